def matmul_kernel(
    a_ptr,
    b_ptr,
    c_ptr,
    M,
    N,
    K,
    stride_am,
    stride_ak,
    stride_bk,
    stride_bn,
    stride_cm,
    stride_cn,
    BLOCK_M: tl.constexpr,
    BLOCK_N: tl.constexpr,
    BLOCK_K: tl.constexpr,
    GROUP_M: tl.constexpr,
):
    pid = tl.program_id(axis=0)
    num_pid_m = tl.cdiv(M, BLOCK_M)
    num_pid_n = tl.cdiv(N, BLOCK_N)
    num_pid_in_group = GROUP_M * num_pid_n
    group_id = pid // num_pid_in_group
    first_pid_m = group_id * GROUP_M
    group_size_m = min(num_pid_m - first_pid_m, GROUP_M)
    pid_m = first_pid_m + ((pid % num_pid_in_group) % group_size_m)
    pid_n = (pid % num_pid_in_group) // group_size_m

    offs_am = (pid_m * BLOCK_M + tl.arange(0, BLOCK_M)) % M
    offs_bn = (pid_n * BLOCK_N + tl.arange(0, BLOCK_N)) % N
    offs_k = tl.arange(0, BLOCK_K)
    a_ptrs = a_ptr + offs_am[:, None] * stride_am + offs_k[None, :] * stride_ak
    b_ptrs = b_ptr + offs_k[:, None] * stride_bk + offs_bn[None, :] * stride_bn

    acc = tl.zeros((BLOCK_M, BLOCK_N), dtype=tl.float32)
    for kk in range(0, tl.cdiv(K, BLOCK_K)):
        a = tl.load(a_ptrs, mask=offs_k[None, :] < K - kk * BLOCK_K, other=0.0)
        b = tl.load(b_ptrs, mask=offs_k[:, None] < K - kk * BLOCK_K, other=0.0)
        acc = tl.dot(a, b, acc)
        a_ptrs += BLOCK_K * stride_ak
        b_ptrs += BLOCK_K * stride_bk

    c = acc.to(c_ptr.dtype.element_ty)
    offs_cm = pid_m * BLOCK_M + tl.arange(0, BLOCK_M)
    offs_cn = pid_n * BLOCK_N + tl.arange(0, BLOCK_N)
    c_ptrs = c_ptr + offs_cm[:, None] * stride_cm + offs_cn[None, :] * stride_cn
    mask = (offs_cm[:, None] < M) & (offs_cn[None, :] < N)
    tl.store(c_ptrs, c, mask=mask)

# config = {"BLOCK_K": 128, "BLOCK_M": 128, "BLOCK_N": 512, "GROUP_M": 8, "arch": "sm_100", "dtype": "fp32", "num_ctas": 4, "num_stages": 3, "num_warps": 4}
# arch = sm_100


// ===== COMPILED SASS (sm_100a) =====

	.target	sm_100a

	.elftype	@"ET_EXEC"


//--------------------- .note.nv.tkinfo           --------------------------
	.section	.note.nv.tkinfo,"",@"SHT_NOTE"
	.sectionflags	@"SHF_NOTE_NV_TKINFO"
	.tkinfo
        /*0018*/ 	.word	0x00000081
        /*0030*/ 	.string	""
        /*0030*/ 	.string	"ptxas-blackwell"
        /*0030*/ 	.string	"Cuda compilation tools, release 12.9, V12.9.86"
        /*0030*/ 	.string	"Build cuda_12.9.r12.9/compiler.36037853_0"
        /*0030*/ 	.string	"-v  -suppress-debug-info  -lineinfo  -arch sm_100a "



//--------------------- .note.nv.cuver            --------------------------
	.section	.note.nv.cuver,"",@"SHT_NOTE"
	.sectionflags	@"SHF_NOTE_NV_CUVER"
        /*0018*/ 	.short	0x0001
        /*001a*/ 	.short	0x0064
        /*001c*/ 	.short	0x0001
        /*001e*/ 	.short	0x0000
        /*0020*/ 	.short	0x0001
        /*0022*/ 	.short	0x0000


//--------------------- .nv.info                  --------------------------
	.section	.nv.info,"",@"SHT_CUDA_INFO"
	.align	4


	//----- nvinfo : EIATTR_REGCOUNT
	.align		4
        /*0000*/ 	.byte	0x04, 0x2f
        /*0002*/ 	.short	(.L_4 - .L_3)
	.align		4
.L_3:
        /*0004*/ 	.word	index@(matmul_kernel)
        /*0008*/ 	.word	0x000000ff


	//----- nvinfo : EIATTR_FRAME_SIZE
	.align		4
.L_4:
        /*000c*/ 	.byte	0x04, 0x11
        /*000e*/ 	.short	(.L_6 - .L_5)
	.align		4
.L_5:
        /*0010*/ 	.word	index@($__internal_2_$__cuda_sm10x_tcgen05_guardrail_trap_unallocated_columns_being_dealloced)
        /*0014*/ 	.word	0x00000ce8


	//----- nvinfo : EIATTR_FRAME_SIZE
	.align		4
.L_6:
        /*0018*/ 	.byte	0x04, 0x11
        /*001a*/ 	.short	(.L_8 - .L_7)
	.align		4
.L_7:
        /*001c*/ 	.word	index@($__internal_1_$__cuda_sm10x_tcgen05_guardrail_trap_phase_invalid_during_alloc)
        /*0020*/ 	.word	0x00000ce8


	//----- nvinfo : EIATTR_FRAME_SIZE
	.align		4
.L_8:
        /*0024*/ 	.byte	0x04, 0x11
        /*0026*/ 	.short	(.L_10 - .L_9)
	.align		4
.L_9:
        /*0028*/ 	.word	index@($__internal_0_$__cuda_sm10x_tcgen05_guardrail_trap_col_being_dealloced_not_returned_by_alloc)
        /*002c*/ 	.word	0x00000ce8


	//----- nvinfo : EIATTR_FRAME_SIZE
	.align		4
.L_10:
        /*0030*/ 	.byte	0x04, 0x11
        /*0032*/ 	.short	(.L_12 - .L_11)
	.align		4
.L_11:
        /*0034*/ 	.word	index@(matmul_kernel)
        /*0038*/ 	.word	0x00000ce8


	//----- nvinfo : EIATTR_MIN_STACK_SIZE
	.align		4
.L_12:
        /*003c*/ 	.byte	0x04, 0x12
        /*003e*/ 	.short	(.L_14 - .L_13)
	.align		4
.L_13:
        /*0040*/ 	.word	index@(matmul_kernel)
        /*0044*/ 	.word	0x00000ce8
.L_14:


//--------------------- .nv.info.matmul_kernel    --------------------------
	.section	.nv.info.matmul_kernel,"",@"SHT_CUDA_INFO"
	.sectionflags	@""
	.align	4


	//----- nvinfo : EIATTR_CUDA_API_VERSION
	.align		4
        /*0000*/ 	.byte	0x04, 0x37
        /*0002*/ 	.short	(.L_16 - .L_15)
.L_15:
        /*0004*/ 	.word	0x00000081


	//----- nvinfo : EIATTR_KPARAM_INFO
	.align		4
.L_16:
        /*0008*/ 	.byte	0x04, 0x17
        /*000a*/ 	.short	(.L_18 - .L_17)
.L_17:
        /*000c*/ 	.word	0x00000000
        /*0010*/ 	.short	0x000d
        /*0012*/ 	.short	0x0048
        /*0014*/ 	.byte	0x00, 0xf4, 0x21, 0x00


	//----- nvinfo : EIATTR_KPARAM_INFO
	.align		4
.L_18:
        /*0018*/ 	.byte	0x04, 0x17
        /*001a*/ 	.short	(.L_20 - .L_19)
.L_19:
        /*001c*/ 	.word	0x00000000
        /*0020*/ 	.short	0x000c
        /*0022*/ 	.short	0x0040
        /*0024*/ 	.byte	0x00, 0xf4, 0x21, 0x00


	//----- nvinfo : EIATTR_KPARAM_INFO
	.align		4
.L_20:
        /*0028*/ 	.byte	0x04, 0x17
        /*002a*/ 	.short	(.L_22 - .L_21)
.L_21:
        /*002c*/ 	.word	0x00000000
        /*0030*/ 	.short	0x000b
        /*0032*/ 	.short	0x0038
        /*0034*/ 	.byte	0x00, 0xf0, 0x11, 0x00


	//----- nvinfo : EIATTR_KPARAM_INFO
	.align		4
.L_22:
        /*0038*/ 	.byte	0x04, 0x17
        /*003a*/ 	.short	(.L_24 - .L_23)
.L_23:
        /*003c*/ 	.word	0x00000000
        /*0040*/ 	.short	0x000a
        /*0042*/ 	.short	0x0034
        /*0044*/ 	.byte	0x00, 0xf0, 0x11, 0x00


	//----- nvinfo : EIATTR_KPARAM_INFO
	.align		4
.L_24:
        /*0048*/ 	.byte	0x04, 0x17
        /*004a*/ 	.short	(.L_26 - .L_25)
.L_25:
        /*004c*/ 	.word	0x00000000
        /*0050*/ 	.short	0x0009
        /*0052*/ 	.short	0x0030
        /*0054*/ 	.byte	0x00, 0xf0, 0x11, 0x00


	//----- nvinfo : EIATTR_KPARAM_INFO
	.align		4
.L_26:
        /*0058*/ 	.byte	0x04, 0x17
        /*005a*/ 	.short	(.L_28 - .L_27)
.L_27:
        /*005c*/ 	.word	0x00000000
        /*0060*/ 	.short	0x0008
        /*0062*/ 	.short	0x002c
        /*0064*/ 	.byte	0x00, 0xf0, 0x11, 0x00


	//----- nvinfo : EIATTR_KPARAM_INFO
	.align		4
.L_28:
        /*0068*/ 	.byte	0x04, 0x17
        /*006a*/ 	.short	(.L_30 - .L_29)
.L_29:
        /*006c*/ 	.word	0x00000000
        /*0070*/ 	.short	0x0007
        /*0072*/ 	.short	0x0028
        /*0074*/ 	.byte	0x00, 0xf0, 0x11, 0x00


	//----- nvinfo : EIATTR_KPARAM_INFO
	.align		4
.L_30:
        /*0078*/ 	.byte	0x04, 0x17
        /*007a*/ 	.short	(.L_32 - .L_31)
.L_31:
        /*007c*/ 	.word	0x00000000
        /*0080*/ 	.short	0x0006
        /*0082*/ 	.short	0x0024
        /*0084*/ 	.byte	0x00, 0xf0, 0x11, 0x00


	//----- nvinfo : EIATTR_KPARAM_INFO
	.align		4
.L_32:
        /*0088*/ 	.byte	0x04, 0x17
        /*008a*/ 	.short	(.L_34 - .L_33)
.L_33:
        /*008c*/ 	.word	0x00000000
        /*0090*/ 	.short	0x0005
        /*0092*/ 	.short	0x0020
        /*0094*/ 	.byte	0x00, 0xf0, 0x11, 0x00


	//----- nvinfo : EIATTR_KPARAM_INFO
	.align		4
.L_34:
        /*0098*/ 	.byte	0x04, 0x17
        /*009a*/ 	.short	(.L_36 - .L_35)
.L_35:
        /*009c*/ 	.word	0x00000000
        /*00a0*/ 	.short	0x0004
        /*00a2*/ 	.short	0x001c
        /*00a4*/ 	.byte	0x00, 0xf0, 0x11, 0x00


	//----- nvinfo : EIATTR_KPARAM_INFO
	.align		4
.L_36:
        /*00a8*/ 	.byte	0x04, 0x17
        /*00aa*/ 	.short	(.L_38 - .L_37)
.L_37:
        /*00ac*/ 	.word	0x00000000
        /*00b0*/ 	.short	0x0003
        /*00b2*/ 	.short	0x0018
        /*00b4*/ 	.byte	0x00, 0xf0, 0x11, 0x00


	//----- nvinfo : EIATTR_KPARAM_INFO
	.align		4
.L_38:
        /*00b8*/ 	.byte	0x04, 0x17
        /*00ba*/ 	.short	(.L_40 - .L_39)
.L_39:
        /*00bc*/ 	.word	0x00000000
        /*00c0*/ 	.short	0x0002
        /*00c2*/ 	.short	0x0010
        /*00c4*/ 	.byte	0x00, 0xf4, 0x21, 0x00


	//----- nvinfo : EIATTR_KPARAM_INFO
	.align		4
.L_40:
        /*00c8*/ 	.byte	0x04, 0x17
        /*00ca*/ 	.short	(.L_42 - .L_41)
.L_41:
        /*00cc*/ 	.word	0x00000000
        /*00d0*/ 	.short	0x0001
        /*00d2*/ 	.short	0x0008
        /*00d4*/ 	.byte	0x00, 0xf4, 0x21, 0x00


	//----- nvinfo : EIATTR_KPARAM_INFO
	.align		4
.L_42:
        /*00d8*/ 	.byte	0x04, 0x17
        /*00da*/ 	.short	(.L_44 - .L_43)
.L_43:
        /*00dc*/ 	.word	0x00000000
        /*00e0*/ 	.short	0x0000
        /*00e2*/ 	.short	0x0000
        /*00e4*/ 	.byte	0x00, 0xf4, 0x21, 0x00


	//----- nvinfo : EIATTR_EXPLICIT_CLUSTER
	.align		4
.L_44:
        /*00e8*/ 	.byte	0x01, 0x3e
	.zero		2


	//----- nvinfo : EIATTR_CTA_PER_CLUSTER
	.align		4
        /*00ec*/ 	.byte	0x04, 0x3d
        /*00ee*/ 	.short	(.L_46 - .L_45)
.L_45:
        /*00f0*/ 	.word	0x00000004
        /*00f4*/ 	.word	0x00000001
        /*00f8*/ 	.word	0x00000001


	//----- nvinfo : EIATTR_AT_ENTRY_FRAGMENTS
	.align		4
.L_46:
        /*00fc*/ 	.byte	0x04, 0x4f
        /*00fe*/ 	.short	(.L_48 - .L_47)


	//   ....[0]....
.L_47:
        /*0100*/ 	.word	0x00000004


	//----- nvinfo : EIATTR_RESERVED_SMEM_USED
	.align		4
.L_48:
        /*0104*/ 	.byte	0x01, 0x41
	.zero		2


	//----- nvinfo : EIATTR_SPARSE_MMA_MASK
	.align		4
        /*0108*/ 	.byte	0x03, 0x50
        /*010a*/ 	.short	0x0000


	//----- nvinfo : EIATTR_TCGEN05_1CTA_USED
	.align		4
        /*010c*/ 	.byte	0x01, 0x51
	.zero		2


	//----- nvinfo : EIATTR_MAXREG_COUNT
	.align		4
        /*0110*/ 	.byte	0x03, 0x1b
        /*0112*/ 	.short	0x00ff


	//----- nvinfo : EIATTR_NUM_BARRIERS
	.align		4
        /*0114*/ 	.byte	0x02, 0x4c
        /*0116*/ 	.byte	0x01
	.zero		1


	//----- nvinfo : EIATTR_ANNOTATIONS
	.align		4
        /*0118*/ 	.byte	0x04, 0x55
        /*011a*/ 	.short	(.L_50 - .L_49)


	//   ....[0]....
.L_49:
        /*011c*/ 	.word	0x00000001
        /*0120*/ 	.byte	0xf0, 0x09, 0x00, 0x00, 0x01, 0x00, 0x00, 0x00, 0x00, 0x0b, 0x00, 0x00, 0x01, 0x00, 0x00, 0x00
        /* <DEDUP_REMOVED lines=1399> */
        /*58a0*/ 	.byte	0xf0, 0xbd, 0x02, 0x00, 0x01, 0x00, 0x00, 0x00, 0x00, 0xbe, 0x02, 0x00


	//----- nvinfo : EIATTR_INT_WARP_WIDE_INSTR_OFFSETS
	.align		4
.L_50:
        /*58ac*/ 	.byte	0x04, 0x31
        /*58ae*/ 	.short	(.L_52 - .L_51)


	//   ....[0]....
.L_51:
        /*58b0*/ 	.word	0x0000b5a0


	//   ....[1]....
        /*58b4*/ 	.word	0x0000b670


	//   ....[2]....
        /*58b8*/ 	.word	0x0000b6e0


	//   ....[3]....
        /*58bc*/ 	.word	0x0002c2f0


	//   ....[4]....
        /*58c0*/ 	.word	0x0002c340


	//----- nvinfo : EIATTR_COOP_GROUP_MASK_REGIDS
	.align		4
.L_52:
        /*58c4*/ 	.byte	0x04, 0x29
        /*58c6*/ 	.short	(.L_54 - .L_53)


	//   ....[0]....
.L_53:
        /*58c8*/ 	.word	0xffffffff


	//   ....[1]....
        /*58cc*/ 	.word	0xffffffff


	//   ....[2]....
        /*58d0*/ 	.word	0xffffffff


	//   ....[3]....
        /*58d4*/ 	.word	0xffffffff


	//----- nvinfo : EIATTR_COOP_GROUP_INSTR_OFFSETS
	.align		4
.L_54:
        /*58d8*/ 	.byte	0x04, 0x28
        /*58da*/ 	.short	(.L_56 - .L_55)


	//   ....[0]....
.L_55:
        /*58dc*/ 	.word	0x00000070


	//   ....[1]....
        /*58e0*/ 	.word	0x00000330


	//   ....[2]....
        /*58e4*/ 	.word	0x0002c180


	//   ....[3]....
        /*58e8*/ 	.word	0x0002c3f0


	//----- nvinfo : EIATTR_VRC_CTA_INIT_COUNT
	.align		4
.L_56:
        /*58ec*/ 	.byte	0x02, 0x4a
        /*58ee*/ 	.byte	0x80
	.zero		1


	//----- nvinfo : EIATTR_MBARRIER_INSTR_OFFSETS
	.align		4
        /*58f0*/ 	.byte	0x04, 0x39
        /*58f2*/ 	.short	(.L_58 - .L_57)


	//   ....[0]....
.L_57:
        /*58f4*/ 	.word	0x0000b730
        /*58f8*/ 	.word	0x000000ff
        /*58fc*/ 	.word	0x00000000
        /*5900*/ 	.short	0x0100
        /*5902*/ 	.byte	0x04
	.zero		1


	//   ....[1]....
        /*5904*/ 	.word	0x0000b790
        /*5908*/ 	.word	0x000000ff
        /*590c*/ 	.word	0x00050008
        /*5910*/ 	.short	0x0100
        /*5912*/ 	.byte	0x09
	.zero		1


	//   ....[2]....
        /*5914*/ 	.word	0x0001dbb0
        /*5918*/ 	.word	0x000000ff
        /*591c*/ 	.word	0x00000000
        /*5920*/ 	.short	0x010a
        /*5922*/ 	.byte	0x04
	.zero		1


	//   ....[3]....
        /*5924*/ 	.word	0x00028a40
        /*5928*/ 	.word	0x000000ff
        /*592c*/ 	.word	0x00000000
        /*5930*/ 	.short	0x010a
        /*5932*/ 	.byte	0x04
	.zero		1


	//   ....[4]....
        /*5934*/ 	.word	0x00028b50
        /*5938*/ 	.word	0x000000ff
        /*593c*/ 	.word	0x00050000
        /*5940*/ 	.short	0x0108
        /*5942*/ 	.byte	0x09
	.zero		1


	//   ....[5]....
        /*5944*/ 	.word	0x00028c90
        /*5948*/ 	.word	0x000000ff
        /*594c*/ 	.word	0x00050008
        /*5950*/ 	.short	0x0108
        /*5952*/ 	.byte	0x09
	.zero		1


	//   ....[6]....
        /*5954*/ 	.word	0x0002c410
        /*5958*/ 	.word	0x000000ff
        /*595c*/ 	.word	0x00000000
        /*5960*/ 	.short	0x010a
        /*5962*/ 	.byte	0x04
	.zero		1


	//   ....[7]....
        /*5964*/ 	.word	0x0002c440
        /*5968*/ 	.word	0x000000ff
        /*596c*/ 	.word	0x00000000
        /*5970*/ 	.short	0x010a
        /*5972*/ 	.byte	0x04
	.zero		1


	//----- nvinfo : EIATTR_NUM_MBARRIERS
	.align		4
.L_58:
        /*5974*/ 	.byte	0x03, 0x38
        /*5976*/ 	.short	0x0002


	//----- nvinfo : EIATTR_EXIT_INSTR_OFFSETS
	.align		4
        /*5978*/ 	.byte	0x04, 0x1c
        /*597a*/ 	.short	(.L_60 - .L_59)


	//   ....[0]....
.L_59:
        /*597c*/ 	.word	0x0002c400


	//----- nvinfo : EIATTR_REQNTID
	.align		4
.L_60:
        /*5980*/ 	.byte	0x04, 0x10
        /*5982*/ 	.short	(.L_62 - .L_61)
.L_61:
        /*5984*/ 	.word	0x00000080
        /*5988*/ 	.word	0x00000001
        /*598c*/ 	.word	0x00000001


	//----- nvinfo : EIATTR_CRS_STACK_SIZE
	.align		4
.L_62:
        /*5990*/ 	.byte	0x04, 0x1e
        /*5992*/ 	.short	(.L_64 - .L_63)
.L_63:
        /*5994*/ 	.word	0x00000000


	//----- nvinfo : EIATTR_CBANK_PARAM_SIZE
	.align		4
.L_64:
        /*5998*/ 	.byte	0x03, 0x19
        /*599a*/ 	.short	0x0050


	//----- nvinfo : EIATTR_PARAM_CBANK
	.align		4
        /*599c*/ 	.byte	0x04, 0x0a
        /*599e*/ 	.short	(.L_66 - .L_65)
	.align		4
.L_65:
        /*59a0*/ 	.word	index@(.nv.constant0.matmul_kernel)
        /*59a4*/ 	.short	0x0380
        /*59a6*/ 	.short	0x0050


	//----- nvinfo : EIATTR_SW_WAR
	.align		4
.L_66:
        /*59a8*/ 	.byte	0x04, 0x36
        /*59aa*/ 	.short	(.L_68 - .L_67)
.L_67:
        /*59ac*/ 	.word	0x00000008
.L_68:


//--------------------- .nv.compat                --------------------------
	.section	.nv.compat,"",@"SHT_CUDA_COMPAT_INFO"
	.align	4
        /*0000*/ 	.byte	0x02, 0x02, 0x02, 0x00, 0x02, 0x05, 0x05, 0x00, 0x02, 0x03, 0x00, 0x00, 0x02, 0x06, 0x01, 0x00


//--------------------- .nv.callgraph             --------------------------
	.section	.nv.callgraph,"",@"SHT_CUDA_CALLGRAPH"
	.align	4
	.sectionentsize	8
	.align		4
        /*0000*/ 	.word	0x00000000
	.align		4
        /*0004*/ 	.word	0xffffffff
	.align		4
        /*0008*/ 	.word	0x00000000
	.align		4
        /*000c*/ 	.word	0xfffffffe
	.align		4
        /*0010*/ 	.word	0x00000000
	.align		4
        /*0014*/ 	.word	0xfffffffd
	.align		4
        /*0018*/ 	.word	0x00000000
	.align		4
        /*001c*/ 	.word	0xfffffffc


//--------------------- .text.matmul_kernel       --------------------------
	.section	.text.matmul_kernel,"ax",@progbits
	.align	128
        .global         matmul_kernel
        .type           matmul_kernel,@function
        .size           matmul_kernel,(.L_x_21 - matmul_kernel)
        .other          matmul_kernel,@"STO_CUDA_ENTRY STV_DEFAULT"
matmul_kernel:
.text.matmul_kernel:
[----:B------:R-:W1:Y:S01]  /*0000*/  LDC R1, c[0x0][0x37c] ;  /* 0x0000df00ff017b82 */ /* 0x000e620000000800 */
[----:B------:R-:W2:Y:S01]  /*0010*/  S2R R247, SR_TID.X ;  /* 0x0000000000f77919 */ /* 0x000ea20000002100 */
[----:B-1----:R-:W-:Y:S01]  /*0020*/  VIADD R1, R1, 0xfffff318 ;  /* 0xfffff31801017836 */ /* 0x002fe20000000000 */
[----:B--2---:R-:W-:-:S13]  /*0030*/  ISETP.GE.U32.AND P0, PT, R247, 0x20, PT ;  /* 0x00000020f700780c */ /* 0x004fda0003f06070 */
[----:B------:R-:W-:Y:S02]  /*0040*/  VOTEU.ANY UP0, P0 ;  /* 0x0000000000ff7886 */ /* 0x000fe40000000100 */
[----:B------:R-:W-:Y:S05]  /*0050*/  BRA.U UP0, `(.L_x_0) ;  /* 0x0000000100b87547 */ /* 0x000fea000b800000 */
[----:B------:R-:W1:Y:S01]  /*0060*/  S2UR UR6, SR_CgaCtaId ;  /* 0x00000000000679c3 */ /* 0x000e620000008800 */
[----:B------:R-:W-:Y:S01]  /*0070*/  NOP ;  /* 0x0000000000007918 */ /* 0x000fe20000000000 */
[----:B------:R-:W-:Y:S02]  /*0080*/  UMOV UR4, 0x40 ;  /* 0x0000004000047882 */ /* 0x000fe40000000000 */
[----:B-1----:R-:W-:-:S09]  /*0090*/  ULEA UR4, UR6, UR4, 0x18 ;  /* 0x0000000406047291 */ /* 0x002fd2000f8ec0ff */
[----:B------:R-:W1:Y:S01]  /*00a0*/  LDS.U8 R0, [UR4] ;  /* 0x00000004ff007984 */ /* 0x000e620008000000 */
[----:B------:R-:W-:Y:S02]  /*00b0*/  UMOV UR4, 0x400 ;  /* 0x0000040000047882 */ /* 0x000fe40000000000 */
[----:B------:R-:W-:Y:S01]  /*00c0*/  ULEA UR4, UR6, UR4, 0x18 ;  /* 0x0000000406047291 */ /* 0x000fe2000f8ec0ff */
[----:B-1----:R-:W-:-:S13]  /*00d0*/  ISETP.NE.AND P0, PT, R0, RZ, PT ;  /* 0x000000ff0000720c */ /* 0x002fda0003f05270 */
[----:B------:R-:W-:Y:S05]  /*00e0*/  @P0 BRA `(.L_x_1) ;  /* 0x00000000007c0947 */ /* 0x000fea0003800000 */
[----:B------:R-:W-:-:S13]  /*00f0*/  ELECT P0, URZ, PT ;  /* 0x0000000000ff782f */ /* 0x000fda0003800000 */
[----:B------:R-:W-:Y:S05]  /*0100*/  @!P0 BRA `(.L_x_2) ;  /* 0x0000000000848947 */ /* 0x000fea0003800000 */
[----:B------:R-:W-:Y:S01]  /*0110*/  UMOV UR5, 0x8 ;  /* 0x0000000800057882 */ /* 0x000fe20000000000 */
[----:B------:R-:W-:Y:S02]  /*0120*/  IMAD.MOV.U32 R4, RZ, RZ, 0x1 ;  /* 0x00000001ff047424 */ /* 0x000fe400078e00ff */
[----:B------:R-:W-:Y:S02]  /*0130*/  IMAD.MOV.U32 R5, RZ, RZ, 0xff ;  /* 0x000000ffff057424 */ /* 0x000fe400078e00ff */
[----:B------:R-:W-:Y:S04]  /*0140*/  DEPBAR.LE SB1, 0x36 ;  /* 0x00009d800000791a */ /* 0x000fe80000000000 */
[----:B------:R-:W1:Y:S02]  /*0150*/  UTCATOMSWS.FIND_AND_SET.ALIGN UP1, UR5, UR5 ;  /* 0x00000005000575e3 */ /* 0x000e640008020800 */
[----:B-1----:R-:W-:-:S04]  /*0160*/  PLOP3.LUT P0, PT, PT, PT, UP1, 0x80, 0x8 ;  /* 0x000000000008781c */ /* 0x002fc80003f0f018 */
[----:B------:R-:W-:-:S04]  /*0170*/  SEL R0, RZ, 0xffffffff, !P0 ;  /* 0xffffffffff007807 */ /* 0x000fc80004000000 */
[----:B------:R-:W-:Y:S01]  /*0180*/  ISETP.NE.AND P0, PT, R0, RZ, PT ;  /* 0x000000ff0000720c */ /* 0x000fe20003f05270 */
[----:B------:R-:W-:-:S12]  /*0190*/  IMAD.U32 R0, RZ, RZ, UR5 ;  /* 0x00000005ff007e24 */ /* 0x000fd8000f8e00ff */
[----:B------:R-:W-:Y:S05]  /*01a0*/  @P0 BRA `(.L_x_3) ;  /* 0x0000000000240947 */ /* 0x000fea0003800000 */
.L_x_4:
[----:B------:R-:W-:Y:S05]  /*01b0*/  NANOSLEEP 0x64 ;  /* 0x000000640000795d */ /* 0x000fea0003800000 */
[----:B------:R-:W-:-:S05]  /*01c0*/  UMOV UR5, 0x8 ;  /* 0x0000000800057882 */ /* 0x000fca0000000000 */
[----:B------:R-:W-:Y:S04]  /*01d0*/  DEPBAR.LE SB1, 0x36 ;  /* 0x00009d800000791a */ /* 0x000fe80000000000 */
[----:B------:R-:W1:Y:S02]  /*01e0*/  UTCATOMSWS.FIND_AND_SET.ALIGN UP1, UR5, UR5 ;  /* 0x00000005000575e3 */ /* 0x000e640008020800 */
[----:B-1----:R-:W-:-:S04]  /*01f0*/  PLOP3.LUT P0, PT, PT, PT, UP1, 0x80, 0x8 ;  /* 0x000000000008781c */ /* 0x002fc80003f0f018 */
[----:B------:R-:W-:-:S04]  /*0200*/  SEL R0, RZ, 0xffffffff, !P0 ;  /* 0xffffffffff007807 */ /* 0x000fc80004000000 */
[----:B------:R-:W-:Y:S01]  /*0210*/  ISETP.NE.AND P0, PT, R0, RZ, PT ;  /* 0x000000ff0000720c */ /* 0x000fe20003f05270 */
[----:B------:R-:W-:-:S12]  /*0220*/  IMAD.U32 R0, RZ, RZ, UR5 ;  /* 0x00000005ff007e24 */ /* 0x000fd8000f8e00ff */
[----:B------:R-:W-:Y:S05]  /*0230*/  @!P0 BRA `(.L_x_4) ;  /* 0xfffffffc00dc8947 */ /* 0x000fea000383ffff */
.L_x_3:
[C---:B------:R-:W-:Y:S01]  /*0240*/  VIADD R3, R0.reuse, 0x10 ;  /* 0x0000001000037836 */ /* 0x040fe20000000000 */
[----:B------:R-:W-:Y:S01]  /*0250*/  UMOV UR5, 0x50 ;  /* 0x0000005000057882 */ /* 0x000fe20000000000 */
[----:B------:R-:W-:Y:S01]  /*0260*/  SHF.L.U32 R2, R5, R0, RZ ;  /* 0x0000000005027219 */ /* 0x000fe200000006ff */
[----:B------:R-:W-:Y:S01]  /*0270*/  ULEA UR5, UR6, UR5, 0x18 ;  /* 0x0000000506057291 */ /* 0x000fe2000f8ec0ff */
[----:B------:R-:W-:Y:S01]  /*0280*/  IMAD.SHL.U32 R0, R0, 0x20, RZ ;  /* 0x0000002000007824 */ /* 0x000fe200078e00ff */
[----:B------:R-:W-:-:S04]  /*0290*/  SHF.L.U32 R3, R4, R3, RZ ;  /* 0x0000000304037219 */ /* 0x000fc800000006ff */
[----:B------:R-:W-:-:S05]  /*02a0*/  LOP3.LUT R2, R3, R2, RZ, 0xfc, !PT ;  /* 0x0000000203027212 */ /* 0x000fca00078efcff */
[----:B------:R1:W-:Y:S04]  /*02b0*/  ATOMS.OR RZ, [UR5], R2 ;  /* 0x00000002ffff798c */ /* 0x0003e8000b000005 */
[----:B------:R1:W-:Y:S01]  /*02c0*/  STS [UR4], R0 ;  /* 0x00000000ff007988 */ /* 0x0003e20008000804 */
[----:B------:R-:W-:Y:S05]  /*02d0*/  BRA `(.L_x_2) ;  /* 0x0000000000107947 */ /* 0x000fea0003800000 */
.L_x_1:
[----:B------:R-:W-:Y:S01]  /*02e0*/  IMAD.MOV.U32 R0, RZ, RZ, -0x1 ;  /* 0xffffffffff007424 */ /* 0x000fe200078e00ff */
[----:B------:R-:W-:-:S04]  /*02f0*/  MOV R2, 0x320 ;  /* 0x0000032000027802 */ /* 0x000fc80000000f00 */
[----:B------:R1:W-:Y:S03]  /*0300*/  STS [UR4], R0 ;  /* 0x00000000ff007988 */ /* 0x0003e60008000804 */
[----:B-1----:R-:W-:Y:S05]  /*0310*/  CALL.REL.NOINC `($__internal_1_$__cuda_sm10x_tcgen05_guardrail_trap_phase_invalid_during_alloc) ;  /* 0x000002c000607944 */ /* 0x002fea0003c00000 */
.L_x_2:
[----:B------:R-:W-:Y:S05]  /*0320*/  WARPSYNC.ALL ;  /* 0x0000000000007948 */ /* 0x000fea0003800000 */
[----:B------:R-:W-:Y:S01]  /*0330*/  NOP ;  /* 0x0000000000007918 */ /* 0x000fe20000000000 */
.L_x_0:
[----:B------:R-:W2:Y:S08]  /*0340*/  LDC.64 R20, c[0x0][0x398] ;  /* 0x0000e600ff147b82 */ /* 0x000eb00000000a00 */
[----:B------:R-:W3:Y:S02]  /*0350*/  S2UR UR5, SR_CgaSize ;  /* 0x00000000000579c3 */ /* 0x000ee40000008a00 */
[----:B---3--:R-:W-:-:S12]  /*0360*/  UIMAD UR5, UR5, -0xa0, URZ ;  /* 0xffffff60050578a4 */ /* 0x008fd8000f8e02ff */
[----:B------:R-:W3:Y:S01]  /*0370*/  LDCU UR5, c[0x0][UR5+0x2b0] ;  /* 0x00005600050577ac */ /* 0x000ee20008000800 */
[----:B------:R-:W-:Y:S02]  /*0380*/  LOP3.LUT R133, R247, 0x7f, RZ, 0xc0, !PT ;  /* 0x0000007ff7857812 */ /* 0x000fe400078ec0ff */
[----:B------:R-:W-:Y:S01]  /*0390*/  SHF.R.U32.HI R138, RZ, 0x5, R247 ;  /* 0x00000005ff8a7819 */ /* 0x000fe200000116f7 */
[----:B------:R-:W-:Y:S01]  /*03a0*/  UMOV UR9, 0x400 ;  /* 0x0000040000097882 */ /* 0x000fe20000000000 */
[----:B------:R-:W4:Y:S01]  /*03b0*/  LDCU UR6, c[0x0][0x3b0] ;  /* 0x00007600ff0677ac */ /* 0x000f220008000800 */
[----:B------:R-:W5:Y:S01]  /*03c0*/  S2UR UR4, SR_CTAID.X ;  /* 0x00000000000479c3 */ /* 0x000f620000002500 */
[----:B------:R-:W1:Y:S02]  /*03d0*/  LDCU.128 UR12, c[0x0][0x380] ;  /* 0x00007000ff0c77ac */ /* 0x000e640008000c00 */
[----:B-12---:R-:W-:-:S05]  /*03e0*/  VIADD R0, R21, 0x1ff ;  /* 0x000001ff15007836 */ /* 0x006fca0000000000 */
[----:B------:R-:W-:Y:S02]  /*03f0*/  SHF.R.S32.HI R3, RZ, 0x1f, R0 ;  /* 0x0000001fff037819 */ /* 0x000fe40000011400 */
[----:B-----5:R-:W-:Y:S02]  /*0400*/  I2FP.F32.U32 R5, UR4 ;  /* 0x0000000400057c45 */ /* 0x020fe40008201000 */
[----:B------:R-:W-:-:S03]  /*0410*/  LEA.HI R3, R3, R0, RZ, 0x9 ;  /* 0x0000000003037211 */ /* 0x000fc600078f48ff */
[----:B---3--:R-:W-:Y:S01]  /*0420*/  FMUL R5, R5, UR5 ;  /* 0x0000000505057c20 */ /* 0x008fe20008400000 */
[----:B------:R-:W-:Y:S01]  /*0430*/  SHF.R.S32.HI R3, RZ, 0x9, R3 ;  /* 0x00000009ff037819 */ /* 0x000fe20000011403 */
[----:B------:R-:W1:Y:S02]  /*0440*/  S2UR UR5, SR_CgaCtaId ;  /* 0x00000000000579c3 */ /* 0x000e640000008800 */
[----:B------:R-:W-:Y:S02]  /*0450*/  F2I.U32.TRUNC.NTZ R7, R5 ;  /* 0x0000000500077305 */ /* 0x000fe4000020f000 */
[----:B------:R-:W-:-:S05]  /*0460*/  IMAD.SHL.U32 R4, R3, 0x8, RZ ;  /* 0x0000000803047824 */ /* 0x000fca00078e00ff */
[----:B------:R-:W-:-:S04]  /*0470*/  IABS R9, R4 ;  /* 0x0000000400097213 */ /* 0x000fc80000000000 */
[----:B------:R-:W2:Y:S01]  /*0480*/  I2F.RP R0, R9 ;  /* 0x0000000900007306 */ /* 0x000ea20000209400 */
[----:B-1----:R-:W-:Y:S02]  /*0490*/  USHF.L.U32 UR4, UR5, 0x7, URZ ;  /* 0x0000000705047899 */ /* 0x002fe400080006ff */
[----:B------:R-:W-:-:S05]  /*04a0*/  ULEA UR9, UR5, UR9, 0x18 ;  /* 0x0000000905097291 */ /* 0x000fca000f8ec0ff */
[----:B--2---:R-:W1:Y:S01]  /*04b0*/  MUFU.RCP R0, R0 ;  /* 0x0000000000007308 */ /* 0x004e620000001000 */
[----:B------:R-:W-:Y:S01]  /*04c0*/  ULOP3.LUT UR4, UR4, 0x180, URZ, 0xc0, !UPT ;  /* 0x0000018004047892 */ /* 0x000fe2000f8ec0ff */
[----:B-1----:R-:W-:Y:S01]  /*04d0*/  VIADD R2, R0, 0xffffffe ;  /* 0x0ffffffe00027836 */ /* 0x002fe20000000000 */
[----:B------:R-:W-:-:S05]  /*04e0*/  IABS R0, R7 ;  /* 0x0000000700007213 */ /* 0x000fca0000000000 */
[----:B------:R1:W2:Y:S02]  /*04f0*/  F2I.FTZ.U32.TRUNC.NTZ R3, R2 ;  /* 0x0000000200037305 */ /* 0x0002a4000021f000 */
[----:B-1----:R-:W-:Y:S02]  /*0500*/  HFMA2 R2, -RZ, RZ, 0, 0 ;  /* 0x00000000ff027431 */ /* 0x002fe400000001ff */
[----:B--2---:R-:W-:-:S04]  /*0510*/  IMAD.MOV R6, RZ, RZ, -R3 ;  /* 0x000000ffff067224 */ /* 0x004fc800078e0a03 */
[----:B------:R-:W-:Y:S01]  /*0520*/  IMAD R11, R6, R9, RZ ;  /* 0x00000009060b7224 */ /* 0x000fe200078e02ff */
[----:B------:R-:W-:-:S03]  /*0530*/  IABS R6, R4 ;  /* 0x0000000400067213 */ /* 0x000fc60000000000 */
[----:B------:R-:W-:-:S04]  /*0540*/  IMAD.HI.U32 R3, R3, R11, R2 ;  /* 0x0000000b03037227 */ /* 0x000fc800078e0002 */
[----:B------:R-:W-:Y:S02]  /*0550*/  IMAD.MOV R2, RZ, RZ, -R6 ;  /* 0x000000ffff027224 */ /* 0x000fe400078e0a06 */
[----:B------:R-:W-:-:S04]  /*0560*/  IMAD.HI.U32 R3, R3, R0, RZ ;  /* 0x0000000003037227 */ /* 0x000fc800078e00ff */
[----:B------:R-:W-:Y:S01]  /*0570*/  IMAD R0, R3, R2, R0 ;  /* 0x0000000203007224 */ /* 0x000fe200078e0200 */
[----:B------:R-:W-:Y:S04]  /*0580*/  BAR.SYNC.DEFER_BLOCKING 0x0 ;  /* 0x0000000000007b1d */ /* 0x000fe80000010000 */
[----:B------:R-:W-:-:S13]  /*0590*/  ISETP.GT.U32.AND P1, PT, R9, R0, PT ;  /* 0x000000000900720c */ /* 0x000fda0003f24070 */
[----:B------:R-:W-:Y:S02]  /*05a0*/  @!P1 IMAD.IADD R0, R0, 0x1, -R9 ;  /* 0x0000000100009824 */ /* 0x000fe400078e0a09 */
[----:B------:R-:W-:Y:S01]  /*05b0*/  @!P1 VIADD R3, R3, 0x1 ;  /* 0x0000000103039836 */ /* 0x000fe20000000000 */
[----:B------:R-:W-:Y:S02]  /*05c0*/  ISETP.NE.AND P1, PT, R4, RZ, PT ;  /* 0x000000ff0400720c */ /* 0x000fe40003f25270 */
[----:B------:R-:W-:Y:S02]  /*05d0*/  ISETP.GE.U32.AND P0, PT, R0, R9, PT ;  /* 0x000000090000720c */ /* 0x000fe40003f06070 */
[----:B------:R-:W-:-:S04]  /*05e0*/  LOP3.LUT R0, R7, R4, RZ, 0x3c, !PT ;  /* 0x0000000407007212 */ /* 0x000fc800078e3cff */
[----:B------:R-:W-:Y:S01]  /*05f0*/  ISETP.GE.AND P2, PT, R0, RZ, PT ;  /* 0x000000ff0000720c */ /* 0x000fe20003f46270 */
[----:B------:R-:W-:-:S06]  /*0600*/  VIADD R0, R20, 0x7f ;  /* 0x0000007f14007836 */ /* 0x000fcc0000000000 */
[----:B------:R-:W-:-:S04]  /*0610*/  @P0 VIADD R3, R3, 0x1 ;  /* 0x0000000103030836 */ /* 0x000fc80000000000 */
[----:B------:R-:W-:Y:S01]  /*0620*/  IMAD.MOV.U32 R2, RZ, RZ, R3 ;  /* 0x000000ffff027224 */ /* 0x000fe200078e0003 */
[----:B------:R-:W-:-:S03]  /*0630*/  SHF.R.S32.HI R3, RZ, 0x1f, R0 ;  /* 0x0000001fff037819 */ /* 0x000fc60000011400 */
[----:B------:R-:W-:Y:S01]  /*0640*/  @!P2 IMAD.MOV R2, RZ, RZ, -R2 ;  /* 0x000000ffff02a224 */ /* 0x000fe200078e0a02 */
[----:B------:R-:W-:Y:S02]  /*0650*/  @!P1 LOP3.LUT R2, RZ, R4, RZ, 0x33, !PT ;  /* 0x00000004ff029212 */ /* 0x000fe400078e33ff */
[----:B------:R-:W-:Y:S02]  /*0660*/  LEA.HI R3, R3, R0, RZ, 0x7 ;  /* 0x0000000003037211 */ /* 0x000fe400078f38ff */
[----:B------:R-:W-:Y:S01]  /*0670*/  IABS R0, R21 ;  /* 0x0000001500007213 */ /* 0x000fe20000000000 */
[----:B------:R-:W-:Y:S02]  /*0680*/  IMAD.SHL.U32 R12, R2, 0x8, RZ ;  /* 0x00000008020c7824 */ /* 0x000fe400078e00ff */
[----:B------:R-:W-:Y:S01]  /*0690*/  IMAD.MOV R2, RZ, RZ, -R2 ;  /* 0x000000ffff027224 */ /* 0x000fe200078e0a02 */
[----:B------:R-:W1:Y:S02]  /*06a0*/  I2F.RP R8, R0 ;  /* 0x0000000000087306 */ /* 0x000e640000209400 */
[----:B------:R-:W-:Y:S01]  /*06b0*/  LEA.HI.SX32 R3, R3, -R12, 0x19 ;  /* 0x8000000c03037211 */ /* 0x000fe200078fcaff */
[----:B------:R-:W-:Y:S01]  /*06c0*/  IMAD R14, R4, R2, R7 ;  /* 0x00000002040e7224 */ /* 0x000fe200078e0207 */
[----:B------:R-:W-:Y:S01]  /*06d0*/  IABS R7, R20 ;  /* 0x0000001400077213 */ /* 0x000fe20000000000 */
[----:B------:R-:W-:Y:S01]  /*06e0*/  IMAD.MOV.U32 R2, RZ, RZ, RZ ;  /* 0x000000ffff027224 */ /* 0x000fe200078e00ff */
[----:B------:R-:W-:-:S02]  /*06f0*/  VIMNMX R13, PT, PT, R3, 0x8, PT ;  /* 0x00000008030d7848 */ /* 0x000fc40003fe0100 */
[----:B------:R-:W-:Y:S02]  /*0700*/  IABS R4, R14 ;  /* 0x0000000e00047213 */ /* 0x000fe40000000000 */
[-C--:B------:R-:W-:Y:S02]  /*0710*/  IABS R10, R13.reuse ;  /* 0x0000000d000a7213 */ /* 0x080fe40000000000 */
[----:B------:R-:W-:Y:S02]  /*0720*/  IABS R6, R13 ;  /* 0x0000000d00067213 */ /* 0x000fe40000000000 */
[----:B------:R-:W2:Y:S03]  /*0730*/  I2F.RP R5, R10 ;  /* 0x0000000a00057306 */ /* 0x000ea60000209400 */
[----:B------:R-:W-:-:S05]  /*0740*/  IMAD.MOV R6, RZ, RZ, -R6 ;  /* 0x000000ffff067224 */ /* 0x000fca00078e0a06 */
[----:B-1----:R-:W-:Y:S08]  /*0750*/  MUFU.RCP R8, R8 ;  /* 0x0000000800087308 */ /* 0x002ff00000001000 */
[----:B--2---:R-:W1:Y:S02]  /*0760*/  MUFU.RCP R5, R5 ;  /* 0x0000000500057308 */ /* 0x004e640000001000 */
[----:B-1----:R-:W-:-:S06]  /*0770*/  VIADD R3, R5, 0xffffffe ;  /* 0x0ffffffe05037836 */ /* 0x002fcc0000000000 */
[----:B------:R-:W1:Y:S02]  /*0780*/  F2I.FTZ.U32.TRUNC.NTZ R3, R3 ;  /* 0x0000000300037305 */ /* 0x000e64000021f000 */
[----:B-1----:R-:W-:-:S04]  /*0790*/  IMAD.MOV R9, RZ, RZ, -R3 ;  /* 0x000000ffff097224 */ /* 0x002fc800078e0a03 */
[----:B------:R-:W-:-:S04]  /*07a0*/  IMAD R5, R9, R10, RZ ;  /* 0x0000000a09057224 */ /* 0x000fc800078e02ff */
[----:B------:R-:W-:Y:S01]  /*07b0*/  IMAD.HI.U32 R2, R3, R5, R2 ;  /* 0x0000000503027227 */ /* 0x000fe200078e0002 */
[----:B------:R-:W-:-:S03]  /*07c0*/  MOV R5, R7 ;  /* 0x0000000700057202 */ /* 0x000fc60000000f00 */
[----:B------:R-:W-:Y:S02]  /*07d0*/  IMAD.MOV.U32 R3, RZ, RZ, R4 ;  /* 0x000000ffff037224 */ /* 0x000fe400078e0004 */
[----:B------:R-:W1:Y:S02]  /*07e0*/  I2F.RP R4, R5 ;  /* 0x0000000500047306 */ /* 0x000e640000209400 */
[----:B------:R-:W-:-:S04]  /*07f0*/  IMAD.HI.U32 R2, R2, R3, RZ ;  /* 0x0000000302027227 */ /* 0x000fc800078e00ff */
[----:B------:R-:W-:Y:S02]  /*0800*/  IMAD R3, R2, R6, R3 ;  /* 0x0000000602037224 */ /* 0x000fe400078e0203 */
[----:B------:R-:W-:-:S03]  /*0810*/  VIADD R6, R8, 0xffffffe ;  /* 0x0ffffffe08067836 */ /* 0x000fc60000000000 */
[----:B------:R-:W-:Y:S01]  /*0820*/  ISETP.GT.U32.AND P1, PT, R10, R3, PT ;  /* 0x000000030a00720c */ /* 0x000fe20003f24070 */
[----:B------:R2:W3:Y:S08]  /*0830*/  F2I.FTZ.U32.TRUNC.NTZ R7, R6 ;  /* 0x0000000600077305 */ /* 0x0004f0000021f000 */
[----:B-1----:R-:W1:Y:S01]  /*0840*/  MUFU.RCP R4, R4 ;  /* 0x0000000400047308 */ /* 0x002e620000001000 */
[----:B--2---:R-:W-:-:S03]  /*0850*/  IMAD.MOV.U32 R6, RZ, RZ, RZ ;  /* 0x000000ffff067224 */ /* 0x004fc600078e00ff */
[----:B------:R-:W-:Y:S02]  /*0860*/  @!P1 IMAD.IADD R3, R3, 0x1, -R10 ;  /* 0x0000000103039824 */ /* 0x000fe400078e0a0a */
[----:B------:R-:W-:Y:S01]  /*0870*/  @!P1 VIADD R2, R2, 0x1 ;  /* 0x0000000102029836 */ /* 0x000fe20000000000 */
[----:B------:R-:W-:Y:S01]  /*0880*/  ISETP.NE.AND P1, PT, R13, RZ, PT ;  /* 0x000000ff0d00720c */ /* 0x000fe20003f25270 */
[----:B---3--:R-:W-:Y:S01]  /*0890*/  IMAD.MOV R9, RZ, RZ, -R7 ;  /* 0x000000ffff097224 */ /* 0x008fe200078e0a07 */
[----:B------:R-:W-:Y:S02]  /*08a0*/  ISETP.GE.U32.AND P0, PT, R3, R10, PT ;  /* 0x0000000a0300720c */ /* 0x000fe40003f06070 */
[----:B------:R-:W-:Y:S01]  /*08b0*/  LOP3.LUT R3, R14, R13, RZ, 0x3c, !PT ;  /* 0x0000000d0e037212 */ /* 0x000fe200078e3cff */
[----:B------:R-:W-:-:S03]  /*08c0*/  IMAD R9, R9, R0, RZ ;  /* 0x0000000009097224 */ /* 0x000fc600078e02ff */
[----:B------:R-:W-:Y:S01]  /*08d0*/  ISETP.GE.AND P2, PT, R3, RZ, PT ;  /* 0x000000ff0300720c */ /* 0x000fe20003f46270 */
[----:B-1----:R-:W-:Y:S02]  /*08e0*/  VIADD R3, R4, 0xffffffe ;  /* 0x0ffffffe04037836 */ /* 0x002fe40000000000 */
[----:B------:R-:W-:-:S04]  /*08f0*/  IMAD.HI.U32 R4, R7, R9, R6 ;  /* 0x0000000907047227 */ /* 0x000fc800078e0006 */
[----:B------:R-:W1:Y:S01]  /*0900*/  F2I.FTZ.U32.TRUNC.NTZ R3, R3 ;  /* 0x0000000300037305 */ /* 0x000e62000021f000 */
[----:B------:R-:W-:-:S05]  /*0910*/  @P0 VIADD R2, R2, 0x1 ;  /* 0x0000000102020836 */ /* 0x000fca0000000000 */
[----:B------:R-:W-:Y:S01]  /*0920*/  @!P2 IMAD.MOV R2, RZ, RZ, -R2 ;  /* 0x000000ffff02a224 */ /* 0x000fe200078e0a02 */
[----:B------:R-:W-:-:S04]  /*0930*/  @!P1 LOP3.LUT R2, RZ, R13, RZ, 0x33, !PT ;  /* 0x0000000dff029212 */ /* 0x000fc800078e33ff */
[C---:B------:R-:W-:Y:S01]  /*0940*/  LEA R132, R2.reuse, UR4, 0x9 ;  /* 0x0000000402847c11 */ /* 0x040fe2000f8e48ff */
[----:B------:R-:W2:Y:S01]  /*0950*/  LDCU UR4, c[0x0][0x3a4] ;  /* 0x00007480ff0477ac */ /* 0x000ea20008000800 */
[----:B------:R-:W-:Y:S02]  /*0960*/  IADD3 R6, PT, PT, -R2, RZ, RZ ;  /* 0x000000ff02067210 */ /* 0x000fe40007ffe1ff */
[----:B------:R-:W-:Y:S01]  /*0970*/  IABS R137, R132 ;  /* 0x0000008400897213 */ /* 0x000fe20000000000 */
[----:B-1----:R-:W-:Y:S01]  /*0980*/  IMAD.MOV R7, RZ, RZ, -R3 ;  /* 0x000000ffff077224 */ /* 0x002fe200078e0a03 */
[C---:B------:R-:W-:Y:S01]  /*0990*/  IADD3 R240, PT, PT, R132.reuse, 0x19, RZ ;  /* 0x0000001984f07810 */ /* 0x040fe20007ffe0ff */
[C---:B------:R-:W-:Y:S01]  /*09a0*/  VIADD R15, R132.reuse, 0x7f ;  /* 0x0000007f840f7836 */ /* 0x040fe20000000000 */
[----:B------:R-:W-:Y:S01]  /*09b0*/  IADD3 R223, PT, PT, R132, 0x2a, RZ ;  /* 0x0000002a84df7810 */ /* 0x000fe20007ffe0ff */
[----:B------:R-:W-:Y:S01]  /*09c0*/  IMAD.MOV.U32 R2, RZ, RZ, R7 ;  /* 0x000000ffff027224 */ /* 0x000fe200078e0007 */
[----:B------:R-:W-:Y:S01]  /*09d0*/  IABS R109, R240 ;  /* 0x000000f0006d7213 */ /* 0x000fe20000000000 */
[----:B------:R-:W-:Y:S01]  /*09e0*/  IMAD.HI.U32 R7, R4, R137, RZ ;  /* 0x0000008904077227 */ /* 0x000fe200078e00ff */
[----:B------:R1:W-:Y:S01]  /*09f0*/  STL [R1+0xa00], R15 ;  /* 0x000a000f01007387 */ /* 0x0003e20000100800 */
[----:B------:R-:W-:-:S02]  /*0a00*/  IABS R11, R15 ;  /* 0x0000000f000b7213 */ /* 0x000fc40000000000 */
[----:B------:R-:W-:Y:S01]  /*0a10*/  IMAD R9, R2, R5, RZ ;  /* 0x0000000502097224 */ /* 0x000fe200078e02ff */
[C---:B------:R-:W-:Y:S01]  /*0a20*/  IADD3 R216, PT, PT, R132.reuse, 0x31, RZ ;  /* 0x0000003184d87810 */ /* 0x040fe20007ffe0ff */
[----:B------:R-:W-:Y:S01]  /*0a30*/  IMAD.MOV.U32 R2, RZ, RZ, RZ ;  /* 0x000000ffff027224 */ /* 0x000fe200078e00ff */
[C---:B------:R-:W-:Y:S01]  /*0a40*/  IADD3 R198, PT, PT, R132.reuse, 0x43, RZ ;  /* 0x0000004384c67810 */ /* 0x040fe20007ffe0ff */
[----:B------:R-:W-:Y:S01]  /*0a50*/  IMAD.MOV R10, RZ, RZ, -R7 ;  /* 0x000000ffff0a7224 */ /* 0x000fe200078e0a07 */
[----:B------:R-:W-:Y:S01]  /*0a60*/  IABS R85, R216 ;  /* 0x000000d800557213 */ /* 0x000fe20000000000 */
[----:B------:R-:W-:Y:S01]  /*0a70*/  IMAD.HI.U32 R7, R3, R9, R2 ;  /* 0x0000000903077227 */ /* 0x000fe200078e0002 */
[----:B------:R-:W-:Y:S02]  /*0a80*/  IABS R67, R198 ;  /* 0x000000c600437213 */ /* 0x000fe40000000000 */
[C---:B------:R-:W-:Y:S01]  /*0a90*/  IADD3 R191, PT, PT, R132.reuse, 0x4a, RZ ;  /* 0x0000004a84bf7810 */ /* 0x040fe20007ffe0ff */
[C---:B-1----:R-:W-:Y:S01]  /*0aa0*/  VIADD R15, R132.reuse, 0x1 ;  /* 0x00000001840f7836 */ /* 0x042fe20000000000 */
[----:B------:R-:W-:Y:S01]  /*0ab0*/  IADD3 R162, PT, PT, R132, 0x67, RZ ;  /* 0x0000006784a27810 */ /* 0x000fe20007ffe0ff */
[----:B------:R-:W-:Y:S01]  /*0ac0*/  IMAD.HI.U32 R8, R4, R11, RZ ;  /* 0x0000000b04087227 */ /* 0x000fe200078e00ff */
[----:B------:R-:W-:-:S02]  /*0ad0*/  IADD3 R156, PT, PT, R132, 0x6d, RZ ;  /* 0x0000006d849c7810 */ /* 0x000fc40007ffe0ff */
[----:B------:R-:W-:Y:S01]  /*0ae0*/  IABS R135, R15 ;  /* 0x0000000f00877213 */ /* 0x000fe20000000000 */
[C---:B------:R-:W-:Y:S01]  /*0af0*/  VIADD R2, R132.reuse, 0x2 ;  /* 0x0000000284027836 */ /* 0x040fe20000000000 */
[----:B------:R-:W-:Y:S01]  /*0b00*/  STL [R1+0x9fc], R15 ;  /* 0x0009fc0f01007387 */ /* 0x000fe20000100800 */
[----:B------:R-:W-:Y:S02]  /*0b10*/  IMAD R6, R13, R6, R14 ;  /* 0x000000060d067224 */ /* 0x000fe400078e020e */
[C---:B------:R-:W-:Y:S01]  /*0b20*/  VIADD R13, R132.reuse, 0x3 ;  /* 0x00000003840d7836 */ /* 0x040fe20000000000 */
[----:B------:R1:W-:Y:S01]  /*0b30*/  STL [R1+0x9f8], R2 ;  /* 0x0009f80201007387 */ /* 0x0003e20000100800 */
[----:B------:R-:W-:Y:S01]  /*0b40*/  IMAD.MOV R8, RZ, RZ, -R8 ;  /* 0x000000ffff087224 */ /* 0x000fe200078e0a08 */
[----:B------:R-:W-:Y:S01]  /*0b50*/  IABS R9, R2 ;  /* 0x0000000200097213 */ /* 0x000fe20000000000 */
[----:B------:R-:W-:Y:S01]  /*0b60*/  VIADD R3, R132, 0x4 ;  /* 0x0000000484037836 */ /* 0x000fe20000000000 */
[----:B------:R3:W-:Y:S01]  /*0b70*/  STL [R1+0x9f4], R13 ;  /* 0x0009f40d01007387 */ /* 0x0007e20000100800 */
[----:B------:R-:W-:Y:S01]  /*0b80*/  IMAD R136, R0, R8, R11 ;  /* 0x0000000800887224 */ /* 0x000fe200078e020b */
[----:B------:R-:W-:Y:S01]  /*0b90*/  IABS R131, R13 ;  /* 0x0000000d00837213 */ /* 0x000fe20000000000 */
[----:B------:R-:W-:Y:S01]  /*0ba0*/  VIADD R8, R132, 0x5 ;  /* 0x0000000584087836 */ /* 0x000fe20000000000 */
[----:B------:R5:W-:Y:S01]  /*0bb0*/  STL [R1+0x9f0], R3 ;  /* 0x0009f00301007387 */ /* 0x000be20000100800 */
[----:B------:R-:W-:Y:S01]  /*0bc0*/  IABS R11, R3 ;  /* 0x00000003000b7213 */ /* 0x000fe20000000000 */
[----:B-1----:R-:W-:Y:S01]  /*0bd0*/  IMAD.HI.U32 R2, R4, R135, RZ ;  /* 0x0000008704027227 */ /* 0x002fe200078e00ff */
[C---:B------:R-:W-:Y:S01]  /*0be0*/  ISETP.GT.U32.AND P6, PT, R0.reuse, R136, PT ;  /* 0x000000880000720c */ /* 0x040fe20003fc4070 */
[----:B------:R1:W-:Y:S01]  /*0bf0*/  STL [R1+0x9ec], R8 ;  /* 0x0009ec0801007387 */ /* 0x0003e20000100800 */
[----:B------:R-:W-:Y:S01]  /*0c00*/  IABS R129, R8 ;  /* 0x0000000800817213 */ /* 0x000fe20000000000 */
[----:B------:R-:W-:Y:S01]  /*0c10*/  IMAD R137, R0, R10, R137 ;  /* 0x0000000a00897224 */ /* 0x000fe200078e0289 */
[C---:B------:R-:W-:Y:S01]  /*0c20*/  IADD3 R10, PT, PT, R132.reuse, 0x6, RZ ;  /* 0x00000006840a7810 */ /* 0x040fe20007ffe0ff */
[----:B---3--:R-:W-:-:S02]  /*0c30*/  VIADD R13, R132, 0x7 ;  /* 0x00000007840d7836 */ /* 0x008fc40000000000 */
[----:B-----5:R-:W-:Y:S01]  /*0c40*/  IMAD.MOV R3, RZ, RZ, -R2 ;  /* 0x000000ffff037224 */ /* 0x020fe200078e0a02 */
[----:B------:R-:W-:Y:S01]  /*0c50*/  ISETP.GT.U32.AND P2, PT, R0, R137, PT ;  /* 0x000000890000720c */ /* 0x000fe20003f44070 */
[----:B------:R-:W-:Y:S01]  /*0c60*/  IMAD.HI.U32 R2, R4, R9, RZ ;  /* 0x0000000904027227 */ /* 0x000fe200078e00ff */
[----:B------:R-:W-:Y:S01]  /*0c70*/  IABS R127, R13 ;  /* 0x0000000d007f7213 */ /* 0x000fe20000000000 */
[----:B------:R-:W-:Y:S02]  /*0c80*/  STL [R1+0xaa8], R10 ;  /* 0x000aa80a01007387 */ /* 0x000fe40000100800 */
[----:B------:R-:W-:Y:S02]  /*0c90*/  IMAD R135, R0, R3, R135 ;  /* 0x0000000300877224 */ /* 0x000fe400078e0287 */
[----:B------:R-:W-:Y:S01]  /*0ca0*/  IMAD.MOV R134, RZ, RZ, -R2 ;  /* 0x000000ffff867224 */ /* 0x000fe200078e0a02 */
[----:B------:R3:W-:Y:S01]  /*0cb0*/  STL [R1+0xaac], R13 ;  /* 0x000aac0d01007387 */ /* 0x0007e20000100800 */
[----:B------:R-:W-:-:S04]  /*0cc0*/  IMAD.HI.U32 R3, R4, R131, RZ ;  /* 0x0000008304037227 */ /* 0x000fc800078e00ff */
[----:B------:R-:W-:Y:S01]  /*0cd0*/  IMAD R134, R0, R134, R9 ;  /* 0x0000008600867224 */ /* 0x000fe200078e0209 */
[----:B------:R-:W-:Y:S01]  /*0ce0*/  IABS R9, R10 ;  /* 0x0000000a00097213 */ /* 0x000fe20000000000 */
[----:B------:R-:W-:-:S03]  /*0cf0*/  IMAD.HI.U32 R2, R4, R129, RZ ;  /* 0x0000008104027227 */ /* 0x000fc600078e00ff */
[----:B------:R-:W-:Y:S01]  /*0d00*/  ISETP.GT.U32.AND P5, PT, R0, R134, PT ;  /* 0x000000860000720c */ /* 0x000fe20003fa4070 */
[----:B------:R-:W-:Y:S02]  /*0d10*/  IMAD.MOV R3, RZ, RZ, -R3 ;  /* 0x000000ffff037224 */ /* 0x000fe400078e0a03 */
[----:B-1----:R-:W-:-:S04]  /*0d20*/  IMAD.HI.U32 R8, R4, R11, RZ ;  /* 0x0000000b04087227 */ /* 0x002fc800078e00ff */
[----:B------:R-:W-:Y:S02]  /*0d30*/  IMAD.MOV R2, RZ, RZ, -R2 ;  /* 0x000000ffff027224 */ /* 0x000fe400078e0a02 */
[C---:B------:R-:W-:Y:S02]  /*0d40*/  IMAD R131, R0.reuse, R3, R131 ;  /* 0x0000000300837224 */ /* 0x040fe400078e0283 */
[----:B------:R-:W-:Y:S02]  /*0d50*/  IMAD.MOV R8, RZ, RZ, -R8 ;  /* 0x000000ffff087224 */ /* 0x000fe400078e0a08 */
[----:B------:R-:W-:Y:S01]  /*0d60*/  IMAD.MOV.U32 R3, RZ, RZ, R9 ;  /* 0x000000ffff037224 */ /* 0x000fe200078e0009 */
[C---:B------:R-:W-:Y:S01]  /*0d70*/  ISETP.GT.U32.AND P4, PT, R0.reuse, R131, PT ;  /* 0x000000830000720c */ /* 0x040fe20003f84070 */
[C---:B------:R-:W-:Y:S02]  /*0d80*/  IMAD R129, R0.reuse, R2, R129 ;  /* 0x0000000200817224 */ /* 0x040fe400078e0281 */
[----:B------:R-:W-:-:S02]  /*0d90*/  IMAD R130, R0, R8, R11 ;  /* 0x0000000800827224 */ /* 0x000fc400078e020b */
[----:B------:R-:W-:Y:S01]  /*0da0*/  IMAD.HI.U32 R2, R4, R3, RZ ;  /* 0x0000000304027227 */ /* 0x000fe200078e00ff */
[----:B------:R-:W-:-:S03]  /*0db0*/  ISETP.GT.U32.AND P3, PT, R0, R129, PT ;  /* 0x000000810000720c */ /* 0x000fc60003f64070 */
[----:B------:R-:W-:Y:S02]  /*0dc0*/  VIADD R8, R132, 0xa ;  /* 0x0000000a84087836 */ /* 0x000fe40000000000 */
[----:B------:R-:W-:Y:S02]  /*0dd0*/  IMAD.IADD R6, R12, 0x1, R6 ;  /* 0x000000010c067824 */ /* 0x000fe400078e0206 */
[C---:B------:R-:W-:Y:S01]  /*0de0*/  VIADD R12, R132.reuse, 0x8 ;  /* 0x00000008840c7836 */ /* 0x040fe20000000000 */
[----:B---3--:R-:W-:Y:S01]  /*0df0*/  IABS R13, R8 ;  /* 0x00000008000d7213 */ /* 0x008fe20000000000 */
[----:B------:R-:W-:Y:S02]  /*0e00*/  VIADD R10, R132, 0x9 ;  /* 0x00000009840a7836 */ /* 0x000fe40000000000 */
[----:B------:R-:W-:Y:S01]  /*0e10*/  IMAD.MOV R128, RZ, RZ, -R2 ;  /* 0x000000ffff807224 */ /* 0x000fe200078e0a02 */
[----:B------:R-:W-:Y:S01]  /*0e20*/  STL [R1+0xaa4], R12 ;  /* 0x000aa40c01007387 */ /* 0x000fe20000100800 */
[----:B------:R-:W-:Y:S01]  /*0e30*/  IMAD.HI.U32 R2, R4, R127, RZ ;  /* 0x0000007f04027227 */ /* 0x000fe200078e00ff */
[----:B------:R-:W-:-:S02]  /*0e40*/  IABS R125, R10 ;  /* 0x0000000a007d7213 */ /* 0x000fc40000000000 */
[----:B------:R1:W-:Y:S01]  /*0e50*/  STL [R1+0xab0], R10 ;  /* 0x000ab00a01007387 */ /* 0x0003e20000100800 */
[----:B------:R-:W-:Y:S01]  /*0e60*/  IMAD.MOV R9, RZ, RZ, -R2 ;  /* 0x000000ffff097224 */ /* 0x000fe200078e0a02 */
[----:B------:R-:W-:Y:S01]  /*0e70*/  IABS R11, R12 ;  /* 0x0000000c000b7213 */ /* 0x000fe20000000000 */
[----:B------:R-:W-:Y:S01]  /*0e80*/  IMAD.HI.U32 R2, R4, R13, RZ ;  /* 0x0000000d04027227 */ /* 0x000fe200078e00ff */
[----:B------:R-:W-:Y:S01]  /*0e90*/  STL [R1+0xaa0], R8 ;  /* 0x000aa00801007387 */ /* 0x000fe20000100800 */
[----:B------:R-:W-:Y:S02]  /*0ea0*/  @!P3 IADD3 R129, PT, PT, R129, -R0, RZ ;  /* 0x800000008181b210 */ /* 0x000fe40007ffe0ff */
[C---:B------:R-:W-:Y:S02]  /*0eb0*/  IMAD R127, R0.reuse, R9, R127 ;  /* 0x00000009007f7224 */ /* 0x040fe400078e027f */
[----:B------:R-:W-:Y:S02]  /*0ec0*/  IMAD R128, R0, R128, R3 ;  /* 0x0000008000807224 */ /* 0x000fe400078e0203 */
[----:B-1----:R-:W-:-:S02]  /*0ed0*/  VIADD R10, R132, 0xb ;  /* 0x0000000b840a7836 */ /* 0x002fc40000000000 */
[----:B------:R-:W-:Y:S02]  /*0ee0*/  VIADD R9, R132, 0xc ;  /* 0x0000000c84097836 */ /* 0x000fe40000000000 */
[----:B------:R-:W-:Y:S01]  /*0ef0*/  IMAD.HI.U32 R3, R4, R11, RZ ;  /* 0x0000000b04037227 */ /* 0x000fe200078e00ff */
[----:B------:R-:W-:Y:S01]  /*0f00*/  IABS R123, R10 ;  /* 0x0000000a007b7213 */ /* 0x000fe20000000000 */
[----:B------:R1:W-:Y:S02]  /*0f10*/  STL [R1+0xab4], R10 ;  /* 0x000ab40a01007387 */ /* 0x0003e40000100800 */
[----:B------:R-:W-:Y:S02]  /*0f20*/  IMAD.MOV R2, RZ, RZ, -R2 ;  /* 0x000000ffff027224 */ /* 0x000fe400078e0a02 */
[----:B------:R-:W-:Y:S01]  /*0f30*/  IMAD.MOV R3, RZ, RZ, -R3 ;  /* 0x000000ffff037224 */ /* 0x000fe200078e0a03 */
[----:B------:R3:W-:Y:S01]  /*0f40*/  STL [R1+0xa9c], R9 ;  /* 0x000a9c0901007387 */ /* 0x0007e20000100800 */
[----:B------:R-:W-:-:S02]  /*0f50*/  IMAD R124, R0, R2, R13 ;  /* 0x00000002007c7224 */ /* 0x000fc400078e020d */
[----:B------:R-:W-:-:S04]  /*0f60*/  IMAD.HI.U32 R2, R4, R123, RZ ;  /* 0x0000007b04027227 */ /* 0x000fc800078e00ff */
[----:B-1----:R-:W-:Y:S02]  /*0f70*/  VIADD R10, R132, 0xd ;  /* 0x0000000d840a7836 */ /* 0x002fe40000000000 */
[----:B------:R-:W-:Y:S01]  /*0f80*/  IMAD R126, R0, R3, R11 ;  /* 0x00000003007e7224 */ /* 0x000fe200078e020b */
[----:B---3--:R-:W-:Y:S01]  /*0f90*/  IABS R9, R9 ;  /* 0x0000000900097213 */ /* 0x008fe20000000000 */
[----:B------:R-:W-:Y:S01]  /*0fa0*/  VIADD R251, R132, 0xf ;  /* 0x0000000f84fb7836 */ /* 0x000fe20000000000 */
[----:B------:R-:W-:Y:S01]  /*0fb0*/  IABS R121, R10 ;  /* 0x0000000a00797213 */ /* 0x000fe20000000000 */
[----:B------:R-:W-:Y:S01]  /*0fc0*/  IMAD.MOV R3, RZ, RZ, -R2 ;  /* 0x000000ffff037224 */ /* 0x000fe200078e0a02 */
[----:B------:R1:W-:Y:S01]  /*0fd0*/  STL [R1+0xb94], R10 ;  /* 0x000b940a01007387 */ /* 0x0003e20000100800 */
[----:B------:R-:W-:Y:S01]  /*0fe0*/  IMAD.HI.U32 R2, R4, R9, RZ ;  /* 0x0000000904027227 */ /* 0x000fe200078e00ff */
[----:B------:R-:W-:-:S03]  /*0ff0*/  IABS R119, R251 ;  /* 0x000000fb00777213 */ /* 0x000fc60000000000 */
[----:B------:R-:W-:Y:S02]  /*1000*/  IMAD R123, R0, R3, R123 ;  /* 0x00000003007b7224 */ /* 0x000fe400078e027b */
[----:B------:R-:W-:-:S04]  /*1010*/  IMAD.HI.U32 R3, R4, R121, RZ ;  /* 0x0000007904037227 */ /* 0x000fc800078e00ff */
[----:B------:R-:W-:Y:S02]  /*1020*/  IMAD.MOV R122, RZ, RZ, -R2 ;  /* 0x000000ffff7a7224 */ /* 0x000fe400078e0a02 */
[----:B------:R-:W-:Y:S02]  /*1030*/  VIADD R250, R132, 0x10 ;  /* 0x0000001084fa7836 */ /* 0x000fe40000000000 */
[----:B------:R-:W-:-:S04]  /*1040*/  IMAD.HI.U32 R8, R4, R125, RZ ;  /* 0x0000007d04087227 */ /* 0x000fc800078e00ff */
[----:B------:R-:W-:Y:S01]  /*1050*/  VIADD R252, R132, 0xe ;  /* 0x0000000e84fc7836 */ /* 0x000fe20000000000 */
[----:B------:R-:W-:Y:S01]  /*1060*/  IADD3 R8, PT, PT, -R8, RZ, RZ ;  /* 0x000000ff08087210 */ /* 0x000fe20007ffe1ff */
[----:B------:R-:W-:Y:S02]  /*1070*/  IMAD.MOV R3, RZ, RZ, -R3 ;  /* 0x000000ffff037224 */ /* 0x000fe400078e0a03 */
[----:B------:R-:W-:Y:S01]  /*1080*/  IMAD R122, R0, R122, R9 ;  /* 0x0000007a007a7224 */ /* 0x000fe200078e0209 */
[----:B------:R-:W-:Y:S01]  /*1090*/  IABS R9, R250 ;  /* 0x000000fa00097213 */ /* 0x000fe20000000000 */
[----:B------:R-:W-:Y:S01]  /*10a0*/  IMAD.HI.U32 R2, R4, R119, RZ ;  /* 0x0000007704027227 */ /* 0x000fe200078e00ff */
[----:B------:R-:W-:Y:S01]  /*10b0*/  IABS R11, R252 ;  /* 0x000000fc000b7213 */ /* 0x000fe20000000000 */
[----:B------:R-:W-:Y:S01]  /*10c0*/  STL [R1+0xb90], R252 ;  /* 0x000b90fc01007387 */ /* 0x000fe20000100800 */
[C---:B------:R-:W-:Y:S01]  /*10d0*/  ISETP.GT.U32.AND P3, PT, R0.reuse, R122, PT ;  /* 0x0000007a0000720c */ /* 0x040fe20003f64070 */
[----:B------:R-:W-:Y:S01]  /*10e0*/  IMAD R121, R0, R3, R121 ;  /* 0x0000000300797224 */ /* 0x000fe200078e0279 */
[----:B------:R-:W-:Y:S01]  /*10f0*/  MOV R3, R9 ;  /* 0x0000000900037202 */ /* 0x000fe20000000f00 */
[----:B------:R-:W-:Y:S01]  /*1100*/  IMAD.MOV R2, RZ, RZ, -R2 ;  /* 0x000000ffff027224 */ /* 0x000fe200078e0a02 */
[----:B------:R3:W-:Y:S01]  /*1110*/  STL [R1+0xbe8], R252 ;  /* 0x000be8fc01007387 */ /* 0x0007e20000100800 */
[----:B------:R-:W-:-:S02]  /*1120*/  VIADD R249, R132, 0x11 ;  /* 0x0000001184f97836 */ /* 0x000fc40000000000 */
[C---:B------:R-:W-:Y:S01]  /*1130*/  IMAD R125, R0.reuse, R8, R125 ;  /* 0x00000008007d7224 */ /* 0x040fe200078e027d */
[----:B------:R-:W-:Y:S01]  /*1140*/  STL [R1+0xb8c], R251 ;  /* 0x000b8cfb01007387 */ /* 0x000fe20000100800 */
[----:B------:R-:W-:Y:S01]  /*1150*/  IMAD R119, R0, R2, R119 ;  /* 0x0000000200777224 */ /* 0x000fe200078e0277 */
[----:B------:R-:W-:Y:S01]  /*1160*/  IABS R117, R249 ;  /* 0x000000f900757213 */ /* 0x000fe20000000000 */
[C---:B------:R-:W-:Y:S01]  /*1170*/  IMAD.HI.U32 R8, R4.reuse, R11, RZ ;  /* 0x0000000b04087227 */ /* 0x040fe200078e00ff */
[----:B------:R-:W-:Y:S03]  /*1180*/  STL [R1+0xbec], R251 ;  /* 0x000becfb01007387 */ /* 0x000fe60000100800 */
[----:B------:R-:W-:Y:S01]  /*1190*/  IMAD.HI.U32 R2, R4, R3, RZ ;  /* 0x0000000304027227 */ /* 0x000fe200078e00ff */
[----:B------:R-:W-:Y:S03]  /*11a0*/  STL [R1+0xb88], R250 ;  /* 0x000b88fa01007387 */ /* 0x000fe60000100800 */
[----:B------:R-:W-:Y:S01]  /*11b0*/  VIADD R245, R132, 0x14 ;  /* 0x0000001484f57836 */ /* 0x000fe20000000000 */
[----:B------:R-:W-:Y:S01]  /*11c0*/  STL [R1+0xbf0], R250 ;  /* 0x000bf0fa01007387 */ /* 0x000fe20000100800 */
[----:B------:R-:W-:-:S02]  /*11d0*/  IMAD.MOV R8, RZ, RZ, -R8 ;  /* 0x000000ffff087224 */ /* 0x000fc400078e0a08 */
[----:B------:R-:W-:Y:S01]  /*11e0*/  VIADD R248, R132, 0x12 ;  /* 0x0000001284f87836 */ /* 0x000fe20000000000 */
[----:B------:R-:W-:Y:S01]  /*11f0*/  IABS R13, R245 ;  /* 0x000000f5000d7213 */ /* 0x000fe20000000000 */
[----:B------:R-:W-:Y:S01]  /*1200*/  IMAD.MOV R118, RZ, RZ, -R2 ;  /* 0x000000ffff767224 */ /* 0x000fe200078e0a02 */
[----:B------:R-:W-:Y:S01]  /*1210*/  STL [R1+0xb84], R249 ;  /* 0x000b84f901007387 */ /* 0x000fe20000100800 */
[----:B------:R-:W-:-:S03]  /*1220*/  IMAD.HI.U32 R2, R4, R117, RZ ;  /* 0x0000007504027227 */ /* 0x000fc600078e00ff */
[----:B------:R-:W-:Y:S01]  /*1230*/  STL [R1+0xbf4], R249 ;  /* 0x000bf4f901007387 */ /* 0x000fe20000100800 */
[----:B------:R-:W-:Y:S01]  /*1240*/  IMAD R120, R0, R8, R11 ;  /* 0x0000000800787224 */ /* 0x000fe200078e020b */
[----:B------:R-:W-:Y:S01]  /*1250*/  IABS R11, R248 ;  /* 0x000000f8000b7213 */ /* 0x000fe20000000000 */
[----:B------:R-:W-:Y:S01]  /*1260*/  IMAD.MOV R9, RZ, RZ, -R2 ;  /* 0x000000ffff097224 */ /* 0x000fe200078e0a02 */
[----:B------:R-:W-:Y:S01]  /*1270*/  STL [R1+0xb80], R248 ;  /* 0x000b80f801007387 */ /* 0x000fe20000100800 */
[----:B------:R-:W-:Y:S02]  /*1280*/  VIADD R244, R132, 0x15 ;  /* 0x0000001584f47836 */ /* 0x000fe40000000000 */
[----:B------:R-:W-:-:S03]  /*1290*/  IMAD.HI.U32 R2, R4, R13, RZ ;  /* 0x0000000d04027227 */ /* 0x000fc600078e00ff */
[----:B------:R-:W-:Y:S01]  /*12a0*/  IABS R113, R244 ;  /* 0x000000f400717213 */ /* 0x000fe20000000000 */
[----:B------:R-:W-:Y:S02]  /*12b0*/  IMAD R118, R0, R118, R3 ;  /* 0x0000007600767224 */ /* 0x000fe400078e0203 */
[----:B------:R-:W-:-:S04]  /*12c0*/  IMAD.HI.U32 R3, R4, R11, RZ ;  /* 0x0000000b04037227 */ /* 0x000fc800078e00ff */
[----:B------:R-:W-:Y:S02]  /*12d0*/  IMAD.MOV R2, RZ, RZ, -R2 ;  /* 0x000000ffff027224 */ /* 0x000fe400078e0a02 */
[----:B------:R-:W-:Y:S02]  /*12e0*/  VIADD R243, R132, 0x16 ;  /* 0x0000001684f37836 */ /* 0x000fe40000000000 */
[----:B------:R-:W-:Y:S02]  /*12f0*/  IMAD.MOV R3, RZ, RZ, -R3 ;  /* 0x000000ffff037224 */ /* 0x000fe400078e0a03 */
[C---:B------:R-:W-:Y:S01]  /*1300*/  IMAD R117, R0.reuse, R9, R117 ;  /* 0x0000000900757224 */ /* 0x040fe200078e0275 */
[----:B------:R-:W-:Y:S01]  /*1310*/  IABS R9, R243 ;  /* 0x000000f300097213 */ /* 0x000fe20000000000 */
[----:B------:R-:W-:Y:S02]  /*1320*/  IMAD R114, R0, R2, R13 ;  /* 0x0000000200727224 */ /* 0x000fe400078e020d */
[----:B------:R-:W-:-:S02]  /*1330*/  VIADD R242, R132, 0x17 ;  /* 0x0000001784f27836 */ /* 0x000fc40000000000 */
[----:B------:R-:W-:-:S03]  /*1340*/  IMAD.HI.U32 R2, R4, R113, RZ ;  /* 0x0000007104027227 */ /* 0x000fc600078e00ff */
[----:B------:R-:W-:Y:S01]  /*1350*/  IABS R111, R242 ;  /* 0x000000f2006f7213 */ /* 0x000fe20000000000 */
[----:B------:R-:W-:Y:S02]  /*1360*/  IMAD R116, R0, R3, R11 ;  /* 0x0000000300747224 */ /* 0x000fe400078e020b */
[----:B------:R-:W-:Y:S02]  /*1370*/  IMAD.MOV R3, RZ, RZ, -R2 ;  /* 0x000000ffff037224 */ /* 0x000fe400078e0a02 */
[----:B------:R-:W-:Y:S02]  /*1380*/  VIADD R246, R132, 0x13 ;  /* 0x0000001384f67836 */ /* 0x000fe40000000000 */
[----:B------:R-:W-:-:S03]  /*1390*/  IMAD.HI.U32 R2, R4, R9, RZ ;  /* 0x0000000904027227 */ /* 0x000fc600078e00ff */
[----:B------:R-:W-:Y:S01]  /*13a0*/  IABS R115, R246 ;  /* 0x000000f600737213 */ /* 0x000fe20000000000 */
[----:B------:R-:W-:Y:S01]  /*13b0*/  IMAD R113, R0, R3, R113 ;  /* 0x0000000300717224 */ /* 0x000fe200078e0271 */
[----:B------:R-:W-:Y:S01]  /*13c0*/  STL [R1+0xb7c], R246 ;  /* 0x000b7cf601007387 */ /* 0x000fe20000100800 */
[----:B------:R-:W-:Y:S02]  /*13d0*/  IMAD.MOV R112, RZ, RZ, -R2 ;  /* 0x000000ffff707224 */ /* 0x000fe400078e0a02 */
[----:B------:R-:W-:Y:S01]  /*13e0*/  VIADD R239, R132, 0x1a ;  /* 0x0000001a84ef7836 */ /* 0x000fe20000000000 */
[----:B------:R-:W-:Y:S01]  /*13f0*/  STL [R1+0xbf8], R248 ;  /* 0x000bf8f801007387 */ /* 0x000fe20000100800 */
[----:B------:R-:W-:-:S03]  /*1400*/  IMAD.HI.U32 R3, R4, R111, RZ ;  /* 0x0000006f04037227 */ /* 0x000fc600078e00ff */
[----:B------:R5:W-:Y:S01]  /*1410*/  STL [R1+0xbfc], R246 ;  /* 0x000bfcf601007387 */ /* 0x000be20000100800 */
[----:B------:R-:W-:Y:S01]  /*1420*/  IMAD R112, R0, R112, R9 ;  /* 0x0000007000707224 */ /* 0x000fe200078e0209 */
[----:B------:R-:W-:Y:S01]  /*1430*/  IABS R9, R239 ;  /* 0x000000ef00097213 */ /* 0x000fe20000000000 */
[----:B------:R-:W-:Y:S01]  /*1440*/  VIADD R241, R132, 0x18 ;  /* 0x0000001884f17836 */ /* 0x000fe20000000000 */
[----:B------:R-:W-:Y:S01]  /*1450*/  STL [R1+0xb78], R245 ;  /* 0x000b78f501007387 */ /* 0x000fe20000100800 */
[----:B------:R-:W-:-:S03]  /*1460*/  IMAD.HI.U32 R2, R4, R109, RZ ;  /* 0x0000006d04027227 */ /* 0x000fc600078e00ff */
[----:B------:R-:W-:Y:S01]  /*1470*/  IABS R11, R241 ;  /* 0x000000f1000b7213 */ /* 0x000fe20000000000 */
[----:B------:R-:W-:Y:S01]  /*1480*/  IMAD.MOV R3, RZ, RZ, -R3 ;  /* 0x000000ffff037224 */ /* 0x000fe200078e0a03 */
[----:B------:R-:W-:Y:S01]  /*1490*/  STL [R1+0xb74], R244 ;  /* 0x000b74f401007387 */ /* 0x000fe20000100800 */
[----:B------:R-:W-:-:S03]  /*14a0*/  IMAD.HI.U32 R8, R4, R115, RZ ;  /* 0x0000007304087227 */ /* 0x000fc600078e00ff */
[----:B------:R-:W-:Y:S01]  /*14b0*/  STL [R1+0xb70], R243 ;  /* 0x000b70f301007387 */ /* 0x000fe20000100800 */
[----:B------:R-:W-:Y:S02]  /*14c0*/  IMAD.MOV R2, RZ, RZ, -R2 ;  /* 0x000000ffff027224 */ /* 0x000fe400078e0a02 */
[----:B------:R-:W-:Y:S01]  /*14d0*/  IMAD R111, R0, R3, R111 ;  /* 0x00000003006f7224 */ /* 0x000fe200078e026f */
[----:B------:R-:W-:Y:S01]  /*14e0*/  STL [R1+0xb6c], R242 ;  /* 0x000b6cf201007387 */ /* 0x000fe20000100800 */
[----:B------:R-:W-:Y:S02]  /*14f0*/  VIADD R238, R132, 0x1b ;  /* 0x0000001b84ee7836 */ /* 0x000fe40000000000 */
[----:B------:R-:W-:Y:S01]  /*1500*/  IMAD.MOV R8, RZ, RZ, -R8 ;  /* 0x000000ffff087224 */ /* 0x000fe200078e0a08 */
[----:B------:R-:W-:Y:S01]  /*1510*/  STL [R1+0xb68], R241 ;  /* 0x000b68f101007387 */ /* 0x000fe20000100800 */
[----:B------:R-:W-:Y:S01]  /*1520*/  IMAD.MOV.U32 R3, RZ, RZ, R9 ;  /* 0x000000ffff037224 */ /* 0x000fe200078e0009 */
[----:B------:R-:W-:Y:S01]  /*1530*/  IABS R107, R238 ;  /* 0x000000ee006b7213 */ /* 0x000fe20000000000 */
[C---:B------:R-:W-:Y:S01]  /*1540*/  IMAD R109, R0.reuse, R2, R109 ;  /* 0x00000002006d7224 */ /* 0x040fe200078e026d */
[----:B------:R-:W-:Y:S01]  /*1550*/  STL [R1+0xb64], R240 ;  /* 0x000b64f001007387 */ /* 0x000fe20000100800 */
[----:B------:R-:W-:-:S02]  /*1560*/  IMAD R115, R0, R8, R115 ;  /* 0x0000000800737224 */ /* 0x000fc400078e0273 */
[C---:B------:R-:W-:Y:S01]  /*1570*/  IMAD.HI.U32 R2, R4.reuse, R3, RZ ;  /* 0x0000000304027227 */ /* 0x040fe200078e00ff */
[----:B------:R-:W-:Y:S03]  /*1580*/  STL [R1+0xb60], R239 ;  /* 0x000b60ef01007387 */ /* 0x000fe60000100800 */
[----:B------:R-:W-:Y:S01]  /*1590*/  IMAD.HI.U32 R8, R4, R11, RZ ;  /* 0x0000000b04087227 */ /* 0x000fe200078e00ff */
[----:B------:R-:W-:Y:S03]  /*15a0*/  STL [R1+0xb5c], R238 ;  /* 0x000b5cee01007387 */ /* 0x000fe60000100800 */
[----:B------:R-:W-:Y:S02]  /*15b0*/  VIADD R235, R132, 0x1e ;  /* 0x0000001e84eb7836 */ /* 0x000fe40000000000 */
[----:B------:R-:W-:-:S02]  /*15c0*/  IMAD.MOV R108, RZ, RZ, -R2 ;  /* 0x000000ffff6c7224 */ /* 0x000fc400078e0a02 */
[----:B------:R-:W-:Y:S01]  /*15d0*/  IMAD.MOV R8, RZ, RZ, -R8 ;  /* 0x000000ffff087224 */ /* 0x000fe200078e0a08 */
[----:B------:R-:W-:Y:S01]  /*15e0*/  IABS R13, R235 ;  /* 0x000000eb000d7213 */ /* 0x000fe20000000000 */
[----:B------:R-:W-:Y:S02]  /*15f0*/  VIADD R237, R132, 0x1c ;  /* 0x0000001c84ed7836 */ /* 0x000fe40000000000 */
[----:B------:R-:W-:-:S03]  /*1600*/  IMAD.HI.U32 R2, R4, R107, RZ ;  /* 0x0000006b04027227 */ /* 0x000fc600078e00ff */
[----:B------:R-:W-:Y:S01]  /*1610*/  STL [R1+0xb58], R237 ;  /* 0x000b58ed01007387 */ /* 0x000fe20000100800 */
[----:B------:R-:W-:Y:S01]  /*1620*/  IMAD R110, R0, R8, R11 ;  /* 0x00000008006e7224 */ /* 0x000fe200078e020b */
[----:B------:R-:W-:Y:S01]  /*1630*/  IABS R11, R237 ;  /* 0x000000ed000b7213 */ /* 0x000fe20000000000 */
[----:B------:R-:W-:Y:S01]  /*1640*/  VIADD R234, R132, 0x1f ;  /* 0x0000001f84ea7836 */ /* 0x000fe20000000000 */
[----:B------:R-:W-:Y:S01]  /*1650*/  IADD3 R9, PT, PT, -R2, RZ, RZ ;  /* 0x000000ff02097210 */ /* 0x000fe20007ffe1ff */
        /* <DEDUP_REMOVED lines=13> */
[----:B------:R-:W-:Y:S02]  /*1730*/  VIADD R236, R132, 0x1d ;  /* 0x0000001d84ec7836 */ /* 0x000fe40000000000 */
[----:B------:R-:W-:Y:S02]  /*1740*/  IMAD R106, R0, R3, R11 ;  /* 0x00000003006a7224 */ /* 0x000fe400078e020b */
[----:B------:R-:W-:Y:S01]  /*1750*/  VIADD R230, R132, 0x23 ;  /* 0x0000002384e67836 */ /* 0x000fe20000000000 */
[----:B------:R-:W-:Y:S01]  /*1760*/  IABS R105, R236 ;  /* 0x000000ec00697213 */ /* 0x000fe20000000000 */
[----:B------:R-:W-:Y:S01]  /*1770*/  IMAD.MOV R3, RZ, RZ, -R2 ;  /* 0x000000ffff037224 */ /* 0x000fe200078e0a02 */
[----:B------:R-:W-:Y:S01]  /*1780*/  STL [R1+0xb54], R236 ;  /* 0x000b54ec01007387 */ /* 0x000fe20000100800 */
[----:B------:R-:W-:Y:S01]  /*1790*/  IMAD.HI.U32 R2, R4, R9, RZ ;  /* 0x0000000904027227 */ /* 0x000fe200078e00ff */
[----:B------:R-:W-:-:S02]  /*17a0*/  IABS R99, R230 ;  /* 0x000000e600637213 */ /* 0x000fc40000000000 */
[----:B------:R-:W-:Y:S01]  /*17b0*/  STL [R1+0xb50], R235 ;  /* 0x000b50eb01007387 */ /* 0x000fe20000100800 */
[----:B------:R-:W-:Y:S02]  /*17c0*/  IMAD R103, R0, R3, R103 ;  /* 0x0000000300677224 */ /* 0x000fe400078e0267 */
[----:B------:R-:W-:Y:S01]  /*17d0*/  IMAD.MOV R102, RZ, RZ, -R2 ;  /* 0x000000ffff667224 */ /* 0x000fe200078e0a02 */
[----:B------:R-:W-:Y:S01]  /*17e0*/  STL [R1+0xb4c], R234 ;  /* 0x000b4cea01007387 */ /* 0x000fe20000100800 */
[----:B------:R-:W-:Y:S02]  /*17f0*/  VIADD R229, R132, 0x24 ;  /* 0x0000002484e57836 */ /* 0x000fe40000000000 */
[----:B------:R-:W-:Y:S01]  /*1800*/  IMAD.HI.U32 R3, R4, R101, RZ ;  /* 0x0000006504037227 */ /* 0x000fe200078e00ff */
[----:B------:R-:W-:Y:S03]  /*1810*/  STL [R1+0xb48], R233 ;  /* 0x000b48e901007387 */ /* 0x000fe60000100800 */
[----:B------:R-:W-:Y:S01]  /*1820*/  VIADD R231, R132, 0x22 ;  /* 0x0000002284e77836 */ /* 0x000fe20000000000 */
[----:B------:R-:W-:Y:S01]  /*1830*/  STL [R1+0xb44], R232 ;  /* 0x000b44e801007387 */ /* 0x000fe20000100800 */
[----:B------:R-:W-:-:S03]  /*1840*/  IMAD.HI.U32 R8, R4, R105, RZ ;  /* 0x0000006904087227 */ /* 0x000fc600078e00ff */
[----:B------:R-:W-:Y:S01]  /*1850*/  IABS R11, R231 ;  /* 0x000000e7000b7213 */ /* 0x000fe20000000000 */
[----:B------:R-:W-:Y:S01]  /*1860*/  IMAD R102, R0, R102, R9 ;  /* 0x0000006600667224 */ /* 0x000fe200078e0209 */
[----:B------:R-:W-:Y:S01]  /*1870*/  IABS R9, R229 ;  /* 0x000000e500097213 */ /* 0x000fe20000000000 */
[----:B------:R-:W-:Y:S01]  /*1880*/  IMAD.HI.U32 R2, R4, R99, RZ ;  /* 0x0000006304027227 */ /* 0x000fe200078e00ff */
[----:B------:R-:W-:Y:S03]  /*1890*/  STL [R1+0xb40], R231 ;  /* 0x000b40e701007387 */ /* 0x000fe60000100800 */
[----:B------:R-:W-:Y:S01]  /*18a0*/  IMAD.MOV R3, RZ, RZ, -R3 ;  /* 0x000000ffff037224 */ /* 0x000fe200078e0a03 */
[----:B------:R-:W-:Y:S01]  /*18b0*/  STL [R1+0xb9c], R230 ;  /* 0x000b9ce601007387 */ /* 0x000fe20000100800 */
[----:B------:R-:W-:Y:S02]  /*18c0*/  IMAD.MOV R8, RZ, RZ, -R8 ;  /* 0x000000ffff087224 */ /* 0x000fe400078e0a08 */
[----:B------:R-:W-:Y:S01]  /*18d0*/  IMAD.MOV R2, RZ, RZ, -R2 ;  /* 0x000000ffff027224 */ /* 0x000fe200078e0a02 */
[----:B------:R-:W-:Y:S01]  /*18e0*/  STL [R1+0xba0], R229 ;  /* 0x000ba0e501007387 */ /* 0x000fe20000100800 */
[----:B------:R-:W-:-:S02]  /*18f0*/  IMAD R101, R0, R3, R101 ;  /* 0x0000000300657224 */ /* 0x000fc400078e0265 */
[----:B------:R-:W-:Y:S02]  /*1900*/  VIADD R228, R132, 0x25 ;  /* 0x0000002584e47836 */ /* 0x000fe40000000000 */
[----:B------:R-:W-:Y:S02]  /*1910*/  IMAD.MOV.U32 R3, RZ, RZ, R9 ;  /* 0x000000ffff037224 */ /* 0x000fe400078e0009 */
[----:B------:R-:W-:Y:S01]  /*1920*/  IMAD R105, R0, R8, R105 ;  /* 0x0000000800697224 */ /* 0x000fe200078e0269 */
[----:B------:R-:W-:Y:S01]  /*1930*/  IABS R97, R228 ;  /* 0x000000e400617213 */ /* 0x000fe20000000000 */
[----:B------:R-:W-:Y:S01]  /*1940*/  IMAD.HI.U32 R8, R4, R11, RZ ;  /* 0x0000000b04087227 */ /* 0x000fe200078e00ff */
[----:B------:R-:W-:Y:S03]  /*1950*/  STL [R1+0xba8], R228 ;  /* 0x000ba8e401007387 */ /* 0x000fe60000100800 */
[----:B------:R-:W-:Y:S01]  /*1960*/  IMAD R99, R0, R2, R99 ;  /* 0x0000000200637224 */ /* 0x000fe200078e0263 */
[----:B------:R-:W-:Y:S01]  /*1970*/  IADD3 R8, PT, PT, -R8, RZ, RZ ;  /* 0x000000ff08087210 */ /* 0x000fe20007ffe1ff */
[----:B------:R-:W-:-:S04]  /*1980*/  IMAD.HI.U32 R2, R4, R3, RZ ;  /* 0x0000000304027227 */ /* 0x000fc800078e00ff */
[C---:B------:R-:W-:Y:S02]  /*1990*/  VIADD R225, R132.reuse, 0x28 ;  /* 0x0000002884e17836 */ /* 0x040fe40000000000 */
[----:B------:R-:W-:Y:S02]  /*19a0*/  VIADD R227, R132, 0x26 ;  /* 0x0000002684e37836 */ /* 0x000fe40000000000 */
[----:B------:R-:W-:Y:S01]  /*19b0*/  IMAD.MOV R98, RZ, RZ, -R2 ;  /* 0x000000ffff627224 */ /* 0x000fe200078e0a02 */
[----:B------:R-:W-:Y:S01]  /*19c0*/  IABS R13, R225 ;  /* 0x000000e1000d7213 */ /* 0x000fe20000000000 */
[----:B------:R-:W-:Y:S01]  /*19d0*/  IMAD.HI.U32 R2, R4, R97, RZ ;  /* 0x0000006104027227 */ /* 0x000fe200078e00ff */
[----:B------:R-:W-:Y:S03]  /*19e0*/  STL [R1+0xbac], R227 ;  /* 0x000bace301007387 */ /* 0x000fe60000100800 */
[----:B------:R-:W-:Y:S01]  /*19f0*/  IMAD R100, R0, R8, R11 ;  /* 0x0000000800647224 */ /* 0x000fe200078e020b */
[----:B------:R-:W-:Y:S01]  /*1a00*/  IABS R11, R227 ;  /* 0x000000e3000b7213 */ /* 0x000fe20000000000 */
[----:B------:R-:W-:-:S02]  /*1a10*/  IMAD.MOV R9, RZ, RZ, -R2 ;  /* 0x000000ffff097224 */ /* 0x000fc400078e0a02 */
[----:B------:R-:W-:Y:S02]  /*1a20*/  VIADD R224, R132, 0x29 ;  /* 0x0000002984e07836 */ /* 0x000fe40000000000 */
[----:B------:R-:W-:-:S03]  /*1a30*/  IMAD.HI.U32 R2, R4, R13, RZ ;  /* 0x0000000d04027227 */ /* 0x000fc600078e00ff */
[----:B------:R-:W-:Y:S01]  /*1a40*/  IABS R93, R224 ;  /* 0x000000e0005d7213 */ /* 0x000fe20000000000 */
[----:B------:R-:W-:Y:S02]  /*1a50*/  IMAD R98, R0, R98, R3 ;  /* 0x0000006200627224 */ /* 0x000fe400078e0203 */
[----:B------:R-:W-:-:S04]  /*1a60*/  IMAD.HI.U32 R3, R4, R11, RZ ;  /* 0x0000000b04037227 */ /* 0x000fc800078e00ff */
[----:B------:R-:W-:Y:S02]  /*1a70*/  IMAD.MOV R2, RZ, RZ, -R2 ;  /* 0x000000ffff027224 */ /* 0x000fe400078e0a02 */
[----:B------:R-:W-:Y:S02]  /*1a80*/  IMAD.MOV R3, RZ, RZ, -R3 ;  /* 0x000000ffff037224 */ /* 0x000fe400078e0a03 */
[C---:B------:R-:W-:Y:S01]  /*1a90*/  IMAD R97, R0.reuse, R9, R97 ;  /* 0x0000000900617224 */ /* 0x040fe200078e0261 */
[----:B------:R-:W-:Y:S01]  /*1aa0*/  IABS R9, R223 ;  /* 0x000000df00097213 */ /* 0x000fe20000000000 */
[----:B------:R-:W-:Y:S02]  /*1ab0*/  IMAD R94, R0, R2, R13 ;  /* 0x00000002005e7224 */ /* 0x000fe400078e020d */
[----:B------:R-:W-:Y:S02]  /*1ac0*/  VIADD R222, R132, 0x2b ;  /* 0x0000002b84de7836 */ /* 0x000fe40000000000 */
[----:B------:R-:W-:-:S03]  /*1ad0*/  IMAD.HI.U32 R2, R4, R93, RZ ;  /* 0x0000005d04027227 */ /* 0x000fc600078e00ff */
[----:B------:R-:W-:Y:S01]  /*1ae0*/  IABS R91, R222 ;  /* 0x000000de005b7213 */ /* 0x000fe20000000000 */
[----:B------:R-:W-:Y:S02]  /*1af0*/  IMAD R96, R0, R3, R11 ;  /* 0x0000000300607224 */ /* 0x000fe400078e020b */
[C---:B------:R-:W-:Y:S02]  /*1b00*/  VIADD R226, R132.reuse, 0x27 ;  /* 0x0000002784e27836 */ /* 0x040fe40000000000 */
[----:B------:R-:W-:Y:S02]  /*1b10*/  VIADD R220, R132, 0x2d ;  /* 0x0000002d84dc7836 */ /* 0x000fe40000000000 */
[----:B------:R-:W-:Y:S01]  /*1b20*/  IMAD.MOV R3, RZ, RZ, -R2 ;  /* 0x000000ffff037224 */ /* 0x000fe200078e0a02 */
[----:B------:R-:W-:Y:S01]  /*1b30*/  IABS R95, R226 ;  /* 0x000000e2005f7213 */ /* 0x000fe20000000000 */
[----:B------:R-:W-:Y:S01]  /*1b40*/  IMAD.HI.U32 R2, R4, R9, RZ ;  /* 0x0000000904027227 */ /* 0x000fe200078e00ff */
[----:B------:R-:W-:Y:S01]  /*1b50*/  IABS R89, R220 ;  /* 0x000000dc00597213 */ /* 0x000fe20000000000 */
[----:B------:R-:W-:Y:S02]  /*1b60*/  STL [R1+0xbb4], R226 ;  /* 0x000bb4e201007387 */ /* 0x000fe40000100800 */
[----:B------:R-:W-:-:S02]  /*1b70*/  IMAD R93, R0, R3, R93 ;  /* 0x00000003005d7224 */ /* 0x000fc400078e025d */
[----:B------:R-:W-:Y:S01]  /*1b80*/  IMAD.MOV R92, RZ, RZ, -R2 ;  /* 0x000000ffff5c7224 */ /* 0x000fe200078e0a02 */
[----:B------:R-:W-:Y:S01]  /*1b90*/  STL [R1+0xbb8], R225 ;  /* 0x000bb8e101007387 */ /* 0x000fe20000100800 */
[----:B------:R-:W-:Y:S02]  /*1ba0*/  VIADD R219, R132, 0x2e ;  /* 0x0000002e84db7836 */ /* 0x000fe40000000000 */
[----:B------:R-:W-:Y:S01]  /*1bb0*/  IMAD.HI.U32 R3, R4, R91, RZ ;  /* 0x0000005b04037227 */ /* 0x000fe200078e00ff */
[----:B------:R-:W-:Y:S03]  /*1bc0*/  STL [R1+0xbc0], R224 ;  /* 0x000bc0e001007387 */ /* 0x000fe60000100800 */
[----:B------:R-:W-:Y:S01]  /*1bd0*/  VIADD R221, R132, 0x2c ;  /* 0x0000002c84dd7836 */ /* 0x000fe20000000000 */
[----:B------:R-:W-:Y:S01]  /*1be0*/  STL [R1+0xbc4], R223 ;  /* 0x000bc4df01007387 */ /* 0x000fe20000100800 */
[----:B------:R-:W-:Y:S01]  /*1bf0*/  IMAD R92, R0, R92, R9 ;  /* 0x0000005c005c7224 */ /* 0x000fe200078e0209 */
[----:B------:R-:W-:Y:S01]  /*1c00*/  IABS R9, R219 ;  /* 0x000000db00097213 */ /* 0x000fe20000000000 */
[C---:B------:R-:W-:Y:S01]  /*1c10*/  IMAD.HI.U32 R8, R4.reuse, R95, RZ ;  /* 0x0000005f04087227 */ /* 0x040fe200078e00ff */
[----:B------:R-:W-:Y:S01]  /*1c20*/  IABS R11, R221 ;  /* 0x000000dd000b7213 */ /* 0x000fe20000000000 */
[----:B------:R-:W-:Y:S02]  /*1c30*/  STL [R1+0xbcc], R222 ;  /* 0x000bccde01007387 */ /* 0x000fe40000100800 */
[----:B------:R-:W-:-:S02]  /*1c40*/  IMAD.HI.U32 R2, R4, R89, RZ ;  /* 0x0000005904027227 */ /* 0x000fc400078e00ff */
[----:B------:R-:W-:Y:S02]  /*1c50*/  STL [R1+0xbd0], R221 ;  /* 0x000bd0dd01007387 */ /* 0x000fe40000100800 */
[----:B------:R-:W-:Y:S02]  /*1c60*/  IMAD.MOV R3, RZ, RZ, -R3 ;  /* 0x000000ffff037224 */ /* 0x000fe400078e0a03 */
[----:B------:R-:W-:Y:S01]  /*1c70*/  IMAD.MOV R8, RZ, RZ, -R8 ;  /* 0x000000ffff087224 */ /* 0x000fe200078e0a08 */
[----:B------:R-:W-:Y:S01]  /*1c80*/  STL [R1+0xbd8], R220 ;  /* 0x000bd8dc01007387 */ /* 0x000fe20000100800 */
[----:B------:R-:W-:Y:S02]  /*1c90*/  IMAD.MOV R2, RZ, RZ, -R2 ;  /* 0x000000ffff027224 */ /* 0x000fe400078e0a02 */
[----:B------:R-:W-:Y:S01]  /*1ca0*/  IMAD R91, R0, R3, R91 ;  /* 0x00000003005b7224 */ /* 0x000fe200078e025b */
[----:B------:R-:W-:Y:S01]  /*1cb0*/  STL [R1+0xbdc], R219 ;  /* 0x000bdcdb01007387 */ /* 0x000fe20000100800 */
[----:B------:R-:W-:-:S02]  /*1cc0*/  VIADD R218, R132, 0x2f ;  /* 0x0000002f84da7836 */ /* 0x000fc40000000000 */
[----:B------:R-:W-:Y:S02]  /*1cd0*/  IMAD.MOV.U32 R3, RZ, RZ, R9 ;  /* 0x000000ffff037224 */ /* 0x000fe400078e0009 */
[C---:B------:R-:W-:Y:S01]  /*1ce0*/  IMAD R95, R0.reuse, R8, R95 ;  /* 0x00000008005f7224 */ /* 0x040fe200078e025f */
[----:B------:R-:W-:Y:S01]  /*1cf0*/  IABS R87, R218 ;  /* 0x000000da00577213 */ /* 0x000fe20000000000 */
[----:B------:R-:W-:Y:S01]  /*1d00*/  IMAD R89, R0, R2, R89 ;  /* 0x0000000200597224 */ /* 0x000fe200078e0259 */
[----:B------:R-:W-:Y:S01]  /*1d10*/  STL [R1+0xbe4], R218 ;  /* 0x000be4da01007387 */ /* 0x000fe20000100800 */
[----:B------:R-:W-:-:S04]  /*1d20*/  IMAD.HI.U32 R8, R4, R11, RZ ;  /* 0x0000000b04087227 */ /* 0x000fc800078e00ff */
[----:B------:R-:W-:-:S04]  /*1d30*/  IMAD.HI.U32 R2, R4, R3, RZ ;  /* 0x0000000304027227 */ /* 0x000fc800078e00ff */
[C---:B------:R-:W-:Y:S02]  /*1d40*/  VIADD R215, R132.reuse, 0x32 ;  /* 0x0000003284d77836 */ /* 0x040fe40000000000 */
[----:B------:R-:W-:Y:S02]  /*1d50*/  IMAD.MOV R8, RZ, RZ, -R8 ;  /* 0x000000ffff087224 */ /* 0x000fe400078e0a08 */
[----:B------:R-:W-:Y:S01]  /*1d60*/  VIADD R217, R132, 0x30 ;  /* 0x0000003084d97836 */ /* 0x000fe20000000000 */
[----:B------:R-:W-:Y:S01]  /*1d70*/  IABS R13, R215 ;  /* 0x000000d7000d7213 */ /* 0x000fe20000000000 */
[----:B------:R-:W-:Y:S02]  /*1d80*/  IMAD.MOV R88, RZ, RZ, -R2 ;  /* 0x000000ffff587224 */ /* 0x000fe400078e0a02 */
[----:B------:R-:W-:Y:S01]  /*1d90*/  IMAD.HI.U32 R2, R4, R87, RZ ;  /* 0x0000005704027227 */ /* 0x000fe200078e00ff */
[----:B------:R-:W-:Y:S03]  /*1da0*/  STL [R1+0xbe0], R217 ;  /* 0x000be0d901007387 */ /* 0x000fe60000100800 */
[----:B------:R-:W-:Y:S01]  /*1db0*/  IMAD R90, R0, R8, R11 ;  /* 0x00000008005a7224 */ /* 0x000fe200078e020b */
[----:B------:R-:W-:Y:S01]  /*1dc0*/  IABS R11, R217 ;  /* 0x000000d9000b7213 */ /* 0x000fe20000000000 */
[----:B------:R-:W-:Y:S01]  /*1dd0*/  IMAD.MOV R9, RZ, RZ, -R2 ;  /* 0x000000ffff097224 */ /* 0x000fe200078e0a02 */
[----:B------:R-:W-:Y:S01]  /*1de0*/  STL [R1+0xbd4], R216 ;  /* 0x000bd4d801007387 */ /* 0x000fe20000100800 */
[----:B------:R-:W-:-:S02]  /*1df0*/  VIADD R214, R132, 0x33 ;  /* 0x0000003384d67836 */ /* 0x000fc40000000000 */
[----:B------:R-:W-:Y:S01]  /*1e00*/  IMAD.HI.U32 R2, R4, R13, RZ ;  /* 0x0000000d04027227 */ /* 0x000fe200078e00ff */
[----:B------:R-:W-:Y:S02]  /*1e10*/  STL [R1+0xbc8], R215 ;  /* 0x000bc8d701007387 */ /* 0x000fe40000100800 */
[----:B------:R-:W-:Y:S01]  /*1e20*/  IABS R83, R214 ;  /* 0x000000d600537213 */ /* 0x000fe20000000000 */
[----:B------:R-:W-:Y:S01]  /*1e30*/  IMAD R88, R0, R88, R3 ;  /* 0x0000005800587224 */ /* 0x000fe200078e0203 */
[----:B------:R-:W-:Y:S01]  /*1e40*/  STL [R1+0xbbc], R214 ;  /* 0x000bbcd601007387 */ /* 0x000fe20000100800 */
[----:B------:R-:W-:-:S04]  /*1e50*/  IMAD.HI.U32 R3, R4, R11, RZ ;  /* 0x0000000b04037227 */ /* 0x000fc800078e00ff */
[----:B------:R-:W-:Y:S02]  /*1e60*/  IMAD.MOV R2, RZ, RZ, -R2 ;  /* 0x000000ffff027224 */ /* 0x000fe400078e0a02 */
[----:B------:R-:W-:Y:S02]  /*1e70*/  VIADD R213, R132, 0x34 ;  /* 0x0000003484d57836 */ /* 0x000fe40000000000 */
[----:B------:R-:W-:Y:S02]  /*1e80*/  IMAD.MOV R3, RZ, RZ, -R3 ;  /* 0x000000ffff037224 */ /* 0x000fe400078e0a03 */
[C---:B------:R-:W-:Y:S01]  /*1e90*/  IMAD R87, R0.reuse, R9, R87 ;  /* 0x0000000900577224 */ /* 0x040fe200078e0257 */
[----:B------:R-:W-:Y:S01]  /*1ea0*/  IABS R9, R213 ;  /* 0x000000d500097213 */ /* 0x000fe20000000000 */
[----:B------:R-:W-:Y:S01]  /*1eb0*/  IMAD R84, R0, R2, R13 ;  /* 0x0000000200547224 */ /* 0x000fe200078e020d */
[----:B------:R-:W-:Y:S01]  /*1ec0*/  STL [R1+0xbb0], R213 ;  /* 0x000bb0d501007387 */ /* 0x000fe20000100800 */
[----:B------:R-:W-:-:S04]  /*1ed0*/  IMAD.HI.U32 R2, R4, R83, RZ ;  /* 0x0000005304027227 */ /* 0x000fc800078e00ff */
[----:B------:R-:W-:Y:S02]  /*1ee0*/  VIADD R212, R132, 0x35 ;  /* 0x0000003584d47836 */ /* 0x000fe40000000000 */
[----:B------:R-:W-:Y:S02]  /*1ef0*/  IMAD R86, R0, R3, R11 ;  /* 0x0000000300567224 */ /* 0x000fe400078e020b */
[----:B------:R-:W-:Y:S01]  /*1f00*/  IMAD.MOV R3, RZ, RZ, -R2 ;  /* 0x000000ffff037224 */ /* 0x000fe200078e0a02 */
[----:B------:R-:W-:Y:S01]  /*1f10*/  IABS R81, R212 ;  /* 0x000000d400517213 */ /* 0x000fe20000000000 */
[----:B------:R-:W-:Y:S01]  /*1f20*/  IMAD.HI.U32 R2, R4, R9, RZ ;  /* 0x0000000904027227 */ /* 0x000fe200078e00ff */
[----:B------:R-:W-:Y:S03]  /*1f30*/  STL [R1+0xba4], R212 ;  /* 0x000ba4d401007387 */ /* 0x000fe60000100800 */
[----:B------:R-:W-:Y:S01]  /*1f40*/  VIADD R210, R132, 0x37 ;  /* 0x0000003784d27836 */ /* 0x000fe20000000000 */
[----:B------:R-:W-:Y:S01]  /*1f50*/  IADD3 R82, PT, PT, -R2, RZ, RZ ;  /* 0x000000ff02527210 */ /* 0x000fe20007ffe1ff */
[----:B------:R-:W-:-:S02]  /*1f60*/  IMAD R83, R0, R3, R83 ;  /* 0x0000000300537224 */ /* 0x000fc400078e0253 */
[----:B------:R-:W-:Y:S01]  /*1f70*/  VIADD R209, R132, 0x38 ;  /* 0x0000003884d17836 */ /* 0x000fe20000000000 */
[----:B------:R-:W-:Y:S01]  /*1f80*/  IABS R79, R210 ;  /* 0x000000d2004f7213 */ /* 0x000fe20000000000 */
[----:B------:R-:W-:-:S04]  /*1f90*/  IMAD.HI.U32 R3, R4, R81, RZ ;  /* 0x0000005104037227 */ /* 0x000fc800078e00ff */
[----:B------:R-:W-:Y:S02]  /*1fa0*/  VIADD R211, R132, 0x36 ;  /* 0x0000003684d37836 */ /* 0x000fe40000000000 */
        /* <DEDUP_REMOVED lines=18> */
[----:B------:R-:W-:-:S02]  /*20d0*/  IMAD R79, R0, R2, R79 ;  /* 0x00000002004f7224 */ /* 0x000fc400078e024f */
        /* <DEDUP_REMOVED lines=16> */
[----:B------:R-:W-:Y:S01]  /*21e0*/  IMAD.MOV R2, RZ, RZ, -R2 ;  /* 0x000000ffff027224 */ /* 0x000fe200078e0a02 */
[----:B------:R-:W-:Y:S01]  /*21f0*/  IADD3 R3, PT, PT, -R3, RZ, RZ ;  /* 0x000000ff03037210 */ /* 0x000fe20007ffe1ff */
[----:B------:R-:W-:Y:S02]  /*2200*/  VIADD R203, R132, 0x3e ;  /* 0x0000003e84cb7836 */ /* 0x000fe40000000000 */
[C---:B------:R-:W-:Y:S02]  /*2210*/  IMAD R77, R0.reuse, R9, R77 ;  /* 0x00000009004d7224 */ /* 0x040fe400078e024d */
[----:B------:R-:W-:Y:S01]  /*2220*/  IMAD R74, R0, R2, R13 ;  /* 0x00000002004a7224 */ /* 0x000fe200078e020d */
[----:B------:R-:W-:Y:S01]  /*2230*/  IABS R9, R203 ;  /* 0x000000cb00097213 */ /* 0x000fe20000000000 */
        /* <DEDUP_REMOVED lines=32> */
[----:B------:R-:W-:-:S02]  /*2440*/  IMAD.MOV.U32 R3, RZ, RZ, R9 ;  /* 0x000000ffff037224 */ /* 0x000fc400078e0009 */
[C---:B------:R-:W-:Y:S01]  /*2450*/  IMAD R75, R0.reuse, R8, R75 ;  /* 0x00000008004b7224 */ /* 0x040fe200078e024b */
[----:B------:R-:W-:Y:S01]  /*2460*/  STL [R1+0xb0c], R198 ;  /* 0x000b0cc601007387 */ /* 0x000fe20000100800 */
[----:B------:R-:W-:Y:S02]  /*2470*/  IMAD R69, R0, R2, R69 ;  /* 0x0000000200457224 */ /* 0x000fe400078e0245 */
        /* <DEDUP_REMOVED lines=26> */
[----:B------:R-:W-:Y:S01]  /*2620*/  IMAD R66, R0, R3, R11 ;  /* 0x0000000300427224 */ /* 0x000fe200078e020b */
[----:B------:R-:W-:Y:S01]  /*2630*/  IABS R11, R191 ;  /* 0x000000bf000b7213 */ /* 0x000fe20000000000 */
[C---:B------:R-:W-:Y:S02]  /*2640*/  VIADD R190, R132.reuse, 0x4b ;  /* 0x0000004b84be7836 */ /* 0x040fe40000000000 */
[----:B------:R-:W-:Y:S02]  /*2650*/  IMAD.MOV R3, RZ, RZ, -R2 ;  /* 0x000000ffff037224 */ /* 0x000fe400078e0a02 */
[----:B------:R-:W-:Y:S01]  /*2660*/  VIADD R196, R132, 0x45 ;  /* 0x0000004584c47836 */ /* 0x000fe20000000000 */
[----:B------:R-:W-:Y:S01]  /*2670*/  IABS R59, R190 ;  /* 0x000000be003b7213 */ /* 0x000fe20000000000 */
        /* <DEDUP_REMOVED lines=8> */
[----:B------:R-:W-:Y:S01]  /*2700*/  STL [R1+0xafc], R194 ;  /* 0x000afcc201007387 */ /* 0x000fe20000100800 */
[----:B------:R-:W-:Y:S01]  /*2710*/  IMAD R62, R0, R62, R9 ;  /* 0x0000003e003e7224 */ /* 0x000fe200078e0209 */
[----:B------:R-:W-:Y:S01]  /*2720*/  IABS R9, R189 ;  /* 0x000000bd00097213 */ /* 0x000fe20000000000 */
[C---:B------:R-:W-:Y:S01]  /*2730*/  IMAD.HI.U32 R2, R4.reuse, R59, RZ ;  /* 0x0000003b04027227 */ /* 0x040fe200078e00ff */
[----:B------:R-:W-:Y:S03]  /*2740*/  STL [R1+0xaf8], R193 ;  /* 0x000af8c101007387 */ /* 0x000fe60000100800 */
[----:B------:R-:W-:Y:S01]  /*2750*/  IMAD.MOV R3, RZ, RZ, -R3 ;  /* 0x000000ffff037224 */ /* 0x000fe200078e0a03 */
[----:B------:R-:W-:Y:S01]  /*2760*/  STL [R1+0xaf4], R192 ;  /* 0x000af4c001007387 */ /* 0x000fe20000100800 */
[----:B------:R-:W-:-:S03]  /*2770*/  IMAD.HI.U32 R8, R4, R65, RZ ;  /* 0x0000004104087227 */ /* 0x000fc600078e00ff */
[----:B------:R-:W-:Y:S01]  /*2780*/  STL [R1+0xaf0], R191 ;  /* 0x000af0bf01007387 */ /* 0x000fe20000100800 */
[----:B------:R-:W-:Y:S02]  /*2790*/  IMAD.MOV R2, RZ, RZ, -R2 ;  /* 0x000000ffff027224 */ /* 0x000fe400078e0a02 */
[----:B------:R-:W-:Y:S01]  /*27a0*/  IMAD R61, R0, R3, R61 ;  /* 0x00000003003d7224 */ /* 0x000fe200078e023d */
[----:B------:R-:W-:Y:S01]  /*27b0*/  STL [R1+0xaec], R190 ;  /* 0x000aecbe01007387 */ /* 0x000fe20000100800 */
[----:B------:R-:W-:Y:S02]  /*27c0*/  IMAD.MOV R8, RZ, RZ, -R8 ;  /* 0x000000ffff087224 */ /* 0x000fe400078e0a08 */
[----:B------:R-:W-:Y:S01]  /*27d0*/  VIADD R188, R132, 0x4d ;  /* 0x0000004d84bc7836 */ /* 0x000fe20000000000 */
[----:B------:R-:W-:Y:S01]  /*27e0*/  STL [R1+0xae8], R189 ;  /* 0x000ae8bd01007387 */ /* 0x000fe20000100800 */
[----:B------:R-:W-:Y:S02]  /*27f0*/  IMAD.MOV.U32 R3, RZ, RZ, R9 ;  /* 0x000000ffff037224 */ /* 0x000fe400078e0009 */
[C---:B------:R-:W-:Y:S01]  /*2800*/  IMAD R59, R0.reuse, R2, R59 ;  /* 0x00000002003b7224 */ /* 0x040fe200078e023b */
[----:B------:R-:W-:Y:S01]  /*2810*/  IABS R57, R188 ;  /* 0x000000bc00397213 */ /* 0x000fe20000000000 */
[----:B------:R-:W-:Y:S01]  /*2820*/  IMAD R65, R0, R8, R65 ;  /* 0x0000000800417224 */ /* 0x000fe200078e0241 */
[----:B------:R-:W-:Y:S01]  /*2830*/  STL [R1+0xae4], R188 ;  /* 0x000ae4bc01007387 */ /* 0x000fe20000100800 */
[----:B------:R-:W-:-:S04]  /*2840*/  IMAD.HI.U32 R2, R4, R3, RZ ;  /* 0x0000000304027227 */ /* 0x000fc800078e00ff */
[----:B------:R-:W-:Y:S01]  /*2850*/  IMAD.HI.U32 R8, R4, R11, RZ ;  /* 0x0000000b04087227 */ /* 0x000fe200078e00ff */
[----:B------:R-:W-:-:S03]  /*2860*/  IADD3 R58, PT, PT, -R2, RZ, RZ ;  /* 0x000000ff023a7210 */ /* 0x000fc60007ffe1ff */
[C---:B------:R-:W-:Y:S02]  /*2870*/  VIADD R185, R132.reuse, 0x50 ;  /* 0x0000005084b97836 */ /* 0x040fe40000000000 */
[----:B------:R-:W-:Y:S02]  /*2880*/  IMAD.MOV R8, RZ, RZ, -R8 ;  /* 0x000000ffff087224 */ /* 0x000fe400078e0a08 */
[----:B------:R-:W-:Y:S01]  /*2890*/  VIADD R187, R132, 0x4e ;  /* 0x0000004e84bb7836 */ /* 0x000fe20000000000 */
[----:B------:R-:W-:Y:S01]  /*28a0*/  IABS R13, R185 ;  /* 0x000000b9000d7213 */ /* 0x000fe20000000000 */
[----:B------:R-:W-:-:S03]  /*28b0*/  IMAD.HI.U32 R2, R4, R57, RZ ;  /* 0x0000003904027227 */ /* 0x000fc600078e00ff */
[----:B------:R-:W-:Y:S01]  /*28c0*/  STL [R1+0xae0], R187 ;  /* 0x000ae0bb01007387 */ /* 0x000fe20000100800 */
[----:B------:R-:W-:Y:S01]  /*28d0*/  IMAD R60, R0, R8, R11 ;  /* 0x00000008003c7224 */ /* 0x000fe200078e020b */
[----:B------:R-:W-:Y:S01]  /*28e0*/  IABS R11, R187 ;  /* 0x000000bb000b7213 */ /* 0x000fe20000000000 */
[----:B------:R-:W-:Y:S02]  /*28f0*/  IMAD.MOV R9, RZ, RZ, -R2 ;  /* 0x000000ffff097224 */ /* 0x000fe400078e0a02 */
        /* <DEDUP_REMOVED lines=8> */
[----:B------:R-:W-:Y:S02]  /*2980*/  IMAD R54, R0, R2, R13 ;  /* 0x0000000200367224 */ /* 0x000fe400078e020d */
[----:B------:R-:W-:Y:S02]  /*2990*/  VIADD R182, R132, 0x53 ;  /* 0x0000005384b67836 */ /* 0x000fe40000000000 */
[----:B------:R-:W-:Y:S01]  /*29a0*/  IMAD R57, R0, R9, R57 ;  /* 0x0000000900397224 */ /* 0x000fe200078e0239 */
[----:B------:R-:W-:Y:S01]  /*29b0*/  IABS R9, R183 ;  /* 0x000000b700097213 */ /* 0x000fe20000000000 */
[----:B------:R-:W-:Y:S01]  /*29c0*/  IMAD.HI.U32 R2, R4, R53, RZ ;  /* 0x0000003504027227 */ /* 0x000fe200078e00ff */
[----:B------:R-:W-:-:S03]  /*29d0*/  IABS R51, R182 ;  /* 0x000000b600337213 */ /* 0x000fc60000000000 */
[----:B------:R-:W-:Y:S02]  /*29e0*/  IMAD R56, R0, R3, R11 ;  /* 0x0000000300387224 */ /* 0x000fe400078e020b */
[----:B------:R-:W-:Y:S02]  /*29f0*/  IMAD.MOV R3, RZ, RZ, -R2 ;  /* 0x000000ffff037224 */ /* 0x000fe400078e0a02 */
[----:B------:R-:W-:Y:S02]  /*2a00*/  VIADD R180, R132, 0x55 ;  /* 0x0000005584b47836 */ /* 0x000fe40000000000 */
[----:B------:R-:W-:-:S03]  /*2a10*/  IMAD.HI.U32 R2, R4, R9, RZ ;  /* 0x0000000904027227 */ /* 0x000fc600078e00ff */
[----:B------:R-:W-:Y:S01]  /*2a20*/  IABS R49, R180 ;  /* 0x000000b400317213 */ /* 0x000fe20000000000 */
[----:B------:R-:W-:Y:S02]  /*2a30*/  VIADD R186, R132, 0x4f ;  /* 0x0000004f84ba7836 */ /* 0x000fe40000000000 */
[----:B------:R-:W-:Y:S02]  /*2a40*/  IMAD R53, R0, R3, R53 ;  /* 0x0000000300357224 */ /* 0x000fe400078e0235 */
[----:B------:R-:W-:Y:S01]  /*2a50*/  IMAD.HI.U32 R3, R4, R51, RZ ;  /* 0x0000003304037227 */ /* 0x000fe200078e00ff */
[----:B------:R-:W-:Y:S01]  /*2a60*/  IABS R55, R186 ;  /* 0x000000ba00377213 */ /* 0x000fe20000000000 */
[----:B------:R-:W-:Y:S02]  /*2a70*/  STL [R1+0xadc], R186 ;  /* 0x000adcba01007387 */ /* 0x000fe40000100800 */
[----:B------:R-:W-:Y:S01]  /*2a80*/  IMAD.MOV R52, RZ, RZ, -R2 ;  /* 0x000000ffff347224 */ /* 0x000fe200078e0a02 */
[----:B------:R-:W-:Y:S01]  /*2a90*/  IADD3 R3, PT, PT, -R3, RZ, RZ ;  /* 0x000000ff03037210 */ /* 0x000fe20007ffe1ff */
[----:B------:R-:W-:Y:S01]  /*2aa0*/  VIADD R179, R132, 0x56 ;  /* 0x0000005684b37836 */ /* 0x000fe20000000000 */
[----:B------:R-:W-:Y:S01]  /*2ab0*/  STL [R1+0xad8], R185 ;  /* 0x000ad8b901007387 */ /* 0x000fe20000100800 */
[----:B------:R-:W-:-:S02]  /*2ac0*/  IMAD R52, R0, R52, R9 ;  /* 0x0000003400347224 */ /* 0x000fc400078e0209 */
[----:B------:R-:W-:Y:S01]  /*2ad0*/  IMAD.HI.U32 R2, R4, R49, RZ ;  /* 0x0000003104027227 */ /* 0x000fe200078e00ff */
[----:B------:R-:W-:Y:S01]  /*2ae0*/  IABS R9, R179 ;  /* 0x000000b300097213 */ /* 0x000fe20000000000 */
[----:B------:R-:W-:Y:S02]  /*2af0*/  STL [R1+0xad4], R184 ;  /* 0x000ad4b801007387 */ /* 0x000fe40000100800 */
[----:B------:R-:W-:Y:S02]  /*2b00*/  VIADD R181, R132, 0x54 ;  /* 0x0000005484b57836 */ /* 0x000fe40000000000 */
[----:B------:R-:W-:Y:S01]  /*2b10*/  IMAD.HI.U32 R8, R4, R55, RZ ;  /* 0x0000003704087227 */ /* 0x000fe200078e00ff */
[----:B------:R-:W-:Y:S02]  /*2b20*/  STL [R1+0xad0], R183 ;  /* 0x000ad0b701007387 */ /* 0x000fe40000100800 */
[----:B------:R-:W-:Y:S01]  /*2b30*/  IABS R11, R181 ;  /* 0x000000b5000b7213 */ /* 0x000fe20000000000 */
[----:B------:R-:W-:Y:S01]  /*2b40*/  IMAD.MOV R2, RZ, RZ, -R2 ;  /* 0x000000ffff027224 */ /* 0x000fe200078e0a02 */
[----:B------:R-:W-:Y:S01]  /*2b50*/  STL [R1+0xacc], R182 ;  /* 0x000accb601007387 */ /* 0x000fe20000100800 */
[----:B------:R-:W-:-:S02]  /*2b60*/  IMAD R51, R0, R3, R51 ;  /* 0x0000000300337224 */ /* 0x000fc400078e0233 */
[----:B------:R-:W-:Y:S01]  /*2b70*/  VIADD R178, R132, 0x57 ;  /* 0x0000005784b27836 */ /* 0x000fe20000000000 */
[----:B------:R-:W-:Y:S01]  /*2b80*/  STL [R1+0xac8], R181 ;  /* 0x000ac8b501007387 */ /* 0x000fe20000100800 */
[----:B------:R-:W-:Y:S02]  /*2b90*/  IMAD.MOV.U32 R3, RZ, RZ, R9 ;  /* 0x000000ffff037224 */ /* 0x000fe400078e0009 */
[----:B------:R-:W-:Y:S01]  /*2ba0*/  IMAD.MOV R8, RZ, RZ, -R8 ;  /* 0x000000ffff087224 */ /* 0x000fe200078e0a08 */
[----:B------:R-:W-:Y:S01]  /*2bb0*/  IABS R47, R178 ;  /* 0x000000b2002f7213 */ /* 0x000fe20000000000 */
[----:B------:R-:W-:Y:S01]  /*2bc0*/  IMAD R49, R0, R2, R49 ;  /* 0x0000000200317224 */ /* 0x000fe200078e0231 */
[----:B------:R-:W-:Y:S01]  /*2bd0*/  STL [R1+0xac4], R180 ;  /* 0x000ac4b401007387 */ /* 0x000fe20000100800 */
[----:B------:R-:W-:-:S03]  /*2be0*/  IMAD.HI.U32 R2, R4, R3, RZ ;  /* 0x0000000304027227 */ /* 0x000fc600078e00ff */
[----:B------:R-:W-:Y:S01]  /*2bf0*/  STL [R1+0xac0], R179 ;  /* 0x000ac0b301007387 */ /* 0x000fe20000100800 */
[----:B------:R-:W-:Y:S02]  /*2c00*/  VIADD R175, R132, 0x5a ;  /* 0x0000005a84af7836 */ /* 0x000fe40000000000 */
[----:B------:R-:W-:Y:S01]  /*2c10*/  IMAD R55, R0, R8, R55 ;  /* 0x0000000800377224 */ /* 0x000fe200078e0237 */
[----:B------:R-:W-:Y:S01]  /*2c20*/  STL [R1+0xabc], R178 ;  /* 0x000abcb201007387 */ /* 0x000fe20000100800 */
[----:B------:R-:W-:Y:S01]  /*2c30*/  IMAD.HI.U32 R8, R4, R11, RZ ;  /* 0x0000000b04087227 */ /* 0x000fe200078e00ff */
[----:B------:R-:W-:-:S03]  /*2c40*/  IABS R13, R175 ;  /* 0x000000af000d7213 */ /* 0x000fc60000000000 */
[----:B------:R-:W-:Y:S02]  /*2c50*/  IMAD.MOV R48, RZ, RZ, -R2 ;  /* 0x000000ffff307224 */ /* 0x000fe400078e0a02 */
[----:B------:R-:W-:-:S04]  /*2c60*/  IMAD.HI.U32 R2, R4, R47, RZ ;  /* 0x0000002f04027227 */ /* 0x000fc800078e00ff */
[----:B------:R-:W-:Y:S02]  /*2c70*/  IMAD.MOV R8, RZ, RZ, -R8 ;  /* 0x000000ffff087224 */ /* 0x000fe400078e0a08 */
[----:B------:R-:W-:Y:S02]  /*2c80*/  VIADD R177, R132, 0x58 ;  /* 0x0000005884b17836 */ /* 0x000fe40000000000 */
[----:B------:R-:W-:Y:S02]  /*2c90*/  IMAD.MOV R9, RZ, RZ, -R2 ;  /* 0x000000ffff097224 */ /* 0x000fe400078e0a02 */
[----:B------:R-:W-:Y:S01]  /*2ca0*/  IMAD R50, R0, R8, R11 ;  /* 0x0000000800327224 */ /* 0x000fe200078e020b */
[----:B------:R-:W-:Y:S01]  /*2cb0*/  IABS R11, R177 ;  /* 0x000000b1000b7213 */ /* 0x000fe20000000000 */
[----:B------:R-:W-:Y:S01]  /*2cc0*/  IMAD.HI.U32 R2, R4, R13, RZ ;  /* 0x0000000d04027227 */ /* 0x000fe200078e00ff */
[----:B------:R-:W-:Y:S03]  /*2cd0*/  STL [R1+0xab8], R177 ;  /* 0x000ab8b101007387 */ /* 0x000fe60000100800 */
[----:B------:R-:W-:Y:S01]  /*2ce0*/  VIADD R174, R132, 0x5b ;  /* 0x0000005b84ae7836 */ /* 0x000fe20000000000 */
[----:B------:R-:W-:Y:S01]  /*2cf0*/  IADD3 R2, PT, PT, -R2, RZ, RZ ;  /* 0x000000ff02027210 */ /* 0x000fe20007ffe1ff */
[----:B------:R-:W-:-:S02]  /*2d00*/  IMAD R48, R0, R48, R3 ;  /* 0x0000003000307224 */ /* 0x000fc400078e0203 */
[----:B------:R-:W-:Y:S01]  /*2d10*/  IMAD.HI.U32 R3, R4, R11, RZ ;  /* 0x0000000b04037227 */ /* 0x000fe200078e00ff */
[----:B------:R-:W-:-:S03]  /*2d20*/  IABS R43, R174 ;  /* 0x000000ae002b7213 */ /* 0x000fc60000000000 */
[----:B------:R-:W-:Y:S02]  /*2d30*/  VIADD R173, R132, 0x5c ;  /* 0x0000005c84ad7836 */ /* 0x000fe40000000000 */
[----:B------:R-:W-:Y:S02]  /*2d40*/  IMAD.MOV R3, RZ, RZ, -R3 ;  /* 0x000000ffff037224 */ /* 0x000fe400078e0a03 */
[C---:B------:R-:W-:Y:S01]  /*2d50*/  IMAD R47, R0.reuse, R9, R47 ;  /* 0x00000009002f7224 */ /* 0x040fe200078e022f */
[----:B------:R-:W-:Y:S01]  /*2d60*/  IABS R9, R173 ;  /* 0x000000ad00097213 */ /* 0x000fe20000000000 */
[----:B------:R-:W-:Y:S02]  /*2d70*/  IMAD R44, R0, R2, R13 ;  /* 0x00000002002c7224 */ /* 0x000fe400078e020d */
[C---:B------:R-:W-:Y:S02]  /*2d80*/  VIADD R172, R132.reuse, 0x5d ;  /* 0x0000005d84ac7836 */ /* 0x040fe40000000000 */
[----:B------:R-:W-:-:S02]  /*2d90*/  VIADD R176, R132, 0x59 ;  /* 0x0000005984b07836 */ /* 0x000fc40000000000 */
[----:B------:R-:W-:Y:S01]  /*2da0*/  IMAD.HI.U32 R2, R4, R43, RZ ;  /* 0x0000002b04027227 */ /* 0x000fe200078e00ff */
[----:B------:R-:W-:Y:S02]  /*2db0*/  IABS R41, R172 ;  /* 0x000000ac00297213 */ /* 0x000fe40000000000 */
[----:B------:R-:W-:Y:S01]  /*2dc0*/  IABS R45, R176 ;  /* 0x000000b0002d7213 */ /* 0x000fe20000000000 */
[----:B------:R-:W-:Y:S01]  /*2dd0*/  IMAD R46, R0, R3, R11 ;  /* 0x00000003002e7224 */ /* 0x000fe200078e020b */
[----:B------:R-:W-:Y:S01]  /*2de0*/  STL [R1+0xa98], R176 ;  /* 0x000a98b001007387 */ /* 0x000fe20000100800 */
[----:B------:R-:W-:Y:S02]  /*2df0*/  VIADD R170, R132, 0x5f ;  /* 0x0000005f84aa7836 */ /* 0x000fe40000000000 */
[----:B------:R-:W-:Y:S01]  /*2e00*/  IMAD.MOV R3, RZ, RZ, -R2 ;  /* 0x000000ffff037224 */ /* 0x000fe200078e0a02 */
[----:B------:R-:W-:Y:S01]  /*2e10*/  STL [R1+0xa94], R175 ;  /* 0x000a94af01007387 */ /* 0x000fe20000100800 */
[----:B------:R-:W-:Y:S01]  /*2e20*/  IMAD.HI.U32 R2, R4, R9, RZ ;  /* 0x0000000904027227 */ /* 0x000fe200078e00ff */
[----:B------:R-:W-:-:S02]  /*2e30*/  IABS R39, R170 ;  /* 0x000000aa00277213 */ /* 0x000fc40000000000 */
[----:B------:R-:W-:Y:S01]  /*2e40*/  STL [R1+0xa90], R174 ;  /* 0x000a90ae01007387 */ /* 0x000fe20000100800 */
[----:B------:R-:W-:Y:S02]  /*2e50*/  IMAD R43, R0, R3, R43 ;  /* 0x00000003002b7224 */ /* 0x000fe400078e022b */
[----:B------:R-:W-:Y:S01]  /*2e60*/  VIADD R171, R132, 0x5e ;  /* 0x0000005e84ab7836 */ /* 0x000fe20000000000 */
[----:B------:R-:W-:Y:S01]  /*2e70*/  STL [R1+0xa8c], R173 ;  /* 0x000a8cad01007387 */ /* 0x000fe20000100800 */
[----:B------:R-:W-:-:S03]  /*2e80*/  IMAD.HI.U32 R3, R4, R41, RZ ;  /* 0x0000002904037227 */ /* 0x000fc600078e00ff */
[----:B------:R-:W-:Y:S01]  /*2e90*/  IABS R11, R171 ;  /* 0x000000ab000b7213 */ /* 0x000fe20000000000 */
[----:B------:R-:W-:Y:S01]  /*2ea0*/  IMAD.MOV R42, RZ, RZ, -R2 ;  /* 0x000000ffff2a7224 */ /* 0x000fe200078e0a02 */
[----:B------:R-:W-:Y:S01]  /*2eb0*/  STL [R1+0xa88], R172 ;  /* 0x000a88ac01007387 */ /* 0x000fe20000100800 */
[----:B------:R-:W-:Y:S02]  /*2ec0*/  VIADD R169, R132, 0x60 ;  /* 0x0000006084a97836 */ /* 0x000fe40000000000 */
[----:B------:R-:W-:Y:S01]  /*2ed0*/  IMAD.HI.U32 R8, R4, R45, RZ ;  /* 0x0000002d04087227 */ /* 0x000fe200078e00ff */
[----:B------:R-:W-:Y:S03]  /*2ee0*/  STL [R1+0xa84], R171 ;  /* 0x000a84ab01007387 */ /* 0x000fe60000100800 */
[----:B------:R-:W-:Y:S01]  /*2ef0*/  IMAD.MOV R3, RZ, RZ, -R3 ;  /* 0x000000ffff037224 */ /* 0x000fe200078e0a03 */
[----:B------:R-:W-:Y:S01]  /*2f00*/  STL [R1+0xa80], R170 ;  /* 0x000a80aa01007387 */ /* 0x000fe20000100800 */
[----:B------:R-:W-:Y:S01]  /*2f10*/  IMAD R42, R0, R42, R9 ;  /* 0x0000002a002a7224 */ /* 0x000fe200078e0209 */
[----:B------:R-:W-:Y:S01]  /*2f20*/  IABS R9, R169 ;  /* 0x000000a900097213 */ /* 0x000fe20000000000 */
[----:B------:R-:W-:Y:S01]  /*2f30*/  IMAD.MOV R8, RZ, RZ, -R8 ;  /* 0x000000ffff087224 */ /* 0x000fe200078e0a08 */
[----:B------:R-:W-:Y:S01]  /*2f40*/  STL [R1+0xa7c], R169 ;  /* 0x000a7ca901007387 */ /* 0x000fe20000100800 */
[----:B------:R-:W-:-:S04]  /*2f50*/  IMAD.HI.U32 R2, R4, R39, RZ ;  /* 0x0000002704027227 */ /* 0x000fc800078e00ff */
[C---:B------:R-:W-:Y:S01]  /*2f60*/  IMAD R41, R0.reuse, R3, R41 ;  /* 0x0000000300297224 */ /* 0x040fe200078e0229 */
[----:B------:R-:W-:Y:S01]  /*2f70*/  MOV R3, R9 ;  /* 0x0000000900037202 */ /* 0x000fe20000000f00 */
        /* <DEDUP_REMOVED lines=8> */
[----:B------:R-:W-:Y:S02]  /*3000*/  VIADD R167, R132, 0x62 ;  /* 0x0000006284a77836 */ /* 0x000fe40000000000 */
[----:B------:R-:W-:-:S03]  /*3010*/  IMAD.HI.U32 R2, R4, R3, RZ ;  /* 0x0000000304027227 */ /* 0x000fc600078e00ff */
[----:B------:R-:W-:Y:S01]  /*3020*/  STL [R1+0xa74], R167 ;  /* 0x000a74a701007387 */ /* 0x000fe20000100800 */
[----:B------:R-:W-:Y:S01]  /*3030*/  IMAD R40, R0, R8, R11 ;  /* 0x0000000800287224 */ /* 0x000fe200078e020b */
[----:B------:R-:W-:Y:S01]  /*3040*/  IABS R11, R167 ;  /* 0x000000a7000b7213 */ /* 0x000fe20000000000 */
[----:B------:R-:W-:Y:S02]  /*3050*/  VIADD R165, R132, 0x64 ;  /* 0x0000006484a57836 */ /* 0x000fe40000000000 */
[----:B------:R-:W-:Y:S02]  /*3060*/  IMAD.MOV R38, RZ, RZ, -R2 ;  /* 0x000000ffff267224 */ /* 0x000fe400078e0a02 */
[----:B------:R-:W-:Y:S01]  /*3070*/  IMAD.HI.U32 R2, R4, R37, RZ ;  /* 0x0000002504027227 */ /* 0x000fe200078e00ff */
[----:B------:R-:W-:-:S03]  /*3080*/  IABS R13, R165 ;  /* 0x000000a5000d7213 */ /* 0x000fc60000000000 */
[----:B------:R-:W-:Y:S02]  /*3090*/  IMAD R38, R0, R38, R3 ;  /* 0x0000002600267224 */ /* 0x000fe400078e0203 */
[----:B------:R-:W-:Y:S02]  /*30a0*/  IMAD.MOV R9, RZ, RZ, -R2 ;  /* 0x000000ffff097224 */ /* 0x000fe400078e0a02 */
[----:B------:R-:W-:Y:S02]  /*30b0*/  VIADD R164, R132, 0x65 ;  /* 0x0000006584a47836 */ /* 0x000fe40000000000 */
[----:B------:R-:W-:-:S04]  /*30c0*/  IMAD.HI.U32 R3, R4, R11, RZ ;  /* 0x0000000b04037227 */ /* 0x000fc800078e00ff */
[----:B------:R-:W-:Y:S01]  /*30d0*/  IMAD R37, R0, R9, R37 ;  /* 0x0000000900257224 */ /* 0x000fe200078e0225 */
[----:B------:R-:W-:Y:S01]  /*30e0*/  IABS R9, R164 ;  /* 0x000000a400097213 */ /* 0x000fe20000000000 */
[----:B------:R-:W-:-:S04]  /*30f0*/  IMAD.HI.U32 R2, R4, R13, RZ ;  /* 0x0000000d04027227 */ /* 0x000fc800078e00ff */
[----:B------:R-:W-:Y:S02]  /*3100*/  IMAD.MOV R3, RZ, RZ, -R3 ;  /* 0x000000ffff037224 */ /* 0x000fe400078e0a03 */
[----:B------:R-:W-:Y:S02]  /*3110*/  IMAD.MOV R2, RZ, RZ, -R2 ;  /* 0x000000ffff027224 */ /* 0x000fe400078e0a02 */
[----:B------:R-:W-:Y:S01]  /*3120*/  IMAD R36, R0, R3, R11 ;  /* 0x0000000300247224 */ /* 0x000fe200078e020b */
[----:B------:R-:W-:Y:S01]  /*3130*/  IABS R11, R162 ;  /* 0x000000a2000b7213 */ /* 0x000fe20000000000 */
[----:B------:R-:W-:Y:S02]  /*3140*/  VIADD R163, R132, 0x66 ;  /* 0x0000006684a37836 */ /* 0x000fe40000000000 */
[----:B------:R-:W-:Y:S02]  /*3150*/  IMAD.MOV.U32 R3, RZ, RZ, R9 ;  /* 0x000000ffff037224 */ /* 0x000fe400078e0009 */
[----:B------:R-:W-:Y:S01]  /*3160*/  IMAD R34, R0, R2, R13 ;  /* 0x0000000200227224 */ /* 0x000fe200078e020d */
[----:B------:R-:W-:Y:S01]  /*3170*/  IABS R9, R163 ;  /* 0x000000a300097213 */ /* 0x000fe20000000000 */
[----:B------:R-:W-:-:S02]  /*3180*/  VIADD R166, R132, 0x63 ;  /* 0x0000006384a67836 */ /* 0x000fc40000000000 */
[----:B------:R-:W-:-:S03]  /*3190*/  IMAD.HI.U32 R2, R4, R3, RZ ;  /* 0x0000000304027227 */ /* 0x000fc600078e00ff */
[----:B------:R-:W-:Y:S01]  /*31a0*/  IABS R35, R166 ;  /* 0x000000a600237213 */ /* 0x000fe20000000000 */
[----:B------:R-:W-:Y:S01]  /*31b0*/  VIADD R160, R132, 0x69 ;  /* 0x0000006984a07836 */ /* 0x000fe20000000000 */
[----:B------:R-:W-:Y:S01]  /*31c0*/  STL [R1+0xa70], R166 ;  /* 0x000a70a601007387 */ /* 0x000fe20000100800 */
[----:B------:R-:W-:Y:S02]  /*31d0*/  IMAD.MOV R32, RZ, RZ, -R2 ;  /* 0x000000ffff207224 */ /* 0x000fe400078e0a02 */
[----:B------:R-:W-:Y:S01]  /*31e0*/  IMAD.HI.U32 R2, R4, R9, RZ ;  /* 0x0000000904027227 */ /* 0x000fe200078e00ff */
[----:B------:R-:W-:Y:S01]  /*31f0*/  IABS R15, R160 ;  /* 0x000000a0000f7213 */ /* 0x000fe20000000000 */
[----:B------:R-:W-:Y:S02]  /*3200*/  STL [R1+0xa6c], R165 ;  /* 0x000a6ca501007387 */ /* 0x000fe40000100800 */
[----:B------:R-:W-:Y:S02]  /*3210*/  VIADD R161, R132, 0x68 ;  /* 0x0000006884a17836 */ /* 0x000fe40000000000 */
[----:B------:R-:W-:Y:S01]  /*3220*/  IMAD R32, R0, R32, R3 ;  /* 0x0000002000207224 */ /* 0x000fe200078e0203 */
[----:B------:R-:W-:Y:S01]  /*3230*/  STL [R1+0xa68], R164 ;  /* 0x000a68a401007387 */ /* 0x000fe20000100800 */
[----:B------:R-:W-:Y:S01]  /*3240*/  IMAD.MOV R30, RZ, RZ, -R2 ;  /* 0x000000ffff1e7224 */ /* 0x000fe200078e0a02 */
[----:B------:R-:W-:Y:S01]  /*3250*/  IABS R13, R161 ;  /* 0x000000a1000d7213 */ /* 0x000fe20000000000 */
[----:B------:R-:W-:Y:S01]  /*3260*/  VIADD R159, R132, 0x6a ;  /* 0x0000006a849f7836 */ /* 0x000fe20000000000 */
[----:B------:R-:W-:Y:S01]  /*3270*/  STL [R1+0xa64], R163 ;  /* 0x000a64a301007387 */ /* 0x000fe20000100800 */
[----:B------:R-:W-:-:S03]  /*3280*/  IMAD.HI.U32 R8, R4, R35, RZ ;  /* 0x0000002304087227 */ /* 0x000fc600078e00ff */
[----:B------:R-:W-:Y:S01]  /*3290*/  STL [R1+0xa60], R162 ;  /* 0x000a60a201007387 */ /* 0x000fe20000100800 */
[----:B------:R-:W-:-:S03]  /*32a0*/  IMAD.HI.U32 R3, R4, R11, RZ ;  /* 0x0000000b04037227 */ /* 0x000fc600078e00ff */
[----:B------:R-:W-:Y:S01]  /*32b0*/  STL [R1+0xa5c], R161 ;  /* 0x000a5ca101007387 */ /* 0x000fe20000100800 */
[----:B------:R-:W-:Y:S01]  /*32c0*/  IMAD R30, R0, R30, R9 ;  /* 0x0000001e001e7224 */ /* 0x000fe200078e0209 */
[----:B------:R-:W-:Y:S01]  /*32d0*/  IABS R9, R159 ;  /* 0x0000009f00097213 */ /* 0x000fe20000000000 */
[----:B------:R-:W-:Y:S01]  /*32e0*/  IMAD.MOV R8, RZ, RZ, -R8 ;  /* 0x000000ffff087224 */ /* 0x000fe200078e0a08 */
[----:B------:R-:W-:Y:S01]  /*32f0*/  STL [R1+0xa58], R160 ;  /* 0x000a58a001007387 */ /* 0x000fe20000100800 */
[----:B------:R-:W-:-:S03]  /*3300*/  IMAD.HI.U32 R2, R4, R15, RZ ;  /* 0x0000000f04027227 */ /* 0x000fc600078e00ff */
[----:B------:R-:W-:Y:S01]  /*3310*/  STL [R1+0xa54], R159 ;  /* 0x000a549f01007387 */ /* 0x000fe20000100800 */
[----:B------:R-:W-:Y:S02]  /*3320*/  IMAD.MOV R3, RZ, RZ, -R3 ;  /* 0x000000ffff037224 */ /* 0x000fe400078e0a03 */
[C---:B------:R-:W-:Y:S02]  /*3330*/  IMAD R35, R0.reuse, R8, R35 ;  /* 0x0000000800237224 */ /* 0x040fe400078e0223 */
[----:B------:R-:W-:Y:S02]  /*3340*/  IMAD.MOV R2, RZ, RZ, -R2 ;  /* 0x000000ffff027224 */ /* 0x000fe400078e0a02 */
[----:B------:R-:W-:Y:S02]  /*3350*/  IMAD R28, R0, R3, R11 ;  /* 0x00000003001c7224 */ /* 0x000fe400078e020b */
[----:B------:R-:W-:Y:S02]  /*3360*/  VIADD R158, R132, 0x6b ;  /* 0x0000006b849e7836 */ /* 0x000fe40000000000 */
[----:B------:R-:W-:-:S03]  /*3370*/  IMAD.HI.U32 R8, R4, R13, RZ ;  /* 0x0000000d04087227 */ /* 0x000fc600078e00ff */
[----:B------:R-:W-:Y:S01]  /*3380*/  IABS R11, R158 ;  /* 0x0000009e000b7213 */ /* 0x000fe20000000000 */
[----:B------:R-:W-:Y:S01]  /*3390*/  IMAD.MOV.U32 R3, RZ, RZ, R9 ;  /* 0x000000ffff037224 */ /* 0x000fe200078e0009 */
[----:B------:R-:W-:Y:S01]  /*33a0*/  STL [R1+0xa50], R158 ;  /* 0x000a509e01007387 */ /* 0x000fe20000100800 */
[----:B------:R-:W-:Y:S01]  /*33b0*/  IMAD R24, R0, R2, R15 ;  /* 0x0000000200187224 */ /* 0x000fe200078e020f */
[----:B------:R-:W-:Y:S01]  /*33c0*/  IABS R15, R156 ;  /* 0x0000009c000f7213 */ /* 0x000fe20000000000 */
[----:B------:R-:W-:Y:S02]  /*33d0*/  IMAD.MOV R8, RZ, RZ, -R8 ;  /* 0x000000ffff087224 */ /* 0x000fe400078e0a08 */
[----:B------:R-:W-:Y:S02]  /*33e0*/  VIADD R157, R132, 0x6c ;  /* 0x0000006c849d7836 */ /* 0x000fe40000000000 */
[----:B------:R-:W-:-:S03]  /*33f0*/  IMAD.HI.U32 R2, R4, R3, RZ ;  /* 0x0000000304027227 */ /* 0x000fc600078e00ff */
[----:B------:R-:W-:Y:S01]  /*3400*/  STL [R1+0xa4c], R157 ;  /* 0x000a4c9d01007387 */ /* 0x000fe20000100800 */
[----:B------:R-:W-:Y:S01]  /*3410*/  IMAD R26, R0, R8, R13 ;  /* 0x00000008001a7224 */ /* 0x000fe200078e020d */
[----:B------:R-:W-:Y:S01]  /*3420*/  IABS R13, R157 ;  /* 0x0000009d000d7213 */ /* 0x000fe20000000000 */
[----:B------:R-:W-:Y:S01]  /*3430*/  IMAD.MOV R22, RZ, RZ, -R2 ;  /* 0x000000ffff167224 */ /* 0x000fe200078e0a02 */
[----:B------:R-:W-:Y:S01]  /*3440*/  STL [R1+0xa48], R156 ;  /* 0x000a489c01007387 */ /* 0x000fe20000100800 */
[----:B------:R-:W-:-:S04]  /*3450*/  IMAD.HI.U32 R2, R4, R11, RZ ;  /* 0x0000000b04027227 */ /* 0x000fc800078e00ff */
[----:B------:R-:W-:Y:S02]  /*3460*/  IMAD R22, R0, R22, R3 ;  /* 0x0000001600167224 */ /* 0x000fe400078e0203 */
[----:B------:R-:W-:Y:S02]  /*3470*/  IMAD.MOV R2, RZ, RZ, -R2 ;  /* 0x000000ffff027224 */ /* 0x000fe400078e0a02 */
[----:B------:R-:W-:Y:S02]  /*3480*/  VIADD R154, R132, 0x6f ;  /* 0x0000006f849a7836 */ /* 0x000fe40000000000 */
[----:B------:R-:W-:-:S04]  /*3490*/  IMAD.HI.U32 R3, R4, R13, RZ ;  /* 0x0000000d04037227 */ /* 0x000fc800078e00ff */
[----:B------:R-:W-:-:S04]  /*34a0*/  IMAD.HI.U32 R8, R4, R15, RZ ;  /* 0x0000000f04087227 */ /* 0x000fc800078e00ff */
[----:B------:R-:W-:Y:S01]  /*34b0*/  IMAD R2, R0, R2, R11 ;  /* 0x0000000200027224 */ /* 0x000fe200078e020b */
[----:B------:R-:W-:Y:S01]  /*34c0*/  IABS R11, R154 ;  /* 0x0000009a000b7213 */ /* 0x000fe20000000000 */
[C---:B------:R-:W-:Y:S02]  /*34d0*/  VIADD R155, R132.reuse, 0x6e ;  /* 0x0000006e849b7836 */ /* 0x040fe40000000000 */
[----:B------:R-:W-:Y:S02]  /*34e0*/  IMAD.MOV R3, RZ, RZ, -R3 ;  /* 0x000000ffff037224 */ /* 0x000fe400078e0a03 */
[----:B------:R-:W-:Y:S01]  /*34f0*/  IMAD.MOV R8, RZ, RZ, -R8 ;  /* 0x000000ffff087224 */ /* 0x000fe200078e0a08 */
[----:B------:R-:W-:Y:S01]  /*3500*/  IABS R17, R155 ;  /* 0x0000009b00117213 */ /* 0x000fe20000000000 */
[----:B------:R-:W-:Y:S01]  /*3510*/  VIADD R152, R132, 0x71 ;  /* 0x0000007184987836 */ /* 0x000fe20000000000 */
[----:B------:R-:W-:Y:S01]  /*3520*/  STL [R1+0xa44], R155 ;  /* 0x000a449b01007387 */ /* 0x000fe20000100800 */
[----:B------:R-:W-:-:S02]  /*3530*/  IMAD R18, R0, R3, R13 ;  /* 0x0000000300127224 */ /* 0x000fc400078e020d */
[----:B------:R-:W-:Y:S01]  /*3540*/  VIADD R153, R132, 0x70 ;  /* 0x0000007084997836 */ /* 0x000fe20000000000 */
[----:B------:R-:W-:Y:S01]  /*3550*/  STL [R1+0xa40], R154 ;  /* 0x000a409a01007387 */ /* 0x000fe20000100800 */
[----:B------:R-:W-:-:S03]  /*3560*/  IMAD.HI.U32 R3, R4, R11, RZ ;  /* 0x0000000b04037227 */ /* 0x000fc600078e00ff */
[----:B------:R-:W-:Y:S01]  /*3570*/  IABS R13, R153 ;  /* 0x00000099000d7213 */ /* 0x000fe20000000000 */
[----:B------:R-:W-:Y:S01]  /*3580*/  VIADD R150, R132, 0x73 ;  /* 0x0000007384967836 */ /* 0x000fe20000000000 */
[----:B------:R-:W-:Y:S01]  /*3590*/  IADD3 R12, PT, PT, -R3, RZ, RZ ;  /* 0x000000ff030c7210 */ /* 0x000fe20007ffe1ff */
[----:B------:R-:W-:Y:S01]  /*35a0*/  IMAD R16, R0, R8, R15 ;  /* 0x0000000800107224 */ /* 0x000fe200078e020f */
[----:B------:R-:W-:Y:S01]  /*35b0*/  IABS R8, R152 ;  /* 0x0000009800087213 */ /* 0x000fe20000000000 */
[C---:B------:R-:W-:Y:S01]  /*35c0*/  IMAD.HI.U32 R9, R4.reuse, R17, RZ ;  /* 0x0000001104097227 */ /* 0x040fe200078e00ff */
[----:B-1----:R-:W-:Y:S01]  /*35d0*/  IABS R10, R150 ;  /* 0x00000096000a7213 */ /* 0x002fe20000000000 */
[----:B------:R-:W-:Y:S02]  /*35e0*/  STL [R1+0xa3c], R153 ;  /* 0x000a3c9901007387 */ /* 0x000fe40000100800 */
[----:B------:R-:W-:Y:S02]  /*35f0*/  IMAD.MOV.U32 R3, RZ, RZ, R8 ;  /* 0x000000ffff037224 */ /* 0x000fe400078e0008 */
[----:B------:R-:W-:Y:S01]  /*3600*/  IMAD.MOV R9, RZ, RZ, -R9 ;  /* 0x000000ffff097224 */ /* 0x000fe200078e0a09 */
[----:B------:R-:W-:Y:S01]  /*3610*/  STL [R1+0xa38], R152 ;  /* 0x000a389801007387 */ /* 0x000fe20000100800 */
[----:B------:R-:W-:-:S04]  /*3620*/  IMAD.HI.U32 R8, R4, R13, RZ ;  /* 0x0000000d04087227 */ /* 0x000fc800078e00ff */
[----:B------:R-:W-:Y:S02]  /*3630*/  IMAD R12, R0, R12, R11 ;  /* 0x0000000c000c7224 */ /* 0x000fe400078e020b */
[----:B------:R-:W-:Y:S02]  /*3640*/  IMAD.MOV.U32 R11, RZ, RZ, R10 ;  /* 0x000000ffff0b7224 */ /* 0x000fe400078e000a */
[----:B------:R-:W-:-:S04]  /*3650*/  IMAD.HI.U32 R10, R4, R3, RZ ;  /* 0x00000003040a7227 */ /* 0x000fc800078e00ff */
[----:B------:R-:W-:Y:S02]  /*3660*/  IMAD R14, R0, R9, R17 ;  /* 0x00000009000e7224 */ /* 0x000fe400078e0211 */
[----:B------:R-:W-:Y:S02]  /*3670*/  IMAD.MOV R17, RZ, RZ, -R8 ;  /* 0x000000ffff117224 */ /* 0x000fe400078e0a08 */
[----:B------:R-:W-:-:S04]  /*3680*/  IMAD.HI.U32 R8, R4, R11, RZ ;  /* 0x0000000b04087227 */ /* 0x000fc800078e00ff */
[----:B------:R-:W-:Y:S02]  /*3690*/  IMAD.MOV R19, RZ, RZ, -R10 ;  /* 0x000000ffff137224 */ /* 0x000fe400078e0a0a */
[----:B---3--:R-:W-:Y:S02]  /*36a0*/  IMAD R252, R6, 0x80, R133 ;  /* 0x0000008006fc7824 */ /* 0x008fe400078e0285 */
[C---:B------:R-:W-:Y:S02]  /*36b0*/  IMAD R10, R0.reuse, R17, R13 ;  /* 0x00000011000a7224 */ /* 0x040fe400078e020d */
[----:B------:R-:W-:Y:S02]  /*36c0*/  IMAD.MOV R17, RZ, RZ, -R8 ;  /* 0x000000ffff117224 */ /* 0x000fe400078e0a08 */
[C---:B------:R-:W-:Y:S01]  /*36d0*/  IMAD R8, R0.reuse, R19, R3 ;  /* 0x0000001300087224 */ /* 0x040fe200078e0203 */
[----:B------:R-:W-:Y:S01]  /*36e0*/  IABS R3, R252 ;  /* 0x000000fc00037213 */ /* 0x000fe20000000000 */
[--C-:B------:R-:W-:Y:S01]  /*36f0*/  @!P2 IMAD.IADD R137, R137, 0x1, -R0.reuse ;  /* 0x000000018989a824 */ /* 0x100fe200078e0a00 */
[----:B------:R-:W-:Y:S01]  /*3700*/  ISETP.GT.U32.AND P2, PT, R0, R135, PT ;  /* 0x000000870000720c */ /* 0x000fe20003f44070 */
[----:B------:R-:W-:Y:S01]  /*3710*/  @!P6 IMAD.IADD R136, R136, 0x1, -R0 ;  /* 0x000000018888e824 */ /* 0x000fe200078e0a00 */
[----:B------:R-:W-:Y:S01]  /*3720*/  ISETP.GT.U32.AND P6, PT, R0, R128, PT ;  /* 0x000000800000720c */ /* 0x000fe20003fc4070 */
[----:B------:R-:W-:-:S04]  /*3730*/  IMAD.HI.U32 R7, R7, R3, RZ ;  /* 0x0000000307077227 */ /* 0x000fc800078e00ff */
[----:B------:R-:W-:Y:S02]  /*3740*/  IMAD.MOV R7, RZ, RZ, -R7 ;  /* 0x000000ffff077224 */ /* 0x000fe400078e0a07 */
[--C-:B------:R-:W-:Y:S01]  /*3750*/  @!P5 IMAD.IADD R134, R134, 0x1, -R0.reuse ;  /* 0x000000018686d824 */ /* 0x100fe200078e0a00 */
[C---:B------:R-:W-:Y:S01]  /*3760*/  ISETP.GT.U32.AND P5, PT, R0.reuse, R125, PT ;  /* 0x0000007d0000720c */ /* 0x040fe20003fa4070 */
[----:B------:R-:W-:Y:S02]  /*3770*/  IMAD R3, R5, R7, R3 ;  /* 0x0000000705037224 */ /* 0x000fe400078e0203 */
[--C-:B------:R-:W-:Y:S01]  /*3780*/  @!P2 IMAD.IADD R135, R135, 0x1, -R0.reuse ;  /* 0x000000018787a824 */ /* 0x100fe200078e0a00 */
[----:B------:R-:W-:Y:S01]  /*3790*/  ISETP.GT.U32.AND P2, PT, R0, R126, PT ;  /* 0x0000007e0000720c */ /* 0x000fe20003f44070 */
[--C-:B------:R-:W-:Y:S01]  /*37a0*/  @!P4 IMAD.IADD R131, R131, 0x1, -R0.reuse ;  /* 0x000000018383c824 */ /* 0x100fe200078e0a00 */
[----:B------:R-:W-:Y:S01]  /*37b0*/  ISETP.GT.U32.AND P0, PT, R5, R3, PT ;  /* 0x000000030500720c */ /* 0x000fe20003f04070 */
[--C-:B------:R-:W-:Y:S01]  /*37c0*/  @!P6 IMAD.IADD R128, R128, 0x1, -R0.reuse ;  /* 0x000000018080e824 */ /* 0x100fe200078e0a00 */
[----:B------:R-:W-:Y:S01]  /*37d0*/  ISETP.GT.U32.AND P4, PT, R0, R124, PT ;  /* 0x0000007c0000720c */ /* 0x000fe20003f84070 */
[--C-:B------:R-:W-:Y:S01]  /*37e0*/  @!P3 IMAD.IADD R122, R122, 0x1, -R0.reuse ;  /* 0x000000017a7ab824 */ /* 0x100fe200078e0a00 */
[----:B------:R-:W-:Y:S01]  /*37f0*/  ISETP.GT.U32.AND P6, PT, R0, R136, PT ;  /* 0x000000880000720c */ /* 0x000fe20003fc4070 */
[----:B------:R-:W-:Y:S01]  /*3800*/  VIADD R151, R132, 0x72 ;  /* 0x0000007284977836 */ /* 0x000fe20000000000 */
[C---:B------:R-:W-:Y:S01]  /*3810*/  ISETP.GT.U32.AND P3, PT, R0.reuse, R128, PT ;  /* 0x000000800000720c */ /* 0x040fe20003f64070 */
[--C-:B------:R-:W-:Y:S01]  /*3820*/  @!P5 IMAD.IADD R125, R125, 0x1, -R0.reuse ;  /* 0x000000017d7dd824 */ /* 0x100fe200078e0a00 */
[----:B------:R-:W-:Y:S01]  /*3830*/  ISETP.GT.U32.AND P5, PT, R0, R131, PT ;  /* 0x000000830000720c */ /* 0x000fe20003fa4070 */
[----:B------:R-:W-:Y:S01]  /*3840*/  VIADD R149, R132, 0x74 ;  /* 0x0000007484957836 */ /* 0x000fe20000000000 */
[----:B------:R-:W-:Y:S01]  /*3850*/  IABS R9, R151 ;  /* 0x0000009700097213 */ /* 0x000fe20000000000 */
[--C-:B------:R-:W-:Y:S01]  /*3860*/  @!P2 IMAD.IADD R126, R126, 0x1, -R0.reuse ;  /* 0x000000017e7ea824 */ /* 0x100fe200078e0a00 */
[----:B------:R-:W-:Y:S01]  /*3870*/  ISETP.GT.U32.AND P2, PT, R0, R134, PT ;  /* 0x000000860000720c */ /* 0x000fe20003f44070 */
[----:B------:R-:W-:Y:S01]  /*3880*/  VIADD R148, R132, 0x75 ;  /* 0x0000007584947836 */ /* 0x000fe20000000000 */
[----:B------:R-:W-:Y:S01]  /*3890*/  @!P0 IADD3 R3, PT, PT, R3, -R5, RZ ;  /* 0x8000000503038210 */ /* 0x000fe20007ffe0ff */
[--C-:B------:R-:W-:Y:S01]  /*38a0*/  @!P4 IMAD.IADD R124, R124, 0x1, -R0.reuse ;  /* 0x000000017c7cc824 */ /* 0x100fe200078e0a00 */
[----:B------:R-:W-:Y:S01]  /*38b0*/  ISETP.GT.U32.AND P0, PT, R0, R137, PT ;  /* 0x000000890000720c */ /* 0x000fe20003f04070 */
[--C-:B------:R-:W-:Y:S01]  /*38c0*/  @!P6 IMAD.IADD R136, R136, 0x1, -R0.reuse ;  /* 0x000000018888e824 */ /* 0x100fe200078e0a00 */
[----:B------:R-:W-:Y:S01]  /*38d0*/  ISETP.GT.U32.AND P1, PT, R5, R3, PT ;  /* 0x000000030500720c */ /* 0x000fe20003f24070 */
[--C-:B------:R-:W-:Y:S01]  /*38e0*/  @!P3 IMAD.IADD R128, R128, 0x1, -R0.reuse ;  /* 0x000000018080b824 */ /* 0x100fe200078e0a00 */
[C---:B------:R-:W-:Y:S01]  /*38f0*/  ISETP.GT.U32.AND P6, PT, R0.reuse, R122, PT ;  /* 0x0000007a0000720c */ /* 0x040fe20003fc4070 */
[--C-:B------:R-:W-:Y:S01]  /*3900*/  @!P5 IMAD.IADD R131, R131, 0x1, -R0.reuse ;  /* 0x000000018383d824 */ /* 0x100fe200078e0a00 */
[----:B------:R-:W-:Y:S01]  /*3910*/  ISETP.GT.U32.AND P3, PT, R0, R121, PT ;  /* 0x000000790000720c */ /* 0x000fe20003f64070 */
[----:B------:R-:W-:Y:S01]  /*3920*/  IMAD.HI.U32 R15, R4, R9, RZ ;  /* 0x00000009040f7227 */ /* 0x000fe200078e00ff */
[----:B------:R-:W-:Y:S01]  /*3930*/  ISETP.GT.U32.AND P5, PT, R0, R125, PT ;  /* 0x0000007d0000720c */ /* 0x000fe20003fa4070 */
[----:B------:R-:W-:Y:S01]  /*3940*/  STL [R1+0xa34], R151 ;  /* 0x000a349701007387 */ /* 0x000fe20000100800 */
[----:B------:R-:W-:Y:S01]  /*3950*/  IABS R13, R149 ;  /* 0x00000095000d7213 */ /* 0x000fe20000000000 */
[--C-:B------:R-:W-:Y:S01]  /*3960*/  @!P2 IMAD.IADD R134, R134, 0x1, -R0.reuse ;  /* 0x000000018686a824 */ /* 0x100fe200078e0a00 */
[C---:B------:R-:W-:Y:S01]  /*3970*/  ISETP.GT.U32.AND P2, PT, R0.reuse, R126, PT ;  /* 0x0000007e0000720c */ /* 0x040fe20003f44070 */
[--C-:B------:R-:W-:Y:S01]  /*3980*/  @!P0 IMAD.IADD R137, R137, 0x1, -R0.reuse ;  /* 0x0000000189898824 */ /* 0x100fe200078e0a00 */
[C---:B------:R-:W-:Y:S01]  /*3990*/  ISETP.GT.U32.AND P0, PT, R0.reuse, R127, PT ;  /* 0x0000007f0000720c */ /* 0x040fe20003f04070 */
[----:B------:R-:W-:Y:S01]  /*39a0*/  @!P1 IMAD.IADD R3, R3, 0x1, -R5 ;  /* 0x0000000103039824 */ /* 0x000fe200078e0a05 */
[----:B------:R-:W-:Y:S01]  /*39b0*/  ISETP.GT.U32.AND P1, PT, R0, R130, PT ;  /* 0x000000820000720c */ /* 0x000fe20003f24070 */
[--C-:B------:R-:W-:Y:S01]  /*39c0*/  @!P6 IMAD.IADD R122, R122, 0x1, -R0.reuse ;  /* 0x000000017a7ae824 */ /* 0x100fe200078e0a00 */
[C---:B------:R-:W-:Y:S01]  /*39d0*/  ISETP.GT.U32.AND P6, PT, R0.reuse, R115, PT ;  /* 0x000000730000720c */ /* 0x040fe20003fc4070 */
[--C-:B------:R-:W-:Y:S01]  /*39e0*/  @!P3 IMAD.IADD R121, R121, 0x1, -R0.reuse ;  /* 0x000000017979b824 */ /* 0x100fe200078e0a00 */
[C---:B------:R-:W-:Y:S01]  /*39f0*/  ISETP.GT.U32.AND P3, PT, R0.reuse, R114, PT ;  /* 0x000000720000720c */ /* 0x040fe20003f64070 */
[--C-:B------:R-:W-:Y:S01]  /*3a00*/  @!P5 IMAD.IADD R125, R125, 0x1, -R0.reuse ;  /* 0x000000017d7dd824 */ /* 0x100fe200078e0a00 */
[----:B------:R-:W-:Y:S01]  /*3a10*/  ISETP.GT.U32.AND P5, PT, R0, R118, PT ;  /* 0x000000760000720c */ /* 0x000fe20003fa4070 */
[----:B------:R-:W-:Y:S01]  /*3a20*/  IMAD.MOV R15, RZ, RZ, -R15 ;  /* 0x000000ffff0f7224 */ /* 0x000fe200078e0a0f */
[----:B------:R-:W-:Y:S01]  /*3a30*/  STL [R1+0xa30], R150 ;  /* 0x000a309601007387 */ /* 0x000fe20000100800 */
[--C-:B------:R-:W-:Y:S01]  /*3a40*/  @!P2 IMAD.IADD R126, R126, 0x1, -R0.reuse ;  /* 0x000000017e7ea824 */ /* 0x100fe200078e0a00 */
[C---:B------:R-:W-:Y:S01]  /*3a50*/  ISETP.GT.U32.AND P2, PT, R0.reuse, R119, PT ;  /* 0x000000770000720c */ /* 0x040fe20003f44070 */
[--C-:B------:R-:W-:Y:S01]  /*3a60*/  @!P0 IMAD.IADD R127, R127, 0x1, -R0.reuse ;  /* 0x000000017f7f8824 */ /* 0x100fe200078e0a00 */
[----:B------:R-:W-:Y:S01]  /*3a70*/  ISETP.GT.U32.AND P0, PT, R0, R135, PT ;  /* 0x000000870000720c */ /* 0x000fe20003f04070 */
[--C-:B------:R-:W-:Y:S01]  /*3a80*/  @!P1 IMAD.IADD R130, R130, 0x1, -R0.reuse ;  /* 0x0000000182829824 */ /* 0x100fe200078e0a00 */
[C---:B------:R-:W-:Y:S01]  /*3a90*/  ISETP.GT.U32.AND P1, PT, R0.reuse, R123, PT ;  /* 0x0000007b0000720c */ /* 0x040fe20003f24070 */
[--C-:B------:R-:W-:Y:S01]  /*3aa0*/  @!P6 IMAD.IADD R115, R115, 0x1, -R0.reuse ;  /* 0x000000017373e824 */ /* 0x100fe200078e0a00 */
[----:B------:R-:W-:Y:S01]  /*3ab0*/  ISETP.GT.U32.AND P6, PT, R0, R121, PT ;  /* 0x000000790000720c */ /* 0x000fe20003fc4070 */
[--C-:B------:R-:W-:Y:S01]  /*3ac0*/  @!P3 IMAD.IADD R114, R114, 0x1, -R0.reuse ;  /* 0x000000017272b824 */ /* 0x100fe200078e0a00 */
[----:B------:R-:W-:Y:S01]  /*3ad0*/  ISETP.GT.U32.AND P4, PT, R0, R130, PT ;  /* 0x000000820000720c */ /* 0x000fe20003f84070 */
[--C-:B------:R-:W-:Y:S01]  /*3ae0*/  @!P5 IMAD.IADD R118, R118, 0x1, -R0.reuse ;  /* 0x000000017676d824 */ /* 0x100fe200078e0a00 */
[C---:B------:R-:W-:Y:S01]  /*3af0*/  ISETP.GT.U32.AND P5, PT, R0.reuse, R111, PT ;  /* 0x0000006f0000720c */ /* 0x040fe20003fa4070 */
[----:B------:R-:W-:Y:S01]  /*3b00*/  IMAD R9, R0, R15, R9 ;  /* 0x0000000f00097224 */ /* 0x000fe200078e0209 */
[----:B------:R-:W-:Y:S01]  /*3b10*/  IABS R15, R148 ;  /* 0x00000094000f7213 */ /* 0x000fe20000000000 */
[----:B------:R-:W-:Y:S01]  /*3b20*/  IMAD.HI.U32 R23, R4, R13, RZ ;  /* 0x0000000d04177227 */ /* 0x000fe200078e00ff */
[----:B------:R-:W-:Y:S01]  /*3b30*/  @!P2 IADD3 R119, PT, PT, R119, -R0, RZ ;  /* 0x800000007777a210 */ /* 0x000fe20007ffe0ff */
[----:B------:R-:W-:Y:S01]  /*3b40*/  STL [R1+0xa2c], R149 ;  /* 0x000a2c9501007387 */ /* 0x000fe20000100800 */
[C---:B------:R-:W-:Y:S01]  /*3b50*/  ISETP.GT.U32.AND P2, PT, R0.reuse, R112, PT ;  /* 0x000000700000720c */ /* 0x040fe20003f44070 */
[--C-:B------:R-:W-:Y:S01]  /*3b60*/  @!P1 IMAD.IADD R123, R123, 0x1, -R0.reuse ;  /* 0x000000017b7b9824 */ /* 0x100fe200078e0a00 */
[C---:B------:R-:W-:Y:S01]  /*3b70*/  ISETP.GT.U32.AND P1, PT, R0.reuse, R129, PT ;  /* 0x000000810000720c */ /* 0x040fe20003f24070 */
[--C-:B------:R-:W-:Y:S01]  /*3b80*/  @!P0 IMAD.IADD R135, R135, 0x1, -R0.reuse ;  /* 0x0000000187878824 */ /* 0x100fe200078e0a00 */
[----:B------:R-:W-:Y:S01]  /*3b90*/  ISETP.GT.U32.AND P0, PT, R0, R127, PT ;  /* 0x0000007f0000720c */ /* 0x000fe20003f04070 */
[--C-:B------:R-:W-:Y:S01]  /*3ba0*/  @!P6 IMAD.IADD R121, R121, 0x1, -R0.reuse ;  /* 0x000000017979e824 */ /* 0x100fe200078e0a00 */
[----:B------:R-:W-:Y:S01]  /*3bb0*/  @!P4 IADD3 R130, PT, PT, R130, -R0, RZ ;  /* 0x800000008282c210 */ /* 0x000fe20007ffe0ff */
[--C-:B------:R-:W-:Y:S01]  /*3bc0*/  @!P5 IMAD.IADD R111, R111, 0x1, -R0.reuse ;  /* 0x000000016f6fd824 */ /* 0x100fe200078e0a00 */
[----:B------:R-:W-:Y:S01]  /*3bd0*/  ISETP.GT.U32.AND P4, PT, R0, R124, PT ;  /* 0x0000007c0000720c */ /* 0x000fe20003f84070 */
[C---:B------:R-:W-:Y:S01]  /*3be0*/  VIADD R147, R132.reuse, 0x76 ;  /* 0x0000007684937836 */ /* 0x040fe20000000000 */
[----:B------:R-:W-:Y:S01]  /*3bf0*/  IADD3 R23, PT, PT, -R23, RZ, RZ ;  /* 0x000000ff17177210 */ /* 0x000fe20007ffe1ff */
[----:B------:R-:W-:Y:S01]  /*3c00*/  VIADD R146, R132, 0x77 ;  /* 0x0000007784927836 */ /* 0x000fe20000000000 */
[----:B------:R-:W-:Y:S01]  /*3c10*/  STL [R1+0xa28], R148 ;  /* 0x000a289401007387 */ /* 0x000fe20000100800 */
[--C-:B------:R-:W-:Y:S01]  /*3c20*/  @!P2 IMAD.IADD R112, R112, 0x1, -R0.reuse ;  /* 0x000000017070a824 */ /* 0x100fe200078e0a00 */
[C---:B------:R-:W-:Y:S01]  /*3c30*/  ISETP.GT.U32.AND P2, PT, R0.reuse, R118, PT ;  /* 0x000000760000720c */ /* 0x040fe20003f44070 */
[--C-:B------:R-:W-:Y:S01]  /*3c40*/  @!P1 IMAD.IADD R129, R129, 0x1, -R0.reuse ;  /* 0x0000000181819824 */ /* 0x100fe200078e0a00 */
[C---:B------:R-:W-:Y:S01]  /*3c50*/  ISETP.GT.U32.AND P1, PT, R0.reuse, R123, PT ;  /* 0x0000007b0000720c */ /* 0x040fe20003f24070 */
[--C-:B------:R-:W-:Y:S01]  /*3c60*/  @!P0 IMAD.IADD R127, R127, 0x1, -R0.reuse ;  /* 0x000000017f7f8824 */ /* 0x100fe200078e0a00 */
[----:B------:R-:W-:Y:S01]  /*3c70*/  ISETP.GT.U32.AND P0, PT, R0, R120, PT ;  /* 0x000000780000720c */ /* 0x000fe20003f04070 */
[----:B------:R-:W-:Y:S01]  /*3c80*/  IMAD.HI.U32 R6, R4, R15, RZ ;  /* 0x0000000f04067227 */ /* 0x000fe200078e00ff */
[----:B------:R-:W-:Y:S01]  /*3c90*/  IABS R19, R146 ;  /* 0x0000009200137213 */ /* 0x000fe20000000000 */
[----:B------:R-:W-:Y:S02]  /*3ca0*/  STL [R1+0xa24], R147 ;  /* 0x000a249301007387 */ /* 0x000fe40000100800 */
[--C-:B------:R-:W-:Y:S01]  /*3cb0*/  @!P4 IMAD.IADD R124, R124, 0x1, -R0.reuse ;  /* 0x000000017c7cc824 */ /* 0x100fe200078e0a00 */
[C---:B------:R-:W-:Y:S01]  /*3cc0*/  ISETP.GT.U32.AND P4, PT, R0.reuse, R117, PT ;  /* 0x000000750000720c */ /* 0x040fe20003f84070 */
[----:B------:R-:W-:Y:S01]  /*3cd0*/  IMAD R11, R0, R17, R11 ;  /* 0x00000011000b7224 */ /* 0x000fe200078e020b */
[----:B------:R-:W-:Y:S01]  /*3ce0*/  IABS R17, R147 ;  /* 0x0000009300117213 */ /* 0x000fe20000000000 */
[--C-:B------:R-:W-:Y:S01]  /*3cf0*/  @!P2 IMAD.IADD R118, R118, 0x1, -R0.reuse ;  /* 0x000000017676a824 */ /* 0x100fe200078e0a00 */
[C---:B------:R-:W-:Y:S01]  /*3d00*/  ISETP.GT.U32.AND P2, PT, R0.reuse, R112, PT ;  /* 0x000000700000720c */ /* 0x040fe20003f44070 */
[--C-:B------:R-:W-:Y:S01]  /*3d10*/  @!P1 IMAD.IADD R123, R123, 0x1, -R0.reuse ;  /* 0x000000017b7b9824 */ /* 0x100fe200078e0a00 */
[----:B------:R-:W-:Y:S01]  /*3d20*/  ISETP.GT.U32.AND P1, PT, R0, R116, PT ;  /* 0x000000740000720c */ /* 0x000fe20003f24070 */
[----:B------:R-:W-:Y:S01]  /*3d30*/  @!P0 IMAD.IADD R120, R120, 0x1, -R0 ;  /* 0x0000000178788824 */ /* 0x000fe200078e0a00 */
[C---:B------:R-:W-:Y:S01]  /*3d40*/  ISETP.GT.U32.AND P0, PT, R0.reuse, R113, PT ;  /* 0x000000710000720c */ /* 0x040fe20003f04070 */
[----:B------:R-:W-:Y:S01]  /*3d50*/  IMAD.MOV R6, RZ, RZ, -R6 ;  /* 0x000000ffff067224 */ /* 0x000fe200078e0a06 */
[----:B------:R-:W-:Y:S01]  /*3d60*/  STL [R1+0x9e8], R252 ;  /* 0x0009e8fc01007387 */ /* 0x000fe20000100800 */
[C---:B------:R-:W-:Y:S01]  /*3d70*/  IMAD R13, R0.reuse, R23, R13 ;  /* 0x00000017000d7224 */ /* 0x040fe200078e020d */
[C---:B------:R-:W-:Y:S01]  /*3d80*/  ISETP.GT.U32.AND P3, PT, R0.reuse, R120, PT ;  /* 0x000000780000720c */ /* 0x040fe20003f64070 */
[--C-:B------:R-:W-:Y:S01]  /*3d90*/  @!P4 IMAD.IADD R117, R117, 0x1, -R0.reuse ;  /* 0x000000017575c824 */ /* 0x100fe200078e0a00 */
[----:B------:R-:W-:Y:S01]  /*3da0*/  ISETP.GT.U32.AND P4, PT, R0, R110, PT ;  /* 0x0000006e0000720c */ /* 0x000fe20003f84070 */
[----:B------:R-:W-:Y:S01]  /*3db0*/  VIADD R145, R132, 0x78 ;  /* 0x0000007884917836 */ /* 0x000fe20000000000 */
[----:B------:R-:W-:Y:S01]  /*3dc0*/  STL [R1+0xa20], R146 ;  /* 0x000a209201007387 */ /* 0x000fe20000100800 */
[--C-:B------:R-:W-:Y:S01]  /*3dd0*/  @!P2 IMAD.IADD R112, R112, 0x1, -R0.reuse ;  /* 0x000000017070a824 */ /* 0x100fe200078e0a00 */
[----:B------:R-:W-:Y:S01]  /*3de0*/  ISETP.GT.U32.AND P5, PT, R0, R117, PT ;  /* 0x000000750000720c */ /* 0x000fe20003fa4070 */
[--C-:B------:R-:W-:Y:S01]  /*3df0*/  @!P1 IMAD.IADD R116, R116, 0x1, -R0.reuse ;  /* 0x0000000174749824 */ /* 0x100fe200078e0a00 */
[C---:B------:R-:W-:Y:S01]  /*3e00*/  ISETP.GT.U32.AND P1, PT, R0.reuse, R109, PT ;  /* 0x0000006d0000720c */ /* 0x040fe20003f24070 */
[--C-:B------:R-:W-:Y:S01]  /*3e10*/  @!P0 IMAD.IADD R113, R113, 0x1, -R0.reuse ;  /* 0x0000000171718824 */ /* 0x100fe200078e0a00 */
[C---:B------:R-:W-:Y:S01]  /*3e20*/  ISETP.GT.U32.AND P0, PT, R0.reuse, R119, PT ;  /* 0x000000770000720c */ /* 0x040fe20003f04070 */
[C---:B------:R-:W-:Y:S01]  /*3e30*/  IMAD R15, R0.reuse, R6, R15 ;  /* 0x00000006000f7224 */ /* 0x040fe200078e020f */
[----:B------:R-:W-:Y:S01]  /*3e40*/  ISETP.GT.U32.AND P2, PT, R0, R105, PT ;  /* 0x000000690000720c */ /* 0x000fe20003f44070 */
[----:B------:R-:W-:Y:S01]  /*3e50*/  IMAD.HI.U32 R23, R4, R17, RZ ;  /* 0x0000001104177227 */ /* 0x000fe200078e00ff */
[----:B------:R-:W-:Y:S01]  /*3e60*/  @!P3 IADD3 R120, PT, PT, R120, -R0, RZ ;  /* 0x800000007878b210 */ /* 0x000fe20007ffe0ff */
[----:B------:R-:W-:Y:S01]  /*3e70*/  STL [R1+0xa1c], R145 ;  /* 0x000a1c9101007387 */ /* 0x000fe20000100800 */
[----:B------:R-:W-:Y:S01]  /*3e80*/  ISETP.GT.U32.AND P3, PT, R0, R114, PT ;  /* 0x000000720000720c */ /* 0x000fe20003f64070 */
[--C-:B------:R-:W-:Y:S01]  /*3e90*/  @!P4 IMAD.IADD R110, R110, 0x1, -R0.reuse ;  /* 0x000000016e6ec824 */ /* 0x100fe200078e0a00 */
[C---:B------:R-:W-:Y:S01]  /*3ea0*/  ISETP.GT.U32.AND P4, PT, R0.reuse, R116, PT ;  /* 0x000000740000720c */ /* 0x040fe20003f84070 */
[--C-:B------:R-:W-:Y:S01]  /*3eb0*/  @!P5 IMAD.IADD R117, R117, 0x1, -R0.reuse ;  /* 0x000000017575d824 */ /* 0x100fe200078e0a00 */
[C---:B------:R-:W-:Y:S01]  /*3ec0*/  ISETP.GT.U32.AND P5, PT, R0.reuse, R111, PT ;  /* 0x0000006f0000720c */ /* 0x040fe20003fa4070 */
[--C-:B------:R-:W-:Y:S01]  /*3ed0*/  @!P1 IMAD.IADD R109, R109, 0x1, -R0.reuse ;  /* 0x000000016d6d9824 */ /* 0x100fe200078e0a00 */
[C---:B------:R-:W-:Y:S01]  /*3ee0*/  ISETP.GT.U32.AND P1, PT, R0.reuse, R115, PT ;  /* 0x000000730000720c */ /* 0x040fe20003f24070 */
[--C-:B------:R-:W-:Y:S01]  /*3ef0*/  @!P0 IMAD.IADD R119, R119, 0x1, -R0.reuse ;  /* 0x0000000177778824 */ /* 0x100fe200078e0a00 */
[C---:B------:R-:W-:Y:S01]  /*3f00*/  ISETP.GT.U32.AND P0, PT, R0.reuse, R113, PT ;  /* 0x000000710000720c */ /* 0x040fe20003f04070 */
[----:B------:R-:W-:Y:S01]  /*3f10*/  @!P2 IMAD.IADD R105, R105, 0x1, -R0 ;  /* 0x000000016969a824 */ /* 0x000fe200078e0a00 */
[----:B------:R-:W-:Y:S01]  /*3f20*/  ISETP.GT.U32.AND P6, PT, R0, R109, PT ;  /* 0x0000006d0000720c */ /* 0x000fe20003fc4070 */
[----:B------:R-:W-:Y:S01]  /*3f30*/  IMAD.HI.U32 R6, R4, R19, RZ ;  /* 0x0000001304067227 */ /* 0x000fe200078e00ff */
[----:B------:R-:W-:-:S02]  /*3f40*/  ISETP.GT.U32.AND P2, PT, R0, R98, PT ;  /* 0x000000620000720c */ /* 0x000fc40003f44070 */
[----:B------:R-:W-:Y:S01]  /*3f50*/  IABS R33, R145 ;  /* 0x0000009100217213 */ /* 0x000fe20000000000 */
[--C-:B------:R-:W-:Y:S01]  /*3f60*/  @!P3 IMAD.IADD R114, R114, 0x1, -R0.reuse ;  /* 0x000000017272b824 */ /* 0x100fe200078e0a00 */
        /* <DEDUP_REMOVED lines=9> */
[--C-:B------:R-:W-:Y:S01]  /*4000*/  @!P6 IMAD.IADD R109, R109, 0x1, -R0.reuse ;  /* 0x000000016d6de824 */ /* 0x100fe200078e0a00 */
[----:B------:R-:W-:Y:S01]  /*4010*/  ISETP.GT.U32.AND P6, PT, R0, R102, PT ;  /* 0x000000660000720c */ /* 0x000fe20003fc4070 */
[----:B------:R-:W-:-:S02]  /*4020*/  @!P2 IMAD.IADD R98, R98, 0x1, -R0 ;  /* 0x000000016262a824 */ /* 0x000fc400078e0a00 */
[--C-:B------:R-:W-:Y:S01]  /*4030*/  @!P3 IMAD.IADD R107, R107, 0x1, -R0.reuse ;  /* 0x000000016b6bb824 */ /* 0x100fe200078e0a00 */
[----:B------:R-:W-:Y:S01]  /*4040*/  ISETP.GT.U32.AND P3, PT, R0, R100, PT ;  /* 0x000000640000720c */ /* 0x000fe20003f64070 */
[--C-:B------:R-:W-:Y:S01]  /*4050*/  @!P4 IMAD.IADD R110, R110, 0x1, -R0.reuse ;  /* 0x000000016e6ec824 */ /* 0x100fe200078e0a00 */
[----:B------:R-:W-:Y:S01]  /*4060*/  ISETP.GT.U32.AND P4, PT, R0, R103, PT ;  /* 0x000000670000720c */ /* 0x000fe20003f84070 */
[----:B------:R-:W-:Y:S01]  /*4070*/  IMAD.MOV R23, RZ, RZ, -R23 ;  /* 0x000000ffff177224 */ /* 0x000fe200078e0a17 */
[----:B------:R-:W-:Y:S01]  /*4080*/  @!P1 IADD3 R108, PT, PT, R108, -R0, RZ ;  /* 0x800000006c6c9210 */ /* 0x000fe20007ffe0ff */
[--C-:B------:R-:W-:Y:S01]  /*4090*/  @!P0 IMAD.IADD R106, R106, 0x1, -R0.reuse ;  /* 0x000000016a6a8824 */ /* 0x100fe200078e0a00 */
[----:B------:R-:W-:Y:S01]  /*40a0*/  ISETP.GT.U32.AND P1, PT, R0, R101, PT ;  /* 0x000000650000720c */ /* 0x000fe20003f24070 */
[--C-:B------:R-:W-:Y:S01]  /*40b0*/  @!P5 IMAD.IADD R104, R104, 0x1, -R0.reuse ;  /* 0x000000016868d824 */ /* 0x100fe200078e0a00 */
[----:B------:R-:W-:Y:S01]  /*40c0*/  ISETP.GT.U32.AND P0, PT, R0, R99, PT ;  /* 0x000000630000720c */ /* 0x000fe20003f04070 */
[----:B------:R-:W-:Y:S01]  /*40d0*/  @!P6 IMAD.IADD R102, R102, 0x1, -R0 ;  /* 0x000000016666e824 */ /* 0x000fe200078e0a00 */
[C---:B------:R-:W-:Y:S01]  /*40e0*/  ISETP.GT.U32.AND P5, PT, R0.reuse, R97, PT ;  /* 0x000000610000720c */ /* 0x040fe20003fa4070 */
[----:B------:R-:W-:Y:S01]  /*40f0*/  IMAD.MOV R6, RZ, RZ, -R6 ;  /* 0x000000ffff067224 */ /* 0x000fe200078e0a06 */
[----:B------:R-:W-:Y:S01]  /*4100*/  ISETP.GT.U32.AND P2, PT, R0, R104, PT ;  /* 0x000000680000720c */ /* 0x000fe20003f44070 */
[--C-:B------:R-:W-:Y:S01]  /*4110*/  @!P3 IMAD.IADD R100, R100, 0x1, -R0.reuse ;  /* 0x000000016464b824 */ /* 0x100fe200078e0a00 */
[C---:B------:R-:W-:Y:S01]  /*4120*/  ISETP.GT.U32.AND P3, PT, R0.reuse, R106, PT ;  /* 0x0000006a0000720c */ /* 0x040fe20003f64070 */
[--C-:B------:R-:W-:Y:S01]  /*4130*/  @!P4 IMAD.IADD R103, R103, 0x1, -R0.reuse ;  /* 0x000000016767c824 */ /* 0x100fe200078e0a00 */
[----:B------:R-:W-:Y:S01]  /*4140*/  ISETP.GT.U32.AND P4, PT, R0, R96, PT ;  /* 0x000000600000720c */ /* 0x000fe20003f84070 */
[----:B------:R-:W-:Y:S01]  /*4150*/  VIADD R140, R132, 0x7d ;  /* 0x0000007d848c7836 */ /* 0x000fe20000000000 */
[C---:B------:R-:W-:Y:S01]  /*4160*/  ISETP.GT.U32.AND P6, PT, R0.reuse, R108, PT ;  /* 0x0000006c0000720c */ /* 0x040fe20003fc4070 */
[--C-:B------:R-:W-:Y:S01]  /*4170*/  @!P1 IMAD.IADD R101, R101, 0x1, -R0.reuse ;  /* 0x0000000165659824 */ /* 0x100fe200078e0a00 */
[C---:B------:R-:W-:Y:S01]  /*4180*/  ISETP.GT.U32.AND P1, PT, R0.reuse, R107, PT ;  /* 0x0000006b0000720c */ /* 0x040fe20003f24070 */
[--C-:B------:R-:W-:Y:S01]  /*4190*/  @!P0 IMAD.IADD R99, R99, 0x1, -R0.reuse ;  /* 0x0000000163638824 */ /* 0x100fe200078e0a00 */
[C---:B------:R-:W-:Y:S01]  /*41a0*/  ISETP.GT.U32.AND P0, PT, R0.reuse, R105, PT ;  /* 0x000000690000720c */ /* 0x040fe20003f04070 */
[--C-:B------:R-:W-:Y:S01]  /*41b0*/  @!P5 IMAD.IADD R97, R97, 0x1, -R0.reuse ;  /* 0x000000016161d824 */ /* 0x100fe200078e0a00 */
[----:B------:R-:W-:Y:S01]  /*41c0*/  ISETP.GT.U32.AND P5, PT, R0, R103, PT ;  /* 0x000000670000720c */ /* 0x000fe20003fa4070 */
[--C-:B------:R-:W-:Y:S01]  /*41d0*/  @!P2 IMAD.IADD R104, R104, 0x1, -R0.reuse ;  /* 0x000000016868a824 */ /* 0x100fe200078e0a00 */
[----:B------:R-:W-:Y:S01]  /*41e0*/  ISETP.GT.U32.AND P2, PT, R0, R98, PT ;  /* 0x000000620000720c */ /* 0x000fe20003f44070 */
[--C-:B------:R-:W-:Y:S01]  /*41f0*/  @!P3 IMAD.IADD R106, R106, 0x1, -R0.reuse ;  /* 0x000000016a6ab824 */ /* 0x100fe200078e0a00 */
[----:B------:R-:W-:Y:S01]  /*4200*/  ISETP.GT.U32.AND P3, PT, R0, R100, PT ;  /* 0x000000640000720c */ /* 0x000fe20003f64070 */
[----:B------:R-:W-:Y:S01]  /*4210*/  VIADD R144, R132, 0x79 ;  /* 0x0000007984907836 */ /* 0x000fe20000000000 */
[----:B------:R-:W-:Y:S01]  /*4220*/  @!P4 IADD3 R96, PT, PT, R96, -R0, RZ ;  /* 0x800000006060c210 */ /* 0x000fe20007ffe0ff */
        /* <DEDUP_REMOVED lines=8> */
[C---:B------:R-:W-:Y:S01]  /*42b0*/  IMAD R17, R0.reuse, R23, R17 ;  /* 0x0000001700117224 */ /* 0x040fe200078e0211 */
[----:B------:R-:W-:Y:S01]  /*42c0*/  ISETP.GT.U32.AND P6, PT, R0, R96, PT ;  /* 0x000000600000720c */ /* 0x000fe20003fc4070 */
[--C-:B------:R-:W-:Y:S01]  /*42d0*/  @!P3 IMAD.IADD R100, R100, 0x1, -R0.reuse ;  /* 0x000000016464b824 */ /* 0x100fe200078e0a00 */
[C---:B------:R-:W-:Y:S01]  /*42e0*/  ISETP.GT.U32.AND P3, PT, R0.reuse, R93, PT ;  /* 0x0000005d0000720c */ /* 0x040fe20003f64070 */
[----:B------:R-:W-:Y:S01]  /*42f0*/  IMAD R19, R0, R6, R19 ;  /* 0x0000000600137224 */ /* 0x000fe200078e0213 */
        /* <DEDUP_REMOVED lines=55> */
[----:B------:R-:W-:Y:S01]  /*4670*/  @!P3 IMAD.IADD R86, R86, 0x1, -R0 ;  /* 0x000000015656b824 */ /* 0x000fe200078e0a00 */
[----:B------:R-:W-:Y:S01]  /*4680*/  ISETP.GT.U32.AND P3, PT, R0, R79, PT ;  /* 0x0000004f0000720c */ /* 0x000fe20003f64070 */
[----:B------:R-:W-:Y:S01]  /*4690*/  IMAD.MOV R6, RZ, RZ, -R6 ;  /* 0x000000ffff067224 */ /* 0x000fe200078e0a06 */
[----:B------:R-:W-:Y:S01]  /*46a0*/  @!P4 IADD3 R88, PT, PT, R88, -R0, RZ ;  /* 0x800000005858c210 */ /* 0x000fe20007ffe0ff */
        /* <DEDUP_REMOVED lines=12> */
[----:B------:R-:W-:Y:S01]  /*4770*/  VIADD R142, R132, 0x7b ;  /* 0x0000007b848e7836 */ /* 0x000fe20000000000 */
[----:B------:R-:W-:Y:S01]  /*4780*/  ISETP.GT.U32.AND P5, PT, R0, R75, PT ;  /* 0x0000004b0000720c */ /* 0x000fe20003fa4070 */
[--C-:B------:R-:W-:Y:S01]  /*4790*/  @!P1 IMAD.IADD R80, R80, 0x1, -R0.reuse ;  /* 0x0000000150509824 */ /* 0x100fe200078e0a00 */
[C---:B------:R-:W-:Y:S01]  /*47a0*/  ISETP.GT.U32.AND P1, PT, R0.reuse, R73, PT ;  /* 0x000000490000720c */ /* 0x040fe20003f24070 */
[--C-:B------:R-:W-:Y:S01]  /*47b0*/  @!P4 IMAD.IADD R81, R81, 0x1, -R0.reuse ;  /* 0x000000015151c824 */ /* 0x100fe200078e0a00 */
[----:B------:R-:W-:Y:S01]  /*47c0*/  ISETP.GT.U32.AND P4, PT, R0, R74, PT ;  /* 0x0000004a0000720c */ /* 0x000fe20003f84070 */
[--C-:B------:R-:W-:Y:S01]  /*47d0*/  @!P0 IMAD.IADD R78, R78, 0x1, -R0.reuse ;  /* 0x000000014e4e8824 */ /* 0x100fe200078e0a00 */
[C---:B------:R-:W-:Y:S01]  /*47e0*/  ISETP.GT.U32.AND P0, PT, R0.reuse, R71, PT ;  /* 0x000000470000720c */ /* 0x040fe20003f04070 */
[----:B------:R-:W-:Y:S01]  /*47f0*/  IMAD R33, R0, R6, R33 ;  /* 0x0000000600217224 */ /* 0x000fe200078e0221 */
[----:B------:R-:W-:Y:S01]  /*4800*/  @!P6 IADD3 R76, PT, PT, R76, -R0, RZ ;  /* 0x800000004c4ce210 */ /* 0x000fe20007ffe0ff */
[--C-:B------:R-:W-:Y:S01]  /*4810*/  @!P2 IMAD.IADD R77, R77, 0x1, -R0.reuse ;  /* 0x000000014d4da824 */ /* 0x100fe200078e0a00 */
[----:B------:R-:W-:Y:S01]  /*4820*/  ISETP.GT.U32.AND P6, PT, R0, R82, PT ;  /* 0x000000520000720c */ /* 0x000fe20003fc4070 */
        /* <DEDUP_REMOVED lines=35> */
[C---:B------:R-:W-:Y:S01]  /*4a60*/  ISETP.GT.U32.AND P2, PT, R0.reuse, R69, PT ;  /* 0x000000450000720c */ /* 0x040fe20003f44070 */
[--C-:B------:R-:W-:Y:S01]  /*4a70*/  @!P4 IMAD.IADD R71, R71, 0x1, -R0.reuse ;  /* 0x000000014747c824 */ /* 0x100fe200078e0a00 */
[C---:B------:R-:W-:Y:S01]  /*4a80*/  ISETP.GT.U32.AND P5, PT, R0.reuse, R67, PT ;  /* 0x000000430000720c */ /* 0x040fe20003fa4070 */
[----:B------:R-:W-:Y:S01]  /*4a90*/  STL [R1+0xa14], R143 ;  /* 0x000a148f01007387 */ /* 0x000fe20000100800 */
[----:B------:R-:W-:Y:S01]  /*4aa0*/  ISETP.GT.U32.AND P4, PT, R0, R64, PT ;  /* 0x000000400000720c */ /* 0x000fe20003f84070 */
[--C-:B------:R-:W-:Y:S01]  /*4ab0*/  @!P0 IMAD.IADD R70, R70, 0x1, -R0.reuse ;  /* 0x0000000146468824 */ /* 0x100fe200078e0a00 */
[----:B------:R-:W-:Y:S01]  /*4ac0*/  ISETP.GT.U32.AND P0, PT, R0, R63, PT ;  /* 0x0000003f0000720c */ /* 0x000fe20003f04070 */
[--C-:B------:R-:W-:Y:S01]  /*4ad0*/  @!P6 IMAD.IADD R68, R68, 0x1, -R0.reuse ;  /* 0x000000014444e824 */ /* 0x100fe200078e0a00 */
[----:B------:R-:W-:Y:S01]  /*4ae0*/  ISETP.GT.U32.AND P6, PT, R0, R61, PT ;  /* 0x0000003d0000720c */ /* 0x000fe20003fc4070 */
[----:B------:R-:W-:Y:S01]  /*4af0*/  STL [R1+0xa10], R142 ;  /* 0x000a108e01007387 */ /* 0x000fe20000100800 */
        /* <DEDUP_REMOVED lines=13> */
[----:B------:R-:W-:Y:S01]  /*4bd0*/  STL [R1+0xa0c], R141 ;  /* 0x000a0c8d01007387 */ /* 0x000fe20000100800 */
[----:B------:R-:W-:Y:S01]  /*4be0*/  IABS R23, R140 ;  /* 0x0000008c00177213 */ /* 0x000fe20000000000 */
[--C-:B------:R-:W-:Y:S01]  /*4bf0*/  @!P1 IMAD.IADD R59, R59, 0x1, -R0.reuse ;  /* 0x000000013b3b9824 */ /* 0x100fe200078e0a00 */
[----:B------:R-:W-:Y:S01]  /*4c00*/  ISETP.GT.U32.AND P1, PT, R0, R65, PT ;  /* 0x000000410000720c */ /* 0x000fe20003f24070 */
[--C-:B------:R-:W-:Y:S01]  /*4c10*/  @!P3 IMAD.IADD R58, R58, 0x1, -R0.reuse ;  /* 0x000000013a3ab824 */ /* 0x100fe200078e0a00 */
[----:B------:R-:W-:Y:S01]  /*4c20*/  ISETP.GT.U32.AND P3, PT, R0, R64, PT ;  /* 0x000000400000720c */ /* 0x000fe20003f64070 */
[--C-:B------:R-:W-:Y:S01]  /*4c30*/  @!P2 IMAD.IADD R62, R62, 0x1, -R0.reuse ;  /* 0x000000013e3ea824 */ /* 0x100fe200078e0a00 */
[C---:B------:R-:W-:Y:S01]  /*4c40*/  ISETP.GT.U32.AND P2, PT, R0.reuse, R68, PT ;  /* 0x000000440000720c */ /* 0x040fe20003f44070 */
[--C-:B------:R-:W-:Y:S01]  /*4c50*/  @!P4 IMAD.IADD R57, R57, 0x1, -R0.reuse ;  /* 0x000000013939c824 */ /* 0x100fe200078e0a00 */
[----:B------:R-:W-:Y:S01]  /*4c60*/  IABS R31, R144 ;  /* 0x00000090001f7213 */ /* 0x000fe20000000000 */
[--C-:B------:R-:W-:Y:S01]  /*4c70*/  @!P0 IMAD.IADD R69, R69, 0x1, -R0.reuse ;  /* 0x0000000145458824 */ /* 0x100fe200078e0a00 */
[C---:B------:R-:W-:Y:S01]  /*4c80*/  ISETP.GT.U32.AND P0, PT, R0.reuse, R63, PT ;  /* 0x0000003f0000720c */ /* 0x040fe20003f04070 */
[--C-:B------:R-:W-:Y:S01]  /*4c90*/  @!P6 IMAD.IADD R67, R67, 0x1, -R0.reuse ;  /* 0x000000014343e824 */ /* 0x100fe200078e0a00 */
[----:B------:R-:W-:Y:S01]  /*4ca0*/  ISETP.GT.U32.AND P6, PT, R0, R58, PT ;  /* 0x0000003a0000720c */ /* 0x000fe20003fc4070 */
[----:B------:R-:W-:Y:S01]  /*4cb0*/  IMAD.HI.U32 R5, R4, R23, RZ ;  /* 0x0000001704057227 */ /* 0x000fe200078e00ff */
[----:B------:R-:W-:Y:S01]  /*4cc0*/  IABS R29, R143 ;  /* 0x0000008f001d7213 */ /* 0x000fe20000000000 */
        /* <DEDUP_REMOVED lines=13> */
[----:B------:R-:W-:Y:S01]  /*4da0*/  IABS R25, R141 ;  /* 0x0000008d00197213 */ /* 0x000fe20000000000 */
[----:B------:R-:W-:Y:S01]  /*4db0*/  STL [R1+0xa04], R139 ;  /* 0x000a048b01007387 */ /* 0x000fe20000100800 */
[----:B------:R-:W-:Y:S01]  /*4dc0*/  R2UR UR8, R138 ;  /* 0x000000008a0872ca */ /* 0x000fe200000e0000 */
        /* <DEDUP_REMOVED lines=8> */
[----:B------:R-:W-:Y:S01]  /*4e50*/  @!P6 IMAD.IADD R51, R51, 0x1, -R0 ;  /* 0x000000013333e824 */ /* 0x000fe200078e0a00 */
[----:B------:R-:W-:Y:S01]  /*4e60*/  ISETP.GT.U32.AND P6, PT, R0, R44, PT ;  /* 0x0000002c0000720c */ /* 0x000fe20003fc4070 */
[----:B------:R-:W-:Y:S01]  /*4e70*/  IMAD.HI.U32 R6, R4, R29, RZ ;  /* 0x0000001d04067227 */ /* 0x000fe200078e00ff */
[----:B------:R-:W3:Y:S01]  /*4e80*/  LDL R247, [R1+0xa00] ;  /* 0x000a000001f77983 */ /* 0x000ee20000100800 */
[----:B------:R-:W-:-:S02]  /*4e90*/  ISETP.GT.U32.AND P5, PT, R0, R60, PT ;  /* 0x0000003c0000720c */ /* 0x000fc40003fa4070 */
[--C-:B------:R-:W-:Y:S01]  /*4ea0*/  @!P1 IMAD.IADD R52, R52, 0x1, -R0.reuse ;  /* 0x0000000134349824 */ /* 0x100fe200078e0a00 */
[----:B------:R-:W-:Y:S01]  /*4eb0*/  ISETP.GT.U32.AND P1, PT, R0, R45, PT ;  /* 0x0000002d0000720c */ /* 0x000fe20003f24070 */
[--C-:B------:R-:W-:Y:S01]  /*4ec0*/  @!P3 IMAD.IADD R50, R50, 0x1, -R0.reuse ;  /* 0x000000013232b824 */ /* 0x100fe200078e0a00 */
[----:B------:R-:W-:Y:S01]  /*4ed0*/  ISETP.GT.U32.AND P3, PT, R0, R56, PT ;  /* 0x000000380000720c */ /* 0x000fe20003f64070 */
[----:B------:R-:W-:Y:S01]  /*4ee0*/  IMAD.MOV R5, RZ, RZ, -R5 ;  /* 0x000000ffff057224 */ /* 0x000fe200078e0a05 */
[-C--:B------:R-:W-:Y:S01]  /*4ef0*/  @!P2 IADD3 R55, PT, PT, R55, -R0.reuse, RZ ;  /* 0x800000003737a210 */ /* 0x080fe20007ffe0ff */
[--C-:B------:R-:W-:Y:S01]  /*4f00*/  @!P0 IMAD.IADD R49, R49, 0x1, -R0.reuse ;  /* 0x0000000131318824 */ /* 0x100fe200078e0a00 */
[----:B------:R-:W2:Y:S01]  /*4f10*/  LDL R138, [R1+0x9f8] ;  /* 0x0009f800018a7983 */ /* 0x000ea20000100800 */
[----:B------:R-:W-:Y:S01]  /*4f20*/  @!P6 IMAD.IADD R44, R44, 0x1, -R0 ;  /* 0x000000012c2ce824 */ /* 0x000fe200078e0a00 */
[C---:B------:R-:W-:Y:S01]  /*4f30*/  ISETP.GT.U32.AND P0, PT, R0.reuse, R55, PT ;  /* 0x000000370000720c */ /* 0x040fe20003f04070 */
[----:B------:R-:W-:Y:S01]  /*4f40*/  IMAD.MOV R7, RZ, RZ, -R7 ;  /* 0x000000ffff077224 */ /* 0x000fe200078e0a07 */
[----:B-----5:R-:W5:Y:S01]  /*4f50*/  LDL R246, [R1+0x9f4] ;  /* 0x0009f40001f67983 */ /* 0x020f620000100800 */
[----:B------:R-:W-:Y:S01]  /*4f60*/  IMAD.MOV R6, RZ, RZ, -R6 ;  /* 0x000000ffff067224 */ /* 0x000fe200078e0a06 */
[C---:B------:R-:W-:Y:S01]  /*4f70*/  ISETP.GT.U32.AND P4, PT, R0.reuse, R61, PT ;  /* 0x0000003d0000720c */ /* 0x040fe20003f84070 */
[--C-:B------:R-:W-:Y:S01]  /*4f80*/  @!P1 IMAD.IADD R45, R45, 0x1, -R0.reuse ;  /* 0x000000012d2d9824 */ /* 0x100fe200078e0a00 */
[C---:B------:R-:W-:Y:S01]  /*4f90*/  ISETP.GT.U32.AND P1, PT, R0.reuse, R51, PT ;  /* 0x000000330000720c */ /* 0x040fe20003f24070 */
[----:B------:R-:W-:Y:S01]  /*4fa0*/  IMAD R23, R0, R5, R23 ;  /* 0x0000000500177224 */ /* 0x000fe200078e0217 */
[----:B------:R-:W-:Y:S01]  /*4fb0*/  @!P3 IADD3 R56, PT, PT, R56, -R0, RZ ;  /* 0x800000003838b210 */ /* 0x000fe20007ffe0ff */
[C---:B------:R-:W-:Y:S01]  /*4fc0*/  IMAD R31, R0.reuse, R7, R31 ;  /* 0x00000007001f7224 */ /* 0x040fe200078e021f */
[C---:B------:R-:W-:Y:S01]  /*4fd0*/  ISETP.GT.U32.AND P3, PT, R0.reuse, R50, PT ;  /* 0x000000320000720c */ /* 0x040fe20003f64070 */
[C---:B------:R-:W-:Y:S01]  /*4fe0*/  IMAD R29, R0.reuse, R6, R29 ;  /* 0x00000006001d7224 */ /* 0x040fe200078e021d */
[----:B------:R-:W-:Y:S01]  /*4ff0*/  IABS R5, R139 ;  /* 0x0000008b00057213 */ /* 0x000fe20000000000 */
[----:B------:R-:W-:Y:S01]  /*5000*/  @!P0 IMAD.IADD R55, R55, 0x1, -R0 ;  /* 0x0000000137378824 */ /* 0x000fe200078e0a00 */
[----:B------:R-:W-:Y:S01]  /*5010*/  ISETP.GT.U32.AND P0, PT, R0, R49, PT ;  /* 0x000000310000720c */ /* 0x000fe20003f04070 */
[----:B------:R-:W-:Y:S01]  /*5020*/  IMAD.HI.U32 R7, R4, R27, RZ ;  /* 0x0000001b04077227 */ /* 0x000fe200078e00ff */
[----:B------:R-:W4:Y:S01]  /*5030*/  LDL R248, [R1+0x9f0] ;  /* 0x0009f00001f87983 */ /* 0x000f220000100800 */
[----:B------:R-:W-:-:S02]  /*5040*/  ISETP.GT.U32.AND P2, PT, R0, R48, PT ;  /* 0x000000300000720c */ /* 0x000fc40003f44070 */
[--C-:B------:R-:W-:Y:S01]  /*5050*/  @!P1 IMAD.IADD R51, R51, 0x1, -R0.reuse ;  /* 0x0000000133339824 */ /* 0x100fe200078e0a00 */
[----:B------:R-:W-:Y:S01]  /*5060*/  ISETP.GT.U32.AND P1, PT, R0, R44, PT ;  /* 0x0000002c0000720c */ /* 0x000fe20003f24070 */
[----:B------:R-:W-:Y:S01]  /*5070*/  IMAD.HI.U32 R6, R4, R25, RZ ;  /* 0x0000001904067227 */ /* 0x000fe200078e00ff */
[----:B------:R-:W4:Y:S01]  /*5080*/  LDL R249, [R1+0x9ec] ;  /* 0x0009ec0001f97983 */ /* 0x000f220000100800 */
[----:B------:R-:W-:Y:S02]  /*5090*/  ISETP.GT.U32.AND P6, PT, R0, R45, PT ;  /* 0x0000002d0000720c */ /* 0x000fe40003fc4070 */
[--C-:B------:R-:W-:Y:S01]  /*50a0*/  @!P3 IMAD.IADD R50, R50, 0x1, -R0.reuse ;  /* 0x000000013232b824 */ /* 0x100fe200078e0a00 */
[C---:B------:R-:W-:Y:S01]  /*50b0*/  ISETP.GT.U32.AND P3, PT, R0.reuse, R43, PT ;  /* 0x0000002b0000720c */ /* 0x040fe20003f64070 */
[----:B------:R-:W-:Y:S01]  /*50c0*/  @!P0 IMAD.IADD R49, R49, 0x1, -R0 ;  /* 0x0000000131318824 */ /* 0x000fe200078e0a00 */
[----:B------:R-:W-:Y:S01]  /*50d0*/  ISETP.GT.U32.AND P0, PT, R0, R42, PT ;  /* 0x0000002a0000720c */ /* 0x000fe20003f04070 */
[----:B------:R-:W-:Y:S01]  /*50e0*/  IMAD.HI.U32 R4, R4, R5, RZ ;  /* 0x0000000504047227 */ /* 0x000fe200078e00ff */
[----:B------:R-:W4:Y:S03]  /*50f0*/  LDL R250, [R1+0xaa8] ;  /* 0x000aa80001fa7983 */ /* 0x000f260000100800 */
[----:B------:R-:W-:Y:S01]  /*5100*/  @!P1 IADD3 R44, PT, PT, R44, -R0, RZ ;  /* 0x800000002c2c9210 */ /* 0x000fe20007ffe0ff */
[----:B------:R-:W-:Y:S01]  /*5110*/  IMAD.MOV R4, RZ, RZ, -R4 ;  /* 0x000000ffff047224 */ /* 0x000fe200078e0a04 */
[----:B------:R-:W-:Y:S01]  /*5120*/  ISETP.GT.U32.AND P1, PT, R0, R37, PT ;  /* 0x000000250000720c */ /* 0x000fe20003f24070 */
[----:B------:R-:W4:Y:S01]  /*5130*/  LDL R251, [R1+0xaac] ;  /* 0x000aac0001fb7983 */ /* 0x000f220000100800 */
[--C-:B------:R-:W-:Y:S01]  /*5140*/  @!P5 IMAD.IADD R60, R60, 0x1, -R0.reuse ;  /* 0x000000013c3cd824 */ /* 0x100fe200078e0a00 */
[C---:B------:R-:W-:Y:S01]  /*5150*/  ISETP.GT.U32.AND P5, PT, R0.reuse, R66, PT ;  /* 0x000000420000720c */ /* 0x040fe20003fa4070 */
[--C-:B------:R-:W-:Y:S01]  /*5160*/  @!P3 IMAD.IADD R43, R43, 0x1, -R0.reuse ;  /* 0x000000012b2bb824 */ /* 0x100fe200078e0a00 */
[----:B------:R-:W-:Y:S01]  /*5170*/  ISETP.GT.U32.AND P3, PT, R0, R36, PT ;  /* 0x000000240000720c */ /* 0x000fe20003f64070 */
[----:B------:R-:W-:Y:S01]  /*5180*/  @!P0 IMAD.IADD R42, R42, 0x1, -R0 ;  /* 0x000000012a2a8824 */ /* 0x000fe200078e0a00 */
[C---:B------:R-:W-:Y:S01]  /*5190*/  ISETP.GT.U32.AND P0, PT, R0.reuse, R35, PT ;  /* 0x000000230000720c */ /* 0x040fe20003f04070 */
[----:B------:R-:W-:-:S02]  /*51a0*/  IMAD R5, R0, R4, R5 ;  /* 0x0000000400057224 */ /* 0x000fc400078e0205 */
[----:B------:R-:W1:Y:S01]  /*51b0*/  LDS R4, [UR9] ;  /* 0x00000009ff047984 */ /* 0x000e620008000800 */
        /* <DEDUP_REMOVED lines=8> */
[--C-:B------:R-:W-:Y:S01]  /*5240*/  @!P3 IMAD.IADD R36, R36, 0x1, -R0.reuse ;  /* 0x000000012424b824 */ /* 0x100fe200078e0a00 */
[C---:B------:R-:W-:Y:S01]  /*5250*/  ISETP.GT.U32.AND P3, PT, R0.reuse, R42, PT ;  /* 0x0000002a0000720c */ /* 0x040fe20003f64070 */
[----:B------:R-:W-:Y:S01]  /*5260*/  @!P0 IMAD.IADD R35, R35, 0x1, -R0 ;  /* 0x0000000123238824 */ /* 0x000fe200078e0a00 */
[----:B------:R-:W-:Y:S01]  /*5270*/  ISETP.GT.U32.AND P6, PT, R0, R38, PT ;  /* 0x000000260000720c */ /* 0x000fe20003fc4070 */
[----:B------:R-:W-:-:S02]  /*5280*/  IMAD.MOV R7, RZ, RZ, -R7 ;  /* 0x000000ffff077224 */ /* 0x000fc400078e0a07 */
[--C-:B------:R-:W-:Y:S01]  /*5290*/  @!P4 IMAD.IADD R54, R54, 0x1, -R0.reuse ;  /* 0x000000013636c824 */ /* 0x100fe200078e0a00 */
[C---:B------:R-:W-:Y:S01]  /*52a0*/  ISETP.GT.U32.AND P4, PT, R0.reuse, R47, PT ;  /* 0x0000002f0000720c */ /* 0x040fe20003f84070 */
[----:B------:R-:W-:Y:S01]  /*52b0*/  @!P1 IMAD.IADD R43, R43, 0x1, -R0 ;  /* 0x000000012b2b9824 */ /* 0x000fe200078e0a00 */
[C---:B------:R-:W-:Y:S01]  /*52c0*/  ISETP.GT.U32.AND P1, PT, R0.reuse, R37, PT ;  /* 0x000000250000720c */ /* 0x040fe20003f24070 */
[----:B------:R-:W-:Y:S01]  /*52d0*/  IMAD.MOV R6, RZ, RZ, -R6 ;  /* 0x000000ffff067224 */ /* 0x000fe200078e0a06 */
[----:B------:R-:W-:Y:S01]  /*52e0*/  ISETP.GT.U32.AND P2, PT, R0, R54, PT ;  /* 0x000000360000720c */ /* 0x000fe20003f44070 */
[--C-:B------:R-:W-:Y:S01]  /*52f0*/  @!P5 IMAD.IADD R60, R60, 0x1, -R0.reuse ;  /* 0x000000013c3cd824 */ /* 0x100fe200078e0a00 */
[----:B------:R-:W-:Y:S01]  /*5300*/  ISETP.GT.U32.AND P5, PT, R0, R53, PT ;  /* 0x000000350000720c */ /* 0x000fe20003fa4070 */
[--C-:B------:R-:W-:Y:S01]  /*5310*/  @!P3 IMAD.IADD R42, R42, 0x1, -R0.reuse ;  /* 0x000000012a2ab824 */ /* 0x100fe200078e0a00 */
[----:B------:R-:W-:Y:S01]  /*5320*/  ISETP.GT.U32.AND P3, PT, R0, R36, PT ;  /* 0x000000240000720c */ /* 0x000fe20003f64070 */
[----:B------:R-:W-:Y:S01]  /*5330*/  @!P6 IMAD.IADD R38, R38, 0x1, -R0 ;  /* 0x000000012626e824 */ /* 0x000fe200078e0a00 */
[C---:B------:R-:W-:Y:S01]  /*5340*/  ISETP.GT.U32.AND P6, PT, R0.reuse, R28, PT ;  /* 0x0000001c0000720c */ /* 0x040fe20003fc4070 */
[----:B------:R-:W-:-:S02]  /*5350*/  IMAD R27, R0, R7, R27 ;  /* 0x00000007001b7224 */ /* 0x000fc400078e021b */
[--C-:B------:R-:W-:Y:S02]  /*5360*/  @!P4 IMAD.IADD R47, R47, 0x1, -R0.reuse ;  /* 0x000000012f2fc824 */ /* 0x100fe400078e0a00 */
[--C-:B------:R-:W-:Y:S01]  /*5370*/  @!P1 IMAD.IADD R37, R37, 0x1, -R0.reuse ;  /* 0x0000000125259824 */ /* 0x100fe200078e0a00 */
[----:B------:R-:W-:Y:S01]  /*5380*/  BAR.SYNC.DEFER_BLOCKING 0x0 ;  /* 0x0000000000007b1d */ /* 0x000fe20000010000 */
        /* <DEDUP_REMOVED lines=8> */
[----:B-1----:R-:W-:Y:S01]  /*5410*/  R2UR UR10, R4 ;  /* 0x00000000040a72ca */ /* 0x002fe200000e0000 */
[C---:B------:R-:W-:Y:S01]  /*5420*/  IMAD R25, R0.reuse, R6, R25 ;  /* 0x0000000600197224 */ /* 0x040fe200078e0219 */
[----:B------:R-:W4:Y:S01]  /*5430*/  LDL R4, [R1+0x9fc] ;  /* 0x0009fc0001047983 */ /* 0x000f220000100800 */
[----:B------:R-:W-:Y:S01]  /*5440*/  ISETP.GT.U32.AND P4, PT, R0, R53, PT ;  /* 0x000000350000720c */ /* 0x000fe20003f84070 */
[----:B------:R-:W1:Y:S01]  /*5450*/  LDC.64 R6, c[0x0][0x3a8] ;  /* 0x0000ea00ff067b82 */ /* 0x000e620000000a00 */
[--C-:B------:R-:W-:Y:S01]  /*5460*/  @!P1 IMAD.IADD R26, R26, 0x1, -R0.reuse ;  /* 0x000000011a1a9824 */ /* 0x100fe200078e0a00 */
[----:B------:R-:W-:Y:S01]  /*5470*/  ISETP.GT.U32.AND P1, PT, R0, R12, PT ;  /* 0x0000000c0000720c */ /* 0x000fe20003f24070 */
[--C-:B------:R-:W-:Y:S01]  /*5480*/  @!P2 IMAD.IADD R48, R48, 0x1, -R0.reuse ;  /* 0x000000013030a824 */ /* 0x100fe200078e0a00 */
[----:B------:R-:W-:Y:S01]  /*5490*/  ISETP.GT.U32.AND P2, PT, R0, R41, PT ;  /* 0x000000290000720c */ /* 0x000fe20003f44070 */
[--C-:B------:R-:W-:Y:S01]  /*54a0*/  @!P5 IMAD.IADD R46, R46, 0x1, -R0.reuse ;  /* 0x000000012e2ed824 */ /* 0x100fe200078e0a00 */
[----:B------:R-:W-:Y:S01]  /*54b0*/  ISETP.GT.U32.AND P5, PT, R0, R52, PT ;  /* 0x000000340000720c */ /* 0x000fe20003fa4070 */
[----:B------:R-:W-:Y:S01]  /*54c0*/  @!P3 IMAD.IADD R24, R24, 0x1, -R0 ;  /* 0x000000011818b824 */ /* 0x000fe200078e0a00 */
[----:B------:R-:W-:-:S04]  /*54d0*/  ISETP.GT.U32.AND P3, PT, R0, R10, PT ;  /* 0x0000000a0000720c */ /* 0x000fc80003f64070 */
[--C-:B------:R-:W-:Y:S01]  /*54e0*/  @!P4 IMAD.IADD R53, R53, 0x1, -R0.reuse ;  /* 0x000000013535c824 */ /* 0x100fe200078e0a00 */
[----:B------:R-:W-:Y:S02]  /*54f0*/  ISETP.GT.U32.AND P4, PT, R0, R47, PT ;  /* 0x0000002f0000720c */ /* 0x000fe40003f84070 */
[--C-:B------:R-:W-:Y:S01]  /*5500*/  @!P1 IMAD.IADD R12, R12, 0x1, -R0.reuse ;  /* 0x000000010c0c9824 */ /* 0x100fe200078e0a00 */
[C---:B------:R-:W-:Y:S01]  /*5510*/  ISETP.GT.U32.AND P1, PT, R0.reuse, R24, PT ;  /* 0x000000180000720c */ /* 0x040fe20003f24070 */
        /* <DEDUP_REMOVED lines=9> */
[----:B------:R-:W-:Y:S01]  /*55b0*/  ISETP.GT.U32.AND P1, PT, R0, R12, PT ;  /* 0x0000000c0000720c */ /* 0x000fe20003f24070 */
[--C-:B------:R-:W-:Y:S02]  /*55c0*/  @!P2 IMAD.IADD R34, R34, 0x1, -R0.reuse ;  /* 0x000000012222a824 */ /* 0x100fe400078e0a00 */
[--C-:B------:R-:W-:Y:S01]  /*55d0*/  @!P5 IMAD.IADD R46, R46, 0x1, -R0.reuse ;  /* 0x000000012e2ed824 */ /* 0x100fe200078e0a00 */
[C---:B------:R-:W-:Y:S01]  /*55e0*/  ISETP.GT.U32.AND P5, PT, R0.reuse, R39, PT ;  /* 0x000000270000720c */ /* 0x040fe20003fa4070 */
[----:B------:R-:W-:Y:S01]  /*55f0*/  @!P0 IMAD.IADD R41, R41, 0x1, -R0 ;  /* 0x0000000129298824 */ /* 0x000fe200078e0a00 */
[----:B------:R-:W-:-:S04]  /*5600*/  ISETP.GT.U32.AND P0, PT, R0, R35, PT ;  /* 0x000000230000720c */ /* 0x000fc80003f04070 */
[--C-:B------:R-:W-:Y:S01]  /*5610*/  @!P4 IMAD.IADD R40, R40, 0x1, -R0.reuse ;  /* 0x000000012828c824 */ /* 0x100fe200078e0a00 */
[----:B------:R-:W-:Y:S02]  /*5620*/  ISETP.GT.U32.AND P4, PT, R0, R32, PT ;  /* 0x000000200000720c */ /* 0x000fe40003f84070 */
[--C-:B------:R-:W-:Y:S01]  /*5630*/  @!P1 IMAD.IADD R12, R12, 0x1, -R0.reuse ;  /* 0x000000010c0c9824 */ /* 0x100fe200078e0a00 */
[C---:B------:R-:W-:Y:S02]  /*5640*/  ISETP.GT.U32.AND P1, PT, R0.reuse, R17, PT ;  /* 0x000000110000720c */ /* 0x040fe40003f24070 */
[C---:B------:R-:W-:Y:S01]  /*5650*/  ISETP.GT.U32.AND P2, PT, R0.reuse, R40, PT ;  /* 0x000000280000720c */ /* 0x040fe20003f44070 */
[--C-:B------:R-:W-:Y:S01]  /*5660*/  @!P5 IMAD.IADD R39, R39, 0x1, -R0.reuse ;  /* 0x000000012727d824 */ /* 0x100fe200078e0a00 */
[C---:B------:R-:W-:Y:S01]  /*5670*/  ISETP.GT.U32.AND P5, PT, R0.reuse, R30, PT ;  /* 0x0000001e0000720c */ /* 0x040fe20003fa4070 */
[----:B------:R-:W-:Y:S01]  /*5680*/  @!P0 IMAD.IADD R35, R35, 0x1, -R0 ;  /* 0x0000000123238824 */ /* 0x000fe200078e0a00 */
[----:B------:R-:W-:-:S04]  /*5690*/  ISETP.GT.U32.AND P0, PT, R0, R22, PT ;  /* 0x000000160000720c */ /* 0x000fc80003f04070 */
[--C-:B------:R-:W-:Y:S01]  /*56a0*/  @!P4 IMAD.IADD R32, R32, 0x1, -R0.reuse ;  /* 0x000000012020c824 */ /* 0x100fe200078e0a00 */
[C---:B------:R-:W-:Y:S02]  /*56b0*/  ISETP.GT.U32.AND P4, PT, R0.reuse, R39, PT ;  /* 0x000000270000720c */ /* 0x040fe40003f84070 */
[--C-:B------:R-:W-:Y:S01]  /*56c0*/  @!P1 IMAD.IADD R17, R17, 0x1, -R0.reuse ;  /* 0x0000000111119824 */ /* 0x100fe200078e0a00 */
[----:B------:R-:W-:Y:S01]  /*56d0*/  ISETP.GT.U32.AND P1, PT, R0, R23, PT ;  /* 0x000000170000720c */ /* 0x000fe20003f24070 */
[--C-:B------:R-:W-:Y:S01]  /*56e0*/  @!P2 IMAD.IADD R40, R40, 0x1, -R0.reuse ;  /* 0x000000012828a824 */ /* 0x100fe200078e0a00 */
[----:B------:R-:W-:Y:S02]  /*56f0*/  ISETP.GT.U32.AND P2, PT, R0, R34, PT ;  /* 0x000000220000720c */ /* 0x000fe40003f44070 */
[----:B------:R-:W-:Y:S01]  /*5700*/  @!P5 IADD3 R30, PT, PT, R30, -R0, RZ ;  /* 0x800000001e1ed210 */ /* 0x000fe20007ffe0ff */
[----:B------:R-:W-:Y:S01]  /*5710*/  @!P0 IMAD.IADD R22, R22, 0x1, -R0 ;  /* 0x0000000116168824 */ /* 0x000fe200078e0a00 */
[----:B------:R-:W-:-:S02]  /*5720*/  ISETP.GT.U32.AND P5, PT, R0, R38, PT ;  /* 0x000000260000720c */ /* 0x000fc40003fa4070 */
[C---:B------:R-:W-:Y:S02]  /*5730*/  ISETP.GT.U32.AND P6, PT, R0.reuse, R30, PT ;  /* 0x0000001e0000720c */ /* 0x040fe40003fc4070 */
[--C-:B------:R-:W-:Y:S01]  /*5740*/  @!P4 IMAD.IADD R39, R39, 0x1, -R0.reuse ;  /* 0x000000012727c824 */ /* 0x100fe200078e0a00 */
[----:B------:R-:W-:Y:S02]  /*5750*/  ISETP.GT.U32.AND P4, PT, R0, R32, PT ;  /* 0x000000200000720c */ /* 0x000fe40003f84070 */
[--C-:B------:R-:W-:Y:S01]  /*5760*/  @!P1 IMAD.IADD R23, R23, 0x1, -R0.reuse ;  /* 0x0000000117179824 */ /* 0x100fe200078e0a00 */
[----:B------:R-:W-:Y:S01]  /*5770*/  ISETP.GE.AND P1, PT, R252, RZ, PT ;  /* 0x000000fffc00720c */ /* 0x000fe20003f26270 */
[--C-:B------:R-:W-:Y:S01]  /*5780*/  @!P2 IMAD.IADD R34, R34, 0x1, -R0.reuse ;  /* 0x000000012222a824 */ /* 0x100fe200078e0a00 */
[----:B------:R-:W4:Y:S01]  /*5790*/  LDL R252, [R1+0xaa4] ;  /* 0x000aa40001fc7983 */ /* 0x000f220000100800 */
[----:B------:R-:W-:Y:S02]  /*57a0*/  ISETP.GT.U32.AND P2, PT, R0, R2, PT ;  /* 0x000000020000720c */ /* 0x000fe40003f44070 */
[--C-:B------:R-:W-:Y:S01]  /*57b0*/  @!P5 IMAD.IADD R38, R38, 0x1, -R0.reuse ;  /* 0x000000012626d824 */ /* 0x100fe200078e0a00 */
[----:B------:R-:W-:Y:S01]  /*57c0*/  ISETP.GT.U32.AND P5, PT, R0, R28, PT ;  /* 0x0000001c0000720c */ /* 0x000fe20003fa4070 */
[----:B------:R-:W-:Y:S01]  /*57d0*/  @!P6 IMAD.IADD R30, R30, 0x1, -R0 ;  /* 0x000000011e1ee824 */ /* 0x000fe200078e0a00 */
[----:B------:R-:W-:-:S02]  /*57e0*/  ISETP.GT.U32.AND P6, PT, R0, R16, PT ;  /* 0x000000100000720c */ /* 0x000fc40003fc4070 */
[----:B------:R-:W-:Y:S02]  /*57f0*/  @!P4 IADD3 R32, PT, PT, R32, -R0, RZ ;  /* 0x800000002020c210 */ /* 0x000fe40007ffe0ff */
[C---:B------:R-:W-:Y:S02]  /*5800*/  ISETP.GT.U32.AND P4, PT, R0.reuse, R18, PT ;  /* 0x000000120000720c */ /* 0x040fe40003f84070 */
[----:B------:R-:W-:Y:S02]  /*5810*/  ISETP.GT.U32.AND P0, PT, R0, R8, PT ;  /* 0x000000080000720c */ /* 0x000fe40003f04070 */
[--C-:B------:R-:W-:Y:S01]  /*5820*/  @!P2 IMAD.IADD R2, R2, 0x1, -R0.reuse ;  /* 0x000000010202a824 */ /* 0x100fe200078e0a00 */
[----:B------:R-:W-:Y:S02]  /*5830*/  ISETP.GT.U32.AND P2, PT, R0, R9, PT ;  /* 0x000000090000720c */ /* 0x000fe40003f44070 */
[--C-:B------:R-:W-:Y:S01]  /*5840*/  @!P5 IMAD.IADD R28, R28, 0x1, -R0.reuse ;  /* 0x000000011c1cd824 */ /* 0x100fe200078e0a00 */
[----:B------:R-:W-:Y:S01]  /*5850*/  ISETP.GT.U32.AND P5, PT, R0, R14, PT ;  /* 0x0000000e0000720c */ /* 0x000fe20003fa4070 */
[----:B------:R-:W-:Y:S01]  /*5860*/  @!P6 IMAD.IADD R16, R16, 0x1, -R0 ;  /* 0x000000011010e824 */ /* 0x000fe200078e0a00 */
[----:B------:R-:W-:-:S02]  /*5870*/  ISETP.GT.U32.AND P6, PT, R0, R13, PT ;  /* 0x0000000d0000720c */ /* 0x000fc40003fc4070 */
[----:B------:R-:W-:Y:S01]  /*5880*/  ISETP.GT.U32.AND P3, PT, R0, R22, PT ;  /* 0x000000160000720c */ /* 0x000fe20003f64070 */
[--C-:B------:R-:W-:Y:S01]  /*5890*/  @!P4 IMAD.IADD R18, R18, 0x1, -R0.reuse ;  /* 0x000000011212c824 */ /* 0x100fe200078e0a00 */
[----:B------:R-:W-:Y:S02]  /*58a0*/  ISETP.GT.U32.AND P4, PT, R0, R11, PT ;  /* 0x0000000b0000720c */ /* 0x000fe40003f84070 */
[----:B------:R-:W-:Y:S02]  /*58b0*/  @!P0 IADD3 R8, PT, PT, R8, -R0, RZ ;  /* 0x8000000008088210 */ /* 0x000fe40007ffe0ff */
[C---:B------:R-:W-:Y:S01]  /*58c0*/  ISETP.GT.U32.AND P0, PT, R0.reuse, R2, PT ;  /* 0x000000020000720c */ /* 0x040fe20003f04070 */
[--C-:B------:R-:W-:Y:S01]  /*58d0*/  @!P2 IMAD.IADD R9, R9, 0x1, -R0.reuse ;  /* 0x000000010909a824 */ /* 0x100fe200078e0a00 */
[----:B------:R-:W-:Y:S01]  /*58e0*/  ISETP.GT.U32.AND P2, PT, R0, R18, PT ;  /* 0x000000120000720c */ /* 0x000fe20003f44070 */
[--C-:B------:R-:W-:Y:S01]  /*58f0*/  @!P5 IMAD.IADD R14, R14, 0x1, -R0.reuse ;  /* 0x000000010e0ed824 */ /* 0x100fe200078e0a00 */
[----:B------:R-:W-:Y:S01]  /*5900*/  ISETP.GT.U32.AND P5, PT, R0, R26, PT ;  /* 0x0000001a0000720c */ /* 0x000fe20003fa4070 */
[----:B------:R-:W-:-:S02]  /*5910*/  @!P6 IMAD.IADD R13, R13, 0x1, -R0 ;  /* 0x000000010d0de824 */ /* 0x000fc400078e0a00 */
[--C-:B------:R-:W-:Y:S01]  /*5920*/  @!P3 IMAD.IADD R22, R22, 0x1, -R0.reuse ;  /* 0x000000011616b824 */ /* 0x100fe200078e0a00 */
[C---:B------:R-:W-:Y:S01]  /*5930*/  ISETP.GT.U32.AND P3, PT, R0.reuse, R10, PT ;  /* 0x0000000a0000720c */ /* 0x040fe20003f64070 */
[----:B------:R-:W-:Y:S01]  /*5940*/  @!P4 IMAD.IADD R11, R11, 0x1, -R0 ;  /* 0x000000010b0bc824 */ /* 0x000fe200078e0a00 */
[----:B------:R-:W-:-:S03]  /*5950*/  ISETP.GT.U32.AND P4, PT, R0, R16, PT ;  /* 0x000000100000720c */ /* 0x000fc60003f84070 */
[--C-:B------:R-:W-:Y:S01]  /*5960*/  @!P0 IMAD.IADD R2, R2, 0x1, -R0.reuse ;  /* 0x0000000102028824 */ /* 0x100fe200078e0a00 */
[----:B------:R-:W-:Y:S01]  /*5970*/  ISETP.GT.U32.AND P0, PT, R0, R8, PT ;  /* 0x000000080000720c */ /* 0x000fe20003f04070 */
[--C-:B------:R-:W-:Y:S01]  /*5980*/  @!P2 IMAD.IADD R18, R18, 0x1, -R0.reuse ;  /* 0x000000011212a824 */ /* 0x100fe200078e0a00 */
[----:B------:R-:W-:Y:S01]  /*5990*/  ISETP.GT.U32.AND P2, PT, R0, R9, PT ;  /* 0x000000090000720c */ /* 0x000fe20003f44070 */
[--C-:B------:R-:W-:Y:S01]  /*59a0*/  @!P5 IMAD.IADD R26, R26, 0x1, -R0.reuse ;  /* 0x000000011a1ad824 */ /* 0x100fe200078e0a00 */
[C---:B------:R-:W-:Y:S02]  /*59b0*/  ISETP.GT.U32.AND P5, PT, R0.reuse, R14, PT ;  /* 0x0000000e0000720c */ /* 0x040fe40003fa4070 */
[----:B------:R-:W-:Y:S02]  /*59c0*/  ISETP.GT.U32.AND P6, PT, R0, R11, PT ;  /* 0x0000000b0000720c */ /* 0x000fe40003fc4070 */
[----:B------:R-:W-:Y:S01]  /*59d0*/  @!P3 IADD3 R10, PT, PT, R10, -R0, RZ ;  /* 0x800000000a0ab210 */ /* 0x000fe20007ffe0ff */
[----:B------:R-:W-:Y:S01]  /*59e0*/  @!P4 IMAD.IADD R16, R16, 0x1, -R0 ;  /* 0x000000011010c824 */ /* 0x000fe200078e0a00 */
[----:B------:R-:W-:-:S02]  /*59f0*/  ISETP.GT.U32.AND P4, PT, R0, R13, PT ;  /* 0x0000000d0000720c */ /* 0x000fc40003f84070 */
[----:B------:R-:W-:Y:S01]  /*5a00*/  ISETP.GT.U32.AND P3, PT, R0, R19, PT ;  /* 0x000000130000720c */ /* 0x000fe20003f64070 */
[--C-:B------:R-:W-:Y:S01]  /*5a10*/  @!P0 IMAD.IADD R8, R8, 0x1, -R0.reuse ;  /* 0x0000000108088824 */ /* 0x100fe200078e0a00 */
[C---:B------:R-:W-:Y:S01]  /*5a20*/  ISETP.GT.U32.AND P0, PT, R0.reuse, R33, PT ;  /* 0x000000210000720c */ /* 0x040fe20003f04070 */
[--C-:B------:R-:W-:Y:S01]  /*5a30*/  @!P2 IMAD.IADD R9, R9, 0x1, -R0.reuse ;  /* 0x000000010909a824 */ /* 0x100fe200078e0a00 */
[----:B------:R-:W-:Y:S01]  /*5a40*/  ISETP.GT.U32.AND P2, PT, R0, R31, PT ;  /* 0x0000001f0000720c */ /* 0x000fe20003f44070 */
[--C-:B------:R-:W-:Y:S01]  /*5a50*/  @!P5 IMAD.IADD R14, R14, 0x1, -R0.reuse ;  /* 0x000000010e0ed824 */ /* 0x100fe200078e0a00 */
[C---:B------:R-:W-:Y:S01]  /*5a60*/  ISETP.GT.U32.AND P5, PT, R0.reuse, R15, PT ;  /* 0x0000000f0000720c */ /* 0x040fe20003fa4070 */
[----:B------:R-:W-:Y:S01]  /*5a70*/  @!P6 IMAD.IADD R11, R11, 0x1, -R0 ;  /* 0x000000010b0be824 */ /* 0x000fe200078e0a00 */
[----:B------:R-:W-:-:S03]  /*5a80*/  ISETP.GT.U32.AND P6, PT, R0, R29, PT ;  /* 0x0000001d0000720c */ /* 0x000fc60003fc4070 */
[--C-:B------:R-:W-:Y:S01]  /*5a90*/  @!P4 IMAD.IADD R13, R13, 0x1, -R0.reuse ;  /* 0x000000010d0dc824 */ /* 0x100fe200078e0a00 */
[C---:B------:R-:W-:Y:S01]  /*5aa0*/  ISETP.GT.U32.AND P4, PT, R0.reuse, R27, PT ;  /* 0x0000001b0000720c */ /* 0x040fe20003f84070 */
[--C-:B------:R-:W-:Y:S01]  /*5ab0*/  @!P3 IMAD.IADD R19, R19, 0x1, -R0.reuse ;  /* 0x000000011313b824 */ /* 0x100fe200078e0a00 */
[C---:B------:R-:W-:Y:S01]  /*5ac0*/  ISETP.GT.U32.AND P3, PT, R0.reuse, R5, PT ;  /* 0x000000050000720c */ /* 0x040fe20003f64070 */
[--C-:B------:R-:W-:Y:S02]  /*5ad0*/  @!P0 IMAD.IADD R33, R33, 0x1, -R0.reuse ;  /* 0x0000000121218824 */ /* 0x100fe400078e0a00 */
[--C-:B------:R-:W-:Y:S01]  /*5ae0*/  @!P2 IMAD.IADD R31, R31, 0x1, -R0.reuse ;  /* 0x000000011f1fa824 */ /* 0x100fe200078e0a00 */
[C---:B------:R-:W-:Y:S01]  /*5af0*/  ISETP.GT.U32.AND P2, PT, R0.reuse, R17, PT ;  /* 0x000000110000720c */ /* 0x040fe20003f44070 */
[--C-:B------:R-:W-:Y:S01]  /*5b00*/  @!P5 IMAD.IADD R15, R15, 0x1, -R0.reuse ;  /* 0x000000010f0fd824 */ /* 0x100fe200078e0a00 */
[C---:B------:R-:W-:Y:S01]  /*5b10*/  ISETP.GT.U32.AND P5, PT, R0.reuse, R25, PT ;  /* 0x000000190000720c */ /* 0x040fe20003fa4070 */
[----:B------:R-:W-:Y:S01]  /*5b20*/  @!P6 IMAD.IADD R29, R29, 0x1, -R0 ;  /* 0x000000011d1de824 */ /* 0x000fe200078e0a00 */
[----:B------:R-:W-:-:S02]  /*5b30*/  ISETP.GT.U32.AND P6, PT, R0, R19, PT ;  /* 0x000000130000720c */ /* 0x000fc40003fc4070 */
[C---:B------:R-:W-:Y:S01]  /*5b40*/  ISETP.GT.U32.AND P0, PT, R0.reuse, R15, PT ;  /* 0x0000000f0000720c */ /* 0x040fe20003f04070 */
[----:B------:R-:W-:Y:S01]  /*5b50*/  @!P4 IMAD.IADD R27, R27, 0x1, -R0 ;  /* 0x000000011b1bc824 */ /* 0x000fe200078e0a00 */
[----:B------:R-:W-:-:S07]  /*5b60*/  ISETP.GT.U32.AND P4, PT, R0, R33, PT ;  /* 0x000000210000720c */ /* 0x000fce0003f84070 */
[----:B------:R-:W-:Y:S02]  /*5b70*/  @!P5 IADD3 R25, PT, PT, R25, -R0, RZ ;  /* 0x800000001919d210 */ /* 0x000fe40007ffe0ff */
[C---:B------:R-:W-:Y:S01]  /*5b80*/  ISETP.GT.U32.AND P5, PT, R0.reuse, R31, PT ;  /* 0x0000001f0000720c */ /* 0x040fe20003fa4070 */
[--C-:B------:R-:W-:Y:S01]  /*5b90*/  @!P3 IMAD.IADD R5, R5, 0x1, -R0.reuse ;  /* 0x000000010505b824 */ /* 0x100fe200078e0a00 */
[C---:B------:R-:W-:Y:S02]  /*5ba0*/  ISETP.GT.U32.AND P3, PT, R0.reuse, R25, PT ;  /* 0x000000190000720c */ /* 0x040fe40003f64070 */
[--C-:B------:R-:W-:Y:S02]  /*5bb0*/  @!P4 IMAD.IADD R33, R33, 0x1, -R0.reuse ;  /* 0x000000012121c824 */ /* 0x100fe400078e0a00 */
[C---:B------:R-:W-:Y:S01]  /*5bc0*/  ISETP.GT.U32.AND P4, PT, R0.reuse, R5, PT ;  /* 0x000000050000720c */ /* 0x040fe20003f84070 */
[--C-:B------:R-:W-:Y:S01]  /*5bd0*/  @!P0 IMAD.IADD R15, R15, 0x1, -R0.reuse ;  /* 0x000000010f0f8824 */ /* 0x100fe200078e0a00 */
[C---:B------:R-:W-:Y:S01]  /*5be0*/  ISETP.GT.U32.AND P0, PT, R0.reuse, R29, PT ;  /* 0x0000001d0000720c */ /* 0x040fe20003f04070 */
[--C-:B------:R-:W-:Y:S01]  /*5bf0*/  @!P2 IMAD.IADD R17, R17, 0x1, -R0.reuse ;  /* 0x000000011111a824 */ /* 0x100fe200078e0a00 */
[----:B------:R-:W-:Y:S01]  /*5c00*/  ISETP.GT.U32.AND P2, PT, R0, R27, PT ;  /* 0x0000001b0000720c */ /* 0x000fe20003f44070 */
[----:B------:R-:W-:-:S02]  /*5c10*/  @!P6 IMAD.IADD R19, R19, 0x1, -R0 ;  /* 0x000000011313e824 */ /* 0x000fc400078e0a00 */
[--C-:B------:R-:W-:Y:S01]  /*5c20*/  @!P5 IMAD.IADD R31, R31, 0x1, -R0.reuse ;  /* 0x000000011f1fd824 */ /* 0x100fe200078e0a00 */
[----:B------:R-:W-:Y:S02]  /*5c30*/  ISETP.NE.AND P5, PT, R20, RZ, PT ;  /* 0x000000ff1400720c */ /* 0x000fe40003fa5270 */
[----:B------:R-:W-:Y:S01]  /*5c40*/  ISETP.GT.U32.AND P6, PT, R0, R23, PT ;  /* 0x000000170000720c */ /* 0x000fe20003fc4070 */
[--C-:B------:R-:W-:Y:S01]  /*5c50*/  @!P3 IMAD.IADD R25, R25, 0x1, -R0.reuse ;  /* 0x000000011919b824 */ /* 0x100fe200078e0a00 */
[----:B------:R-:W-:Y:S01]  /*5c60*/  ISETP.GE.AND P3, PT, R132, RZ, PT ;  /* 0x000000ff8400720c */ /* 0x000fe20003f66270 */
[----:B------:R-:W-:Y:S02]  /*5c70*/  @!P1 IMAD.MOV R3, RZ, RZ, -R3 ;  /* 0x000000ffff039224 */ /* 0x000fe400078e0a03 */
[--C-:B------:R-:W-:Y:S02]  /*5c80*/  @!P4 IMAD.IADD R5, R5, 0x1, -R0.reuse ;  /* 0x000000010505c824 */ /* 0x100fe400078e0a00 */
[----:B------:R-:W-:-:S02]  /*5c90*/  @!P0 IMAD.IADD R29, R29, 0x1, -R0 ;  /* 0x000000011d1d8824 */ /* 0x000fc400078e0a00 */
[----:B------:R-:W-:Y:S02]  /*5ca0*/  @!P2 IMAD.IADD R27, R27, 0x1, -R0 ;  /* 0x000000011b1ba824 */ /* 0x000fe400078e0a00 */
[----:B------:R-:W-:Y:S02]  /*5cb0*/  @!P5 LOP3.LUT R3, RZ, R20, RZ, 0x33, !PT ;  /* 0x00000014ff03d212 */ /* 0x000fe400078e33ff */
[----:B------:R-:W-:Y:S01]  /*5cc0*/  @!P6 IADD3 R23, PT, PT, R23, -R0, RZ ;  /* 0x800000001717e210 */ /* 0x000fe20007ffe0ff */
[----:B-1----:R-:W-:Y:S01]  /*5cd0*/  IMAD R0, R133, R7, RZ ;  /* 0x0000000785007224 */ /* 0x002fe200078e02ff */
[----:B------:R-:W4:Y:S01]  /*5ce0*/  LDL R20, [R1+0xab4] ;  /* 0x000ab40001147983 */ /* 0x000f220000100800 */
[----:B---3--:R-:W-:-:S03]  /*5cf0*/  ISETP.GE.AND P4, PT, R247, RZ, PT ;  /* 0x000000fff700720c */ /* 0x008fc60003f86270 */
[----:B------:R-:W3:Y:S04]  /*5d00*/  LDL R133, [R1+0xab0] ;  /* 0x000ab00001857983 */ /* 0x000ee80000100800 */
[----:B------:R-:W3:Y:S01]  /*5d10*/  LDL R247, [R1+0xaa0] ;  /* 0x000aa00001f77983 */ /* 0x000ee20000100800 */
[----:B--2---:R-:W-:Y:S01]  /*5d20*/  ISETP.GE.AND P1, PT, R138, RZ, PT ;  /* 0x000000ff8a00720c */ /* 0x004fe20003f26270 */
[----:B------:R-:W-:Y:S02]  /*5d30*/  @!P3 IMAD.MOV R137, RZ, RZ, -R137 ;  /* 0x000000ffff89b224 */ /* 0x000fe400078e0a89 */
[----:B------:R-:W2:Y:S01]  /*5d40*/  LDL R138, [R1+0xb94] ;  /* 0x000b9400018a7983 */ /* 0x000ea20000100800 */
[----:B-----5:R-:W-:Y:S01]  /*5d50*/  ISETP.GE.AND P2, PT, R246, RZ, PT ;  /* 0x000000fff600720c */ /* 0x020fe20003f46270 */
[----:B------:R-:W-:-:S08]  /*5d60*/  @!P4 IMAD.MOV R136, RZ, RZ, -R136 ;  /* 0x000000ffff88c224 */ /* 0x000fd000078e0a88 */
[----:B------:R-:W-:Y:S01]  /*5d70*/  @!P1 IMAD.MOV R134, RZ, RZ, -R134 ;  /* 0x000000ffff869224 */ /* 0x000fe200078e0a86 */
[----:B----4-:R-:W-:-:S03]  /*5d80*/  ISETP.GE.AND P3, PT, R248, RZ, PT ;  /* 0x000000fff800720c */ /* 0x010fc60003f66270 */
[----:B------:R-:W-:Y:S01]  /*5d90*/  @!P2 IMAD.MOV R131, RZ, RZ, -R131 ;  /* 0x000000ffff83a224 */ /* 0x000fe200078e0a83 */
[----:B------:R-:W-:Y:S02]  /*5da0*/  ISETP.GE.AND P4, PT, R249, RZ, PT ;  /* 0x000000fff900720c */ /* 0x000fe40003f86270 */
[----:B------:R-:W-:Y:S02]  /*5db0*/  ISETP.GE.AND P1, PT, R251, RZ, PT ;  /* 0x000000fffb00720c */ /* 0x000fe40003f26270 */
[----:B------:R-:W-:Y:S02]  /*5dc0*/  ISETP.GE.AND P5, PT, R4, RZ, PT ;  /* 0x000000ff0400720c */ /* 0x000fe40003fa6270 */
[----:B------:R-:W4:Y:S04]  /*5dd0*/  LDL R4, [R1+0xa9c] ;  /* 0x000a9c0001047983 */ /* 0x000f280000100800 */
[----:B------:R-:W5:Y:S04]  /*5de0*/  LDL.LU R246, [R1+0xbfc] ;  /* 0x000bfc0001f67983 */ /* 0x000f680000300800 */
[----:B------:R-:W5:Y:S03]  /*5df0*/  LDL.LU R248, [R1+0xbf8] ;  /* 0x000bf80001f87983 */ /* 0x000f660000300800 */
[----:B------:R-:W-:Y:S01]  /*5e00*/  @!P5 IMAD.MOV R135, RZ, RZ, -R135 ;  /* 0x000000ffff87d224 */ /* 0x000fe200078e0a87 */
[----:B------:R-:W5:Y:S01]  /*5e10*/  LDL.LU R249, [R1+0xbf4] ;  /* 0x000bf40001f97983 */ /* 0x000f620000300800 */
[----:B------:R-:W-:-:S03]  /*5e20*/  ISETP.GE.AND P5, PT, R250, RZ, PT ;  /* 0x000000fffa00720c */ /* 0x000fc60003fa6270 */
[----:B------:R-:W5:Y:S04]  /*5e30*/  LDL.LU R250, [R1+0xbf0] ;  /* 0x000bf00001fa7983 */ /* 0x000f680000300800 */
[----:B------:R-:W5:Y:S01]  /*5e40*/  LDL.LU R251, [R1+0xbec] ;  /* 0x000bec0001fb7983 */ /* 0x000f620000300800 */
[----:B------:R-:W-:-:S03]  /*5e50*/  ISETP.GE.AND P2, PT, R252, RZ, PT ;  /* 0x000000fffc00720c */ /* 0x000fc60003f46270 */
[----:B------:R-:W5:Y:S01]  /*5e60*/  LDL.LU R252, [R1+0xbe8] ;  /* 0x000be80001fc7983 */ /* 0x000f620000300800 */
[----:B------:R-:W-:Y:S02]  /*5e70*/  @!P3 IMAD.MOV R130, RZ, RZ, -R130 ;  /* 0x000000ffff82b224 */ /* 0x000fe400078e0a82 */
[----:B------:R-:W-:Y:S02]  /*5e80*/  @!P4 IMAD.MOV R129, RZ, RZ, -R129 ;  /* 0x000000ffff81c224 */ /* 0x000fe400078e0a81 */
[----:B------:R-:W-:Y:S02]  /*5e90*/  @!P5 IMAD.MOV R128, RZ, RZ, -R128 ;  /* 0x000000ffff80d224 */ /* 0x000fe400078e0a80 */
[----:B------:R-:W-:-:S03]  /*5ea0*/  @!P1 IMAD.MOV R127, RZ, RZ, -R127 ;  /* 0x000000ffff7f9224 */ /* 0x000fc600078e0a7f */
[----:B------:R-:W-:Y:S01]  /*5eb0*/  @!P2 IMAD.MOV R126, RZ, RZ, -R126 ;  /* 0x000000ffff7ea224 */ /* 0x000fe200078e0a7e */
[----:B---3--:R-:W-:Y:S02]  /*5ec0*/  ISETP.GE.AND P3, PT, R133, RZ, PT ;  /* 0x000000ff8500720c */ /* 0x008fe40003f66270 */
[----:B------:R-:W-:Y:S02]  /*5ed0*/  ISETP.GE.AND P4, PT, R247, RZ, PT ;  /* 0x000000fff700720c */ /* 0x000fe40003f86270 */
[----:B------:R-:W-:Y:S02]  /*5ee0*/  ISETP.GE.AND P5, PT, R20, RZ, PT ;  /* 0x000000ff1400720c */ /* 0x000fe40003fa6270 */
[----:B--2---:R-:W-:-:S07]  /*5ef0*/  ISETP.GE.AND P2, PT, R138, RZ, PT ;  /* 0x000000ff8a00720c */ /* 0x004fce0003f46270 */
[----:B------:R-:W-:Y:S02]  /*5f00*/  @!P3 IADD3 R125, PT, PT, -R125, RZ, RZ ;  /* 0x000000ff7d7db210 */ /* 0x000fe40007ffe1ff */
[----:B------:R-:W-:Y:S02]  /*5f10*/  @!P4 IMAD.MOV R124, RZ, RZ, -R124 ;  /* 0x000000ffff7cc224 */ /* 0x000fe400078e0a7c */
[----:B------:R-:W-:Y:S02]  /*5f20*/  @!P5 IMAD.MOV R123, RZ, RZ, -R123 ;  /* 0x000000ffff7bd224 */ /* 0x000fe400078e0a7b */
[----:B------:R-:W-:Y:S01]  /*5f30*/  @!P2 IMAD.MOV R121, RZ, RZ, -R121 ;  /* 0x000000ffff79a224 */ /* 0x000fe200078e0a79 */
[----:B----4-:R-:W-:Y:S02]  /*5f40*/  ISETP.GE.AND P1, PT, R4, RZ, PT ;  /* 0x000000ff0400720c */ /* 0x010fe40003f26270 */
[----:B-----5:R-:W-:-:S11]  /*5f50*/  ISETP.GE.AND P4, PT, R251, RZ, PT ;  /* 0x000000fffb00720c */ /* 0x020fd60003f86270 */
[----:B------:R-:W-:Y:S01]  /*5f60*/  @!P1 IMAD.MOV R122, RZ, RZ, -R122 ;  /* 0x000000ffff7a9224 */ /* 0x000fe200078e0a7a */
[----:B------:R-:W-:Y:S02]  /*5f70*/  ISETP.GE.AND P5, PT, R250, RZ, PT ;  /* 0x000000fffa00720c */ /* 0x000fe40003fa6270 */
[----:B------:R-:W-:Y:S02]  /*5f80*/  ISETP.GE.AND P1, PT, R249, RZ, PT ;  /* 0x000000fff900720c */ /* 0x000fe40003f26270 */
[----:B------:R-:W-:Y:S01]  /*5f90*/  ISETP.GE.AND P2, PT, R248, RZ, PT ;  /* 0x000000fff800720c */ /* 0x000fe20003f46270 */
[----:B------:R-:W-:Y:S01]  /*5fa0*/  @!P4 IMAD.MOV R119, RZ, RZ, -R119 ;  /* 0x000000ffff77c224 */ /* 0x000fe200078e0a77 */
[----:B------:R-:W-:-:S07]  /*5fb0*/  ISETP.GE.AND P4, PT, R245, RZ, PT ;  /* 0x000000fff500720c */ /* 0x000fce0003f86270 */
[----:B------:R-:W-:Y:S01]  /*5fc0*/  @!P5 IMAD.MOV R118, RZ, RZ, -R118 ;  /* 0x000000ffff76d224 */ /* 0x000fe200078e0a76 */
[----:B------:R-:W-:Y:S01]  /*5fd0*/  ISETP.GE.AND P5, PT, R244, RZ, PT ;  /* 0x000000fff400720c */ /* 0x000fe20003fa6270 */
[----:B------:R-:W-:Y:S01]  /*5fe0*/  @!P1 IMAD.MOV R117, RZ, RZ, -R117 ;  /* 0x000000ffff759224 */ /* 0x000fe200078e0a75 */
[----:B------:R-:W-:Y:S01]  /*5ff0*/  ISETP.GE.AND P1, PT, R243, RZ, PT ;  /* 0x000000fff300720c */ /* 0x000fe20003f26270 */
[----:B------:R-:W-:Y:S01]  /*6000*/  @!P2 IMAD.MOV R116, RZ, RZ, -R116 ;  /* 0x000000ffff74a224 */ /* 0x000fe200078e0a74 */
[----:B------:R-:W-:Y:S01]  /*6010*/  ISETP.GE.AND P2, PT, R242, RZ, PT ;  /* 0x000000fff200720c */ /* 0x000fe20003f46270 */
[----:B------:R-:W-:Y:S01]  /*6020*/  @!P4 IMAD.MOV R114, RZ, RZ, -R114 ;  /* 0x000000ffff72c224 */ /* 0x000fe200078e0a72 */
[----:B------:R-:W-:Y:S02]  /*6030*/  ISETP.GE.AND P4, PT, R240, RZ, PT ;  /* 0x000000fff000720c */ /* 0x000fe40003f86270 */
[----:B------:R-:W-:-:S13]  /*6040*/  ISETP.GE.AND P3, PT, R252, RZ, PT ;  /* 0x000000fffc00720c */ /* 0x000fda0003f66270 */
[----:B------:R-:W-:Y:S01]  /*6050*/  @!P3 IMAD.MOV R120, RZ, RZ, -R120 ;  /* 0x000000ffff78b224 */ /* 0x000fe200078e0a78 */
[----:B------:R-:W-:-:S13]  /*6060*/  ISETP.GE.AND P3, PT, R246, RZ, PT ;  /* 0x000000fff600720c */ /* 0x000fda0003f66270 */
[----:B------:R-:W-:Y:S01]  /*6070*/  @!P3 IMAD.MOV R115, RZ, RZ, -R115 ;  /* 0x000000ffff73b224 */ /* 0x000fe200078e0a73 */
[----:B------:R-:W-:Y:S01]  /*6080*/  ISETP.GE.AND P3, PT, R241, RZ, PT ;  /* 0x000000fff100720c */ /* 0x000fe20003f66270 */
[----:B------:R-:W-:Y:S01]  /*6090*/  @!P1 IMAD.MOV R112, RZ, RZ, -R112 ;  /* 0x000000ffff709224 */ /* 0x000fe200078e0a70 */
[----:B------:R-:W-:Y:S01]  /*60a0*/  @!P5 IADD3 R113, PT, PT, -R113, RZ, RZ ;  /* 0x000000ff7171d210 */ /* 0x000fe20007ffe1ff */
[----:B------:R-:W-:Y:S01]  /*60b0*/  @!P2 IMAD.MOV R111, RZ, RZ, -R111 ;  /* 0x000000ffff6fa224 */ /* 0x000fe200078e0a6f */
[----:B------:R-:W-:Y:S01]  /*60c0*/  ISETP.GE.AND P5, PT, R239, RZ, PT ;  /* 0x000000ffef00720c */ /* 0x000fe20003fa6270 */
[----:B------:R-:W-:Y:S01]  /*60d0*/  @!P4 IMAD.MOV R109, RZ, RZ, -R109 ;  /* 0x000000ffff6dc224 */ /* 0x000fe200078e0a6d */
[----:B------:R-:W-:Y:S02]  /*60e0*/  ISETP.GE.AND P1, PT, R238, RZ, PT ;  /* 0x000000ffee00720c */ /* 0x000fe40003f26270 */
[----:B------:R-:W-:Y:S02]  /*60f0*/  ISETP.GE.AND P2, PT, R237, RZ, PT ;  /* 0x000000ffed00720c */ /* 0x000fe40003f46270 */
[----:B------:R-:W-:-:S03]  /*6100*/  ISETP.GE.AND P4, PT, R235, RZ, PT ;  /* 0x000000ffeb00720c */ /* 0x000fc60003f86270 */
[----:B------:R-:W-:Y:S01]  /*6110*/  @!P3 IMAD.MOV R110, RZ, RZ, -R110 ;  /* 0x000000ffff6eb224 */ /* 0x000fe200078e0a6e */
[----:B------:R-:W-:-:S03]  /*6120*/  ISETP.GE.AND P3, PT, R236, RZ, PT ;  /* 0x000000ffec00720c */ /* 0x000fc60003f66270 */
[----:B------:R-:W-:Y:S01]  /*6130*/  @!P5 IMAD.MOV R108, RZ, RZ, -R108 ;  /* 0x000000ffff6cd224 */ /* 0x000fe200078e0a6c */
[----:B------:R-:W-:Y:S01]  /*6140*/  ISETP.GE.AND P5, PT, R234, RZ, PT ;  /* 0x000000ffea00720c */ /* 0x000fe20003fa6270 */
[----:B------:R-:W-:Y:S01]  /*6150*/  @!P1 IMAD.MOV R107, RZ, RZ, -R107 ;  /* 0x000000ffff6b9224 */ /* 0x000fe200078e0a6b */
[----:B------:R-:W-:Y:S01]  /*6160*/  ISETP.GE.AND P1, PT, R233, RZ, PT ;  /* 0x000000ffe900720c */ /* 0x000fe20003f26270 */
[----:B------:R-:W-:Y:S01]  /*6170*/  @!P2 IMAD.MOV R106, RZ, RZ, -R106 ;  /* 0x000000ffff6aa224 */ /* 0x000fe200078e0a6a */
[----:B------:R-:W-:Y:S01]  /*6180*/  ISETP.GE.AND P2, PT, R232, RZ, PT ;  /* 0x000000ffe800720c */ /* 0x000fe20003f46270 */
[----:B------:R-:W-:Y:S01]  /*6190*/  @!P4 IMAD.MOV R104, RZ, RZ, -R104 ;  /* 0x000000ffff68c224 */ /* 0x000fe200078e0a68 */
[----:B------:R-:W-:-:S03]  /*61a0*/  ISETP.GE.AND P4, PT, R230, RZ, PT ;  /* 0x000000ffe600720c */ /* 0x000fc60003f86270 */
[----:B------:R-:W-:Y:S01]  /*61b0*/  @!P3 IMAD.MOV R105, RZ, RZ, -R105 ;  /* 0x000000ffff69b224 */ /* 0x000fe200078e0a69 */
[----:B------:R-:W-:-:S03]  /*61c0*/  ISETP.GE.AND P3, PT, R231, RZ, PT ;  /* 0x000000ffe700720c */ /* 0x000fc60003f66270 */
[----:B------:R-:W-:Y:S01]  /*61d0*/  @!P5 IMAD.MOV R103, RZ, RZ, -R103 ;  /* 0x000000ffff67d224 */ /* 0x000fe200078e0a67 */
[----:B------:R-:W-:Y:S01]  /*61e0*/  ISETP.GE.AND P5, PT, R229, RZ, PT ;  /* 0x000000ffe500720c */ /* 0x000fe20003fa6270 */
[----:B------:R-:W-:Y:S01]  /*61f0*/  @!P1 IMAD.MOV R102, RZ, RZ, -R102 ;  /* 0x000000ffff669224 */ /* 0x000fe200078e0a66 */
[----:B------:R-:W-:Y:S02]  /*6200*/  ISETP.GE.AND P1, PT, R228, RZ, PT ;  /* 0x000000ffe400720c */ /* 0x000fe40003f26270 */
[----:B------:R-:W-:Y:S01]  /*6210*/  @!P2 IADD3 R101, PT, PT, -R101, RZ, RZ ;  /* 0x000000ff6565a210 */ /* 0x000fe20007ffe1ff */
[----:B------:R-:W-:Y:S01]  /*6220*/  @!P4 IMAD.MOV R99, RZ, RZ, -R99 ;  /* 0x000000ffff63c224 */ /* 0x000fe200078e0a63 */
[----:B------:R-:W-:Y:S02]  /*6230*/  ISETP.GE.AND P2, PT, R227, RZ, PT ;  /* 0x000000ffe300720c */ /* 0x000fe40003f46270 */
[----:B------:R-:W-:Y:S01]  /*6240*/  ISETP.GE.AND P4, PT, R225, RZ, PT ;  /* 0x000000ffe100720c */ /* 0x000fe20003f86270 */
[----:B------:R-:W-:Y:S01]  /*6250*/  @!P3 IMAD.MOV R100, RZ, RZ, -R100 ;  /* 0x000000ffff64b224 */ /* 0x000fe200078e0a64 */
[----:B------:R-:W-:-:S03]  /*6260*/  ISETP.GE.AND P3, PT, R226, RZ, PT ;  /* 0x000000ffe200720c */ /* 0x000fc60003f66270 */
[----:B------:R-:W-:Y:S01]  /*6270*/  @!P5 IMAD.MOV R98, RZ, RZ, -R98 ;  /* 0x000000ffff62d224 */ /* 0x000fe200078e0a62 */
[----:B------:R-:W-:Y:S01]  /*6280*/  ISETP.GE.AND P5, PT, R224, RZ, PT ;  /* 0x000000ffe000720c */ /* 0x000fe20003fa6270 */
[----:B------:R-:W-:Y:S01]  /*6290*/  @!P1 IMAD.MOV R97, RZ, RZ, -R97 ;  /* 0x000000ffff619224 */ /* 0x000fe200078e0a61 */
[----:B------:R-:W-:-:S03]  /*62a0*/  ISETP.GE.AND P1, PT, R223, RZ, PT ;  /* 0x000000ffdf00720c */ /* 0x000fc60003f26270 */
[----:B------:R-:W-:Y:S01]  /*62b0*/  @!P2 IMAD.MOV R96, RZ, RZ, -R96 ;  /* 0x000000ffff60a224 */ /* 0x000fe200078e0a60 */
[----:B------:R-:W-:Y:S01]  /*62c0*/  ISETP.GE.AND P2, PT, R222, RZ, PT ;  /* 0x000000ffde00720c */ /* 0x000fe20003f46270 */
[----:B------:R-:W-:Y:S01]  /*62d0*/  @!P4 IMAD.MOV R94, RZ, RZ, -R94 ;  /* 0x000000ffff5ec224 */ /* 0x000fe200078e0a5e */
        /* <DEDUP_REMOVED lines=8> */
[----:B------:R-:W-:Y:S02]  /*6360*/  ISETP.GE.AND P2, PT, R217, RZ, PT ;  /* 0x000000ffd900720c */ /* 0x000fe40003f46270 */
[----:B------:R-:W-:Y:S01]  /*6370*/  @!P4 IADD3 R89, PT, PT, -R89, RZ, RZ ;  /* 0x000000ff5959c210 */ /* 0x000fe20007ffe1ff */
[----:B------:R-:W-:Y:S01]  /*6380*/  @!P3 IMAD.MOV R90, RZ, RZ, -R90 ;  /* 0x000000ffff5ab224 */ /* 0x000fe200078e0a5a */
[----:B------:R-:W-:Y:S02]  /*6390*/  ISETP.GE.AND P3, PT, R216, RZ, PT ;  /* 0x000000ffd800720c */ /* 0x000fe40003f66270 */
        /* <DEDUP_REMOVED lines=22> */
[----:B------:R-:W-:Y:S02]  /*6500*/  ISETP.GE.AND P5, PT, R204, RZ, PT ;  /* 0x000000ffcc00720c */ /* 0x000fe40003fa6270 */
[----:B------:R-:W-:Y:S02]  /*6510*/  @!P1 IADD3 R77, PT, PT, -R77, RZ, RZ ;  /* 0x000000ff4d4d9210 */ /* 0x000fe40007ffe1ff */
        /* <DEDUP_REMOVED lines=23> */
[----:B------:R-:W-:Y:S02]  /*6690*/  @!P3 IADD3 R65, PT, PT, -R65, RZ, RZ ;  /* 0x000000ff4141b210 */ /* 0x000fe40007ffe1ff */
[----:B------:R-:W-:Y:S01]  /*66a0*/  @!P4 IMAD.MOV R64, RZ, RZ, -R64 ;  /* 0x000000ffff40c224 */ /* 0x000fe200078e0a40 */
[----:B------:R-:W-:Y:S02]  /*66b0*/  ISETP.GE.AND P3, PT, R191, RZ, PT ;  /* 0x000000ffbf00720c */ /* 0x000fe40003f66270 */
[----:B------:R-:W-:Y:S01]  /*66c0*/  ISETP.GE.AND P4, PT, R190, RZ, PT ;  /* 0x000000ffbe00720c */ /* 0x000fe20003f86270 */
[----:B------:R-:W-:Y:S01]  /*66d0*/  @!P5 IMAD.MOV R63, RZ, RZ, -R63 ;  /* 0x000000ffff3fd224 */ /* 0x000fe200078e0a3f */
[----:B------:R-:W-:Y:S01]  /*66e0*/  ISETP.GE.AND P5, PT, R189, RZ, PT ;  /* 0x000000ffbd00720c */ /* 0x000fe20003fa6270 */
[----:B------:R-:W-:Y:S01]  /*66f0*/  @!P1 IMAD.MOV R62, RZ, RZ, -R62 ;  /* 0x000000ffff3e9224 */ /* 0x000fe200078e0a3e */
[----:B------:R-:W-:Y:S01]  /*6700*/  ISETP.GE.AND P1, PT, R188, RZ, PT ;  /* 0x000000ffbc00720c */ /* 0x000fe20003f26270 */
[----:B------:R-:W-:Y:S01]  /*6710*/  @!P2 IMAD.MOV R61, RZ, RZ, -R61 ;  /* 0x000000ffff3da224 */ /* 0x000fe200078e0a3d */
[----:B------:R-:W-:-:S05]  /*6720*/  ISETP.GE.AND P2, PT, R187, RZ, PT ;  /* 0x000000ffbb00720c */ /* 0x000fca0003f46270 */
[----:B------:R-:W-:Y:S01]  /*6730*/  @!P3 IMAD.MOV R60, RZ, RZ, -R60 ;  /* 0x000000ffff3cb224 */ /* 0x000fe200078e0a3c */
[----:B------:R-:W-:Y:S01]  /*6740*/  ISETP.GE.AND P3, PT, R186, RZ, PT ;  /* 0x000000ffba00720c */ /* 0x000fe20003f66270 */
[----:B------:R-:W-:Y:S01]  /*6750*/  @!P4 IMAD.MOV R59, RZ, RZ, -R59 ;  /* 0x000000ffff3bc224 */ /* 0x000fe200078e0a3b */
        /* <DEDUP_REMOVED lines=10> */
[----:B------:R-:W-:Y:S02]  /*6800*/  ISETP.GE.AND P4, PT, R180, RZ, PT ;  /* 0x000000ffb400720c */ /* 0x000fe40003f86270 */
[----:B------:R-:W-:Y:S01]  /*6810*/  @!P5 IADD3 R53, PT, PT, -R53, RZ, RZ ;  /* 0x000000ff3535d210 */ /* 0x000fe20007ffe1ff */
[----:B------:R-:W-:Y:S01]  /*6820*/  @!P1 IMAD.MOV R52, RZ, RZ, -R52 ;  /* 0x000000ffff349224 */ /* 0x000fe200078e0a34 */
[----:B------:R-:W-:Y:S01]  /*6830*/  ISETP.GE.AND P5, PT, R179, RZ, PT ;  /* 0x000000ffb300720c */ /* 0x000fe20003fa6270 */
[----:B------:R-:W-:Y:S01]  /*6840*/  @!P2 IMAD.MOV R51, RZ, RZ, -R51 ;  /* 0x000000ffff33a224 */ /* 0x000fe200078e0a33 */
[----:B------:R-:W-:Y:S02]  /*6850*/  ISETP.GE.AND P1, PT, R178, RZ, PT ;  /* 0x000000ffb200720c */ /* 0x000fe40003f26270 */
        /* <DEDUP_REMOVED lines=18> */
[----:B------:R-:W-:Y:S02]  /*6980*/  ISETP.GE.AND P1, PT, R168, RZ, PT ;  /* 0x000000ffa800720c */ /* 0x000fe40003f26270 */
[----:B------:R-:W-:Y:S02]  /*6990*/  @!P2 IADD3 R41, PT, PT, -R41, RZ, RZ ;  /* 0x000000ff2929a210 */ /* 0x000fe40007ffe1ff */
        /* <DEDUP_REMOVED lines=25> */
[----:B------:R-:W-:Y:S02]  /*6b30*/  IMAD.MOV.U32 R20, RZ, RZ, R2 ;  /* 0x000000ffff147224 */ /* 0x000fe400078e0002 */
        /* <DEDUP_REMOVED lines=20> */
[----:B------:R-:W-:Y:S02]  /*6c80*/  @!P5 IADD3 R13, PT, PT, -R13, RZ, RZ ;  /* 0x000000ff0d0dd210 */ /* 0x000fe40007ffe1ff */
[----:B------:R-:W-:Y:S01]  /*6c90*/  @!P1 IMAD.MOV R15, RZ, RZ, -R15 ;  /* 0x000000ffff0f9224 */ /* 0x000fe200078e0a0f */
[----:B------:R-:W-:Y:S01]  /*6ca0*/  ISETP.GE.AND P5, PT, R144, RZ, PT ;  /* 0x000000ff9000720c */ /* 0x000fe20003fa6270 */
[----:B------:R-:W-:Y:S01]  /*6cb0*/  @!P2 IMAD.MOV R17, RZ, RZ, -R17 ;  /* 0x000000ffff11a224 */ /* 0x000fe200078e0a11 */
[----:B------:R-:W-:Y:S01]  /*6cc0*/  ISETP.GE.AND P1, PT, R143, RZ, PT ;  /* 0x000000ff8f00720c */ /* 0x000fe20003f26270 */
[----:B------:R-:W-:Y:S01]  /*6cd0*/  @!P3 IMAD.MOV R19, RZ, RZ, -R19 ;  /* 0x000000ffff13b224 */ /* 0x000fe200078e0a13 */
[----:B------:R-:W-:Y:S02]  /*6ce0*/  ISETP.GE.AND P2, PT, R142, RZ, PT ;  /* 0x000000ff8e00720c */ /* 0x000fe40003f46270 */
[----:B------:R-:W-:Y:S01]  /*6cf0*/  ISETP.GE.AND P3, PT, R141, RZ, PT ;  /* 0x000000ff8d00720c */ /* 0x000fe20003f66270 */
[----:B------:R-:W-:Y:S01]  /*6d00*/  @!P4 IMAD.MOV R33, RZ, RZ, -R33 ;  /* 0x000000ffff21c224 */ /* 0x000fe200078e0a21 */
[----:B------:R-:W-:-:S02]  /*6d10*/  ISETP.GE.AND P4, PT, R140, RZ, PT ;  /* 0x000000ff8c00720c */ /* 0x000fc40003f86270 */
[----:B------:R-:W-:Y:S02]  /*6d20*/  ISETP.GE.AND P6, PT, R139, RZ, PT ;  /* 0x000000ff8b00720c */ /* 0x000fe40003fc6270 */
[----:B------:R-:W-:Y:S02]  /*6d30*/  ISETP.NE.AND P0, PT, R21, RZ, PT ;  /* 0x000000ff1500720c */ /* 0x000fe40003f05270 */
[----:B------:R-:W-:Y:S01]  /*6d40*/  LOP3.LUT R21, RZ, R21, RZ, 0x33, !PT ;  /* 0x00000015ff157212 */ /* 0x000fe200078e33ff */
[----:B------:R-:W-:-:S03]  /*6d50*/  @!P5 IMAD.MOV R31, RZ, RZ, -R31 ;  /* 0x000000ffff1fd224 */ /* 0x000fc600078e0a1f */
[----:B------:R-:W-:Y:S01]  /*6d60*/  SEL R137, R21, R137, !P0 ;  /* 0x0000008915897207 */ /* 0x000fe20004000000 */
[----:B------:R-:W-:Y:S02]  /*6d70*/  @!P1 IMAD.MOV R29, RZ, RZ, -R29 ;  /* 0x000000ffff1d9224 */ /* 0x000fe400078e0a1d */
[----:B------:R-:W-:Y:S02]  /*6d80*/  @!P2 IMAD.MOV R27, RZ, RZ, -R27 ;  /* 0x000000ffff1ba224 */ /* 0x000fe400078e0a1b */
[----:B------:R-:W-:Y:S02]  /*6d90*/  @!P3 IMAD.MOV R25, RZ, RZ, -R25 ;  /* 0x000000ffff19b224 */ /* 0x000fe400078e0a19 */
[----:B------:R-:W-:Y:S02]  /*6da0*/  @!P4 IMAD.MOV R23, RZ, RZ, -R23 ;  /* 0x000000ffff17c224 */ /* 0x000fe400078e0a17 */
[----:B------:R-:W-:Y:S01]  /*6db0*/  @!P6 IMAD.MOV R5, RZ, RZ, -R5 ;  /* 0x000000ffff05e224 */ /* 0x000fe200078e0a05 */
[----:B------:R-:W-:Y:S01]  /*6dc0*/  LEA R2, P5, R0, UR14, 0x2 ;  /* 0x0000000e00027c11 */ /* 0x000fe2000f8a10ff */
[----:B------:R-:W-:Y:S01]  /*6dd0*/  IMAD R137, R137, UR6, RZ ;  /* 0x0000000689897c24 */ /* 0x000fe2000f8e02ff */
[----:B------:R-:W-:-:S02]  /*6de0*/  SEL R136, R21, R136, !P0 ;  /* 0x0000008815887207 */ /* 0x000fc40004000000 */
[C---:B------:R-:W-:Y:S02]  /*6df0*/  SEL R135, R21.reuse, R135, !P0 ;  /* 0x0000008715877207 */ /* 0x040fe40004000000 */
[C---:B------:R-:W-:Y:S02]  /*6e00*/  SEL R134, R21.reuse, R134, !P0 ;  /* 0x0000008615867207 */ /* 0x040fe40004000000 */
[C---:B------:R-:W-:Y:S02]  /*6e10*/  SEL R131, R21.reuse, R131, !P0 ;  /* 0x0000008315837207 */ /* 0x040fe40004000000 */
[C---:B------:R-:W-:Y:S02]  /*6e20*/  SEL R130, R21.reuse, R130, !P0 ;  /* 0x0000008215827207 */ /* 0x040fe40004000000 */
[C---:B------:R-:W-:Y:S02]  /*6e30*/  SEL R129, R21.reuse, R129, !P0 ;  /* 0x0000008115817207 */ /* 0x040fe40004000000 */
        /* <DEDUP_REMOVED lines=119> */
[----:B------:R-:W-:Y:S01]  /*75b0*/  SEL R23, R21, R23, !P0 ;  /* 0x0000001715177207 */ /* 0x000fe20004000000 */
[----:B------:R-:W-:Y:S01]  /*75c0*/  IMAD R3, R3, UR4, RZ ;  /* 0x0000000403037c24 */ /* 0x000fe2000f8e02ff */
[----:B------:R-:W-:-:S02]  /*75d0*/  SEL R21, R21, R5, !P0 ;  /* 0x0000000515157207 */ /* 0x000fc40004000000 */
[----:B------:R-:W-:Y:S02]  /*75e0*/  LEA.HI.X.SX32 R0, R0, UR15, 0x2, P5 ;  /* 0x0000000f00007c11 */ /* 0x000fe4000a8f16ff */
[----:B------:R-:W-:Y:S01]  /*75f0*/  LEA R138, P0, R137, R2, 0x2 ;  /* 0x00000002898a7211 */ /* 0x000fe200078010ff */
[----:B------:R-:W-:Y:S01]  /*7600*/  IMAD R136, R136, UR6, RZ ;  /* 0x0000000688887c24 */ /* 0x000fe2000f8e02ff */
[----:B------:R-:W-:Y:S01]  /*7610*/  LEA R4, P1, R3, UR12, 0x2 ;  /* 0x0000000c03047c11 */ /* 0x000fe2000f8210ff */
[----:B------:R-:W-:Y:S01]  /*7620*/  IMAD R135, R135, UR6, RZ ;  /* 0x0000000687877c24 */ /* 0x000fe2000f8e02ff */
[----:B------:R-:W-:Y:S01]  /*7630*/  LEA.HI.X.SX32 R139, R137, R0, 0x2, P0 ;  /* 0x00000000898b7211 */ /* 0x000fe200000f16ff */
[----:B------:R-:W-:Y:S01]  /*7640*/  IMAD R134, R134, UR6, RZ ;  /* 0x0000000686867c24 */ /* 0x000fe2000f8e02ff */
[-C--:B------:R-:W-:Y:S01]  /*7650*/  LEA R142, P3, R136, R2.reuse, 0x2 ;  /* 0x00000002888e7211 */ /* 0x080fe200078610ff */
[----:B------:R-:W-:Y:S01]  /*7660*/  IMAD R131, R131, UR6, RZ ;  /* 0x0000000683837c24 */ /* 0x000fe2000f8e02ff */
[----:B------:R-:W-:Y:S01]  /*7670*/  LEA.HI.X.SX32 R5, R3, UR13, 0x2, P1 ;  /* 0x0000000d03057c11 */ /* 0x000fe200088f16ff */
[----:B------:R1:W-:Y:S01]  /*7680*/  STL.64 [R1+0x248], R138 ;  /* 0x0002488a01007387 */ /* 0x0003e20000100a00 */
[C---:B------:R-:W-:Y:S01]  /*7690*/  LEA R140, P2, R135.reuse, R2, 0x2 ;  /* 0x00000002878c7211 */ /* 0x040fe200078410ff */
[----:B------:R-:W-:Y:S01]  /*76a0*/  IMAD R130, R130, UR6, RZ ;  /* 0x0000000682827c24 */ /* 0x000fe2000f8e02ff */
[-C--:B------:R-:W-:Y:S01]  /*76b0*/  LEA.HI.X.SX32 R143, R136, R0.reuse, 0x2, P3 ;  /* 0x00000000888f7211 */ /* 0x080fe200018f16ff */
[----:B------:R-:W-:Y:S01]  /*76c0*/  IMAD R128, R128, UR6, RZ ;  /* 0x0000000680807c24 */ /* 0x000fe2000f8e02ff */
[----:B------:R-:W-:Y:S01]  /*76d0*/  LEA.HI.X.SX32 R141, R135, R0, 0x2, P2 ;  /* 0x00000000878d7211 */ /* 0x000fe200010f16ff */
[----:B------:R-:W-:Y:S01]  /*76e0*/  IMAD R129, R129, UR6, RZ ;  /* 0x0000000681817c24 */ /* 0x000fe2000f8e02ff */
[-C--:B------:R-:W-:Y:S01]  /*76f0*/  LEA R150, P0, R131, R2.reuse, 0x2 ;  /* 0x0000000283967211 */ /* 0x080fe200078010ff */
[----:B------:R-:W-:Y:S01]  /*7700*/  IMAD R127, R127, UR6, RZ ;  /* 0x000000067f7f7c24 */ /* 0x000fe2000f8e02ff */
[----:B------:R-:W2:Y:S01]  /*7710*/  LDC R3, c[0x0][0x3a0] ;  /* 0x0000e800ff037b82 */ /* 0x000ea20000000800 */
[-C--:B-1----:R-:W-:Y:S01]  /*7720*/  LEA R138, P1, R134, R2.reuse, 0x2 ;  /* 0x00000002868a7211 */ /* 0x082fe200078210ff */
[----:B------:R-:W-:Y:S01]  /*7730*/  IMAD R126, R126, UR6, RZ ;  /* 0x000000067e7e7c24 */ /* 0x000fe2000f8e02ff */
[----:B------:R-:W-:Y:S01]  /*7740*/  LEA R148, P6, R130, R2, 0x2 ;  /* 0x0000000282947211 */ /* 0x000fe200078c10ff */
[----:B------:R-:W-:Y:S01]  /*7750*/  IMAD R125, R125, UR6, RZ ;  /* 0x000000067d7d7c24 */ /* 0x000fe2000f8e02ff */
[----:B------:R-:W-:Y:S01]  /*7760*/  LEA.HI.X.SX32 R139, R134, R0, 0x2, P1 ;  /* 0x00000000868b7211 */ /* 0x000fe200008f16ff */
[----:B------:R-:W-:Y:S01]  /*7770*/  IMAD R124, R124, UR6, RZ ;  /* 0x000000067c7c7c24 */ /* 0x000fe2000f8e02ff */
[-C--:B------:R-:W-:Y:S01]  /*7780*/  LEA R144, P4, R128, R2.reuse, 0x2 ;  /* 0x0000000280907211 */ /* 0x080fe200078810ff */
[----:B------:R-:W-:Y:S01]  /*7790*/  IMAD R123, R123, UR6, RZ ;  /* 0x000000067b7b7c24 */ /* 0x000fe2000f8e02ff */
[----:B------:R-:W-:Y:S01]  /*77a0*/  LEA R146, P5, R129, R2, 0x2 ;  /* 0x0000000281927211 */ /* 0x000fe200078a10ff */
[----:B------:R1:W-:Y:S01]  /*77b0*/  STL.64 [R1+0x450], R142 ;  /* 0x0004508e01007387 */ /* 0x0003e20000100a00 */
[-C--:B------:R-:W-:Y:S01]  /*77c0*/  LEA.HI.X.SX32 R151, R131, R0.reuse, 0x2, P0 ;  /* 0x0000000083977211 */ /* 0x080fe200000f16ff */
[----:B------:R-:W-:Y:S01]  /*77d0*/  IMAD R122, R122, UR6, RZ ;  /* 0x000000067a7a7c24 */ /* 0x000fe2000f8e02ff */
[-C--:B------:R-:W-:Y:S01]  /*77e0*/  LEA.HI.X.SX32 R149, R130, R0.reuse, 0x2, P6 ;  /* 0x0000000082957211 */ /* 0x080fe200030f16ff */
[----:B------:R3:W-:Y:S01]  /*77f0*/  STL.64 [R1+0x240], R140 ;  /* 0x0002408c01007387 */ /* 0x0007e20000100a00 */
[----:B------:R-:W-:-:S03]  /*7800*/  LEA.HI.X.SX32 R145, R128, R0, 0x2, P4 ;  /* 0x0000000080917211 */ /* 0x000fc600020f16ff */
[----:B------:R4:W-:Y:S01]  /*7810*/  STL.64 [R1+0x238], R138 ;  /* 0x0002388a01007387 */ /* 0x0009e20000100a00 */
[-C--:B------:R-:W-:Y:S02]  /*7820*/  LEA R136, P0, R124, R2.reuse, 0x2 ;  /* 0x000000027c887211 */ /* 0x080fe400078010ff */
[----:B-1----:R-:W-:Y:S01]  /*7830*/  LEA R142, P3, R127, R2, 0x2 ;  /* 0x000000027f8e7211 */ /* 0x002fe200078610ff */
[----:B------:R-:W-:Y:S01]  /*7840*/  IMAD R121, R121, UR6, RZ ;  /* 0x0000000679797c24 */ /* 0x000fe2000f8e02ff */
[----:B------:R-:W-:Y:S02]  /*7850*/  LEA.HI.X.SX32 R147, R129, R0, 0x2, P5 ;  /* 0x0000000081937211 */ /* 0x000fe400028f16ff */
[-C--:B---3--:R-:W-:Y:S01]  /*7860*/  LEA R140, P2, R126, R2.reuse, 0x2 ;  /* 0x000000027e8c7211 */ /* 0x088fe200078410ff */
[----:B------:R-:W-:Y:S01]  /*7870*/  IMAD R120, R120, UR6, RZ ;  /* 0x0000000678787c24 */ /* 0x000fe2000f8e02ff */
[-C--:B------:R-:W-:Y:S02]  /*7880*/  LEA R134, P6, R123, R2.reuse, 0x2 ;  /* 0x000000027b867211 */ /* 0x080fe400078c10ff */
[----:B----4-:R-:W-:Y:S01]  /*7890*/  LEA R138, P1, R125, R2, 0x2 ;  /* 0x000000027d8a7211 */ /* 0x010fe200078210ff */
[----:B------:R-:W-:Y:S01]  /*78a0*/  STL.64 [R1+0x230], R150 ;  /* 0x0002309601007387 */ /* 0x000fe20000100a00 */
[-C--:B------:R-:W-:Y:S01]  /*78b0*/  LEA.HI.X.SX32 R143, R127, R0.reuse, 0x2, P3 ;  /* 0x000000007f8f7211 */ /* 0x080fe200018f16ff */
[----:B------:R-:W-:Y:S01]  /*78c0*/  IMAD R119, R119, UR6, RZ ;  /* 0x0000000677777c24 */ /* 0x000fe2000f8e02ff */
[----:B------:R-:W-:Y:S01]  /*78d0*/  LEA.HI.X.SX32 R141, R126, R0, 0x2, P2 ;  /* 0x000000007e8d7211 */ /* 0x000fe200010f16ff */
[----:B------:R-:W-:Y:S01]  /*78e0*/  STL.64 [R1+0x228], R148 ;  /* 0x0002289401007387 */ /* 0x000fe20000100a00 */
[----:B------:R-:W-:Y:S01]  /*78f0*/  LEA R130, P5, R122, R2, 0x2 ;  /* 0x000000027a827211 */ /* 0x000fe200078a10ff */
[----:B------:R-:W-:Y:S01]  /*7900*/  IMAD R118, R118, UR6, RZ ;  /* 0x0000000676767c24 */ /* 0x000fe2000f8e02ff */
[-C--:B------:R-:W-:Y:S01]  /*7910*/  LEA.HI.X.SX32 R139, R125, R0.reuse, 0x2, P1 ;  /* 0x000000007d8b7211 */ /* 0x080fe200008f16ff */
[----:B------:R1:W-:Y:S01]  /*7920*/  STL.64 [R1+0x338], R144 ;  /* 0x0003389001007387 */ /* 0x0003e20000100a00 */
[-C--:B------:R-:W-:Y:S01]  /*7930*/  LEA.HI.X.SX32 R137, R124, R0.reuse, 0x2, P0 ;  /* 0x000000007c897211 */ /* 0x080fe200000f16ff */
[----:B------:R-:W-:Y:S01]  /*7940*/  IMAD R117, R117, UR6, RZ ;  /* 0x0000000675757c24 */ /* 0x000fe2000f8e02ff */
[-C--:B------:R-:W-:Y:S01]  /*7950*/  LEA.HI.X.SX32 R135, R123, R0.reuse, 0x2, P6 ;  /* 0x000000007b877211 */ /* 0x080fe200030f16ff */
[----:B------:R-:W-:Y:S01]  /*7960*/  STL.64 [R1+0x2b8], R146 ;  /* 0x0002b89201007387 */ /* 0x000fe20000100a00 */
[----:B------:R-:W-:Y:S01]  /*7970*/  IMAD R116, R116, UR6, RZ ;  /* 0x0000000674747c24 */ /* 0x000fe2000f8e02ff */
[----:B------:R-:W-:Y:S01]  /*7980*/  LEA.HI.X.SX32 R131, R122, R0, 0x2, P5 ;  /* 0x000000007a837211 */ /* 0x000fe200028f16ff */
[----:B------:R-:W-:Y:S01]  /*7990*/  IMAD R114, R114, UR6, RZ ;  /* 0x0000000672727c24 */ /* 0x000fe2000f8e02ff */
[----:B------:R3:W-:Y:S01]  /*79a0*/  STL.64 [R1+0x3b8], R142 ;  /* 0x0003b88e01007387 */ /* 0x0007e20000100a00 */
[----:B------:R-:W-:Y:S01]  /*79b0*/  IMAD R115, R115, UR6, RZ ;  /* 0x0000000673737c24 */ /* 0x000fe2000f8e02ff */
[----:B-1----:R-:W-:-:S02]  /*79c0*/  LEA R144, P4, R121, R2, 0x2 ;  /* 0x0000000279907211 */ /* 0x002fc400078810ff */
[----:B------:R1:W-:Y:S01]  /*79d0*/  STL.64 [R1+0x220], R140 ;  /* 0x0002208c01007387 */ /* 0x0003e20000100a00 */
[----:B------:R-:W-:-:S03]  /*79e0*/  IMAD R113, R113, UR6, RZ ;  /* 0x0000000671717c24 */ /* 0x000fc6000f8e02ff */
[----:B------:R4:W-:Y:S01]  /*79f0*/  STL.64 [R1+0x218], R138 ;  /* 0x0002188a01007387 */ /* 0x0009e20000100a00 */
[----:B---3--:R-:W-:-:S03]  /*7a00*/  LEA R142, P3, R120, R2, 0x2 ;  /* 0x00000002788e7211 */ /* 0x008fc600078610ff */
[----:B------:R3:W-:Y:S01]  /*7a10*/  STL.64 [R1+0x210], R136 ;  /* 0x0002108801007387 */ /* 0x0007e20000100a00 */
[----:B------:R-:W-:Y:S01]  /*7a20*/  IMAD R112, R112, UR6, RZ ;  /* 0x0000000670707c24 */ /* 0x000fe2000f8e02ff */
[----:B------:R-:W-:Y:S02]  /*7a30*/  LEA.HI.X.SX32 R145, R121, R0, 0x2, P4 ;  /* 0x0000000079917211 */ /* 0x000fe400020f16ff */
[-C--:B-1----:R-:W-:Y:S01]  /*7a40*/  LEA R140, P2, R119, R2.reuse, 0x2 ;  /* 0x00000002778c7211 */ /* 0x082fe200078410ff */
[----:B------:R1:W-:Y:S01]  /*7a50*/  STL.64 [R1+0x208], R134 ;  /* 0x0002088601007387 */ /* 0x0003e20000100a00 */
[----:B------:R-:W-:Y:S01]  /*7a60*/  IMAD R111, R111, UR6, RZ ;  /* 0x000000066f6f7c24 */ /* 0x000fe2000f8e02ff */
[----:B----4-:R-:W-:Y:S01]  /*7a70*/  LEA R138, P1, R118, R2, 0x2 ;  /* 0x00000002768a7211 */ /* 0x010fe200078210ff */
[----:B------:R-:W-:Y:S01]  /*7a80*/  IMAD R110, R110, UR6, RZ ;  /* 0x000000066e6e7c24 */ /* 0x000fe2000f8e02ff */
[----:B------:R-:W-:Y:S02]  /*7a90*/  LEA.HI.X.SX32 R143, R120, R0, 0x2, P3 ;  /* 0x00000000788f7211 */ /* 0x000fe400018f16ff */
[-C--:B---3--:R-:W-:Y:S01]  /*7aa0*/  LEA R136, P0, R117, R2.reuse, 0x2 ;  /* 0x0000000275887211 */ /* 0x088fe200078010ff */
[----:B------:R3:W-:Y:S01]  /*7ab0*/  STL.64 [R1+0x200], R130 ;  /* 0x0002008201007387 */ /* 0x0007e20000100a00 */
[----:B------:R-:W-:Y:S01]  /*7ac0*/  LEA R128, P4, R114, R2, 0x2 ;  /* 0x0000000272807211 */ /* 0x000fe200078810ff */
[----:B------:R-:W-:Y:S01]  /*7ad0*/  IMAD R109, R109, UR6, RZ ;  /* 0x000000066d6d7c24 */ /* 0x000fe2000f8e02ff */
[----:B------:R-:W-:-:S02]  /*7ae0*/  LEA.HI.X.SX32 R141, R119, R0, 0x2, P2 ;  /* 0x00000000778d7211 */ /* 0x000fc400010f16ff */
[----:B-1----:R-:W-:Y:S02]  /*7af0*/  LEA R134, P6, R116, R2, 0x2 ;  /* 0x0000000274867211 */ /* 0x002fe400078c10ff */
[----:B------:R-:W-:Y:S01]  /*7b00*/  LEA.HI.X.SX32 R139, R118, R0, 0x2, P1 ;  /* 0x00000000768b7211 */ /* 0x000fe200008f16ff */
[----:B------:R-:W-:Y:S01]  /*7b10*/  IMAD R108, R108, UR6, RZ ;  /* 0x000000066c6c7c24 */ /* 0x000fe2000f8e02ff */
[----:B------:R-:W-:Y:S01]  /*7b20*/  LEA R126, P3, R113, R2, 0x2 ;  /* 0x00000002717e7211 */ /* 0x000fe200078610ff */
[----:B------:R-:W-:Y:S01]  /*7b30*/  STL.64 [R1+0x2c0], R144 ;  /* 0x0002c09001007387 */ /* 0x000fe20000100a00 */
[----:B------:R-:W-:Y:S02]  /*7b40*/  LEA.HI.X.SX32 R137, R117, R0, 0x2, P0 ;  /* 0x0000000075897211 */ /* 0x000fe400000f16ff */
[-C--:B---3--:R-:W-:Y:S01]  /*7b50*/  LEA R130, P5, R115, R2.reuse, 0x2 ;  /* 0x0000000273827211 */ /* 0x088fe200078a10ff */
[----:B------:R-:W-:Y:S01]  /*7b60*/  STL.64 [R1+0x340], R142 ;  /* 0x0003408e01007387 */ /* 0x000fe20000100a00 */
[----:B------:R-:W-:-:S02]  /*7b70*/  LEA R124, P2, R112, R2, 0x2 ;  /* 0x00000002707c7211 */ /* 0x000fc400078410ff */
[----:B------:R-:W-:Y:S01]  /*7b80*/  LEA.HI.X.SX32 R135, R116, R0, 0x2, P6 ;  /* 0x0000000074877211 */ /* 0x000fe200030f16ff */
[----:B------:R-:W-:Y:S01]  /*7b90*/  STL.64 [R1+0x3c0], R140 ;  /* 0x0003c08c01007387 */ /* 0x000fe20000100a00 */
[----:B------:R-:W-:Y:S02]  /*7ba0*/  LEA R122, P1, R111, R2, 0x2 ;  /* 0x000000026f7a7211 */ /* 0x000fe400078210ff */
[----:B------:R-:W-:Y:S01]  /*7bb0*/  LEA.HI.X.SX32 R129, R114, R0, 0x2, P4 ;  /* 0x0000000072817211 */ /* 0x000fe200020f16ff */
[----:B------:R-:W-:Y:S01]  /*7bc0*/  IMAD R107, R107, UR6, RZ ;  /* 0x000000066b6b7c24 */ /* 0x000fe2000f8e02ff */
[----:B------:R-:W-:Y:S01]  /*7bd0*/  LEA R120, P0, R110, R2, 0x2 ;  /* 0x000000026e787211 */ /* 0x000fe200078010ff */
[----:B------:R-:W-:Y:S01]  /*7be0*/  STL.64 [R1+0x1f8], R138 ;  /* 0x0001f88a01007387 */ /* 0x000fe20000100a00 */
[----:B------:R-:W-:Y:S01]  /*7bf0*/  LEA.HI.X.SX32 R131, R115, R0, 0x2, P5 ;  /* 0x0000000073837211 */ /* 0x000fe200028f16ff */
[----:B------:R-:W-:Y:S01]  /*7c00*/  IMAD R106, R106, UR6, RZ ;  /* 0x000000066a6a7c24 */ /* 0x000fe2000f8e02ff */
[----:B------:R-:W-:Y:S01]  /*7c10*/  LEA R118, P6, R109, R2, 0x2 ;  /* 0x000000026d767211 */ /* 0x000fe200078c10ff */
        /* <DEDUP_REMOVED lines=261> */
[----:B-1----:R-:W-:Y:S01]  /*8c70*/  LEA R62, P6, R46, R2, 0x2 ;  /* 0x000000022e3e7211 */ /* 0x002fe200078c10ff */
[----:B------:R-:W-:Y:S01]  /*8c80*/  IMAD R38, R38, UR6, RZ ;  /* 0x0000000626267c24 */ /* 0x000fe2000f8e02ff */
[----:B------:R-:W-:Y:S01]  /*8c90*/  LEA.HI.X.SX32 R67, R48, R0, 0x2, P1 ;  /* 0x0000000030437211 */ /* 0x000fe200008f16ff */
[----:B------:R-:W-:Y:S01]  /*8ca0*/  STL.64 [R1+0xd8], R72 ;  /* 0x0000d84801007387 */ /* 0x000fe20000100a00 */
[----:B------:R-:W-:Y:S02]  /*8cb0*/  LEA R56, P3, R43, R2, 0x2 ;  /* 0x000000022b387211 */ /* 0x000fe400078610ff */
        /* <DEDUP_REMOVED lines=35> */
[----:B------:R-:W-:Y:S01]  /*8ef0*/  IMAD R24, R24, UR6, RZ ;  /* 0x0000000618187c24 */ /* 0x000fe2000f8e02ff */
[----:B---3--:R-:W-:Y:S02]  /*8f00*/  LEA R56, P3, R36, R2, 0x2 ;  /* 0x0000000224387211 */ /* 0x008fe400078610ff */
[----:B------:R3:W-:Y:S01]  /*8f10*/  STL.64 [R1+0x390], R50 ;  /* 0x0003903201007387 */ /* 0x0007e20000100a00 */
[----:B------:R-:W-:Y:S01]  /*8f20*/  IMAD R22, R22, UR6, RZ ;  /* 0x0000000616167c24 */ /* 0x000fe2000f8e02ff */
[----:B------:R-:W-:Y:S02]  /*8f30*/  LEA.HI.X.SX32 R59, R37, R0, 0x2, P4 ;  /* 0x00000000253b7211 */ /* 0x000fe400020f16ff */
[-C--:B-1----:R-:W-:Y:S01]  /*8f40*/  LEA R54, P2, R35, R2.reuse, 0x2 ;  /* 0x0000000223367211 */ /* 0x082fe200078410ff */
[----:B------:R1:W-:Y:S01]  /*8f50*/  STL.64 [R1+0x410], R48 ;  /* 0x0004103001007387 */ /* 0x0003e20000100a00 */
[----:B------:R-:W-:Y:S01]  /*8f60*/  IMAD R20, R20, UR6, RZ ;  /* 0x0000000614147c24 */ /* 0x000fe2000f8e02ff */
[----:B----4-:R-:W-:-:S02]  /*8f70*/  LEA R52, P1, R34, R2, 0x2 ;  /* 0x0000000222347211 */ /* 0x010fc400078210ff */
[----:B------:R4:W-:Y:S01]  /*8f80*/  STL.64 [R1+0xb0], R46 ;  /* 0x0000b02e01007387 */ /* 0x0009e20000100a00 */
[----:B------:R-:W-:Y:S02]  /*8f90*/  LEA.HI.X.SX32 R57, R36, R0, 0x2, P3 ;  /* 0x0000000024397211 */ /* 0x000fe400018f16ff */
[----:B---3--:R-:W-:Y:S01]  /*8fa0*/  LEA R50, P0, R32, R2, 0x2 ;  /* 0x0000000220327211 */ /* 0x008fe200078010ff */
[----:B------:R-:W-:Y:S01]  /*8fb0*/  IMAD R18, R18, UR6, RZ ;  /* 0x0000000612127c24 */ /* 0x000fe2000f8e02ff */
[----:B------:R-:W-:Y:S01]  /*8fc0*/  LEA.HI.X.SX32 R55, R35, R0, 0x2, P2 ;  /* 0x0000000023377211 */ /* 0x000fe200010f16ff */
[----:B------:R-:W-:Y:S01]  /*8fd0*/  IMAD R16, R16, UR6, RZ ;  /* 0x0000000610107c24 */ /* 0x000fe2000f8e02ff */
[-C--:B------:R-:W-:Y:S02]  /*8fe0*/  LEA R44, P4, R26, R2.reuse, 0x2 ;  /* 0x000000021a2c7211 */ /* 0x080fe400078810ff */
[-C--:B-1----:R-:W-:Y:S02]  /*8ff0*/  LEA R48, P6, R30, R2.reuse, 0x2 ;  /* 0x000000021e307211 */ /* 0x082fe400078c10ff */
[----:B----4-:R-:W-:-:S02]  /*9000*/  LEA R46, P5, R28, R2, 0x2 ;  /* 0x000000021c2e7211 */ /* 0x010fc400078a10ff */
        /* <DEDUP_REMOVED lines=30> */
[----:B-1----:R-:W-:-:S03]  /*91f0*/  LEA R46, P5, R14, R2, 0x2 ;  /* 0x000000020e2e7211 */ /* 0x002fc600078a10ff */
[----:B------:R1:W-:Y:S01]  /*9200*/  STL.64 [R1+0x88], R42 ;  /* 0x0000882a01007387 */ /* 0x0003e20000100a00 */
[----:B------:R-:W-:-:S03]  /*9210*/  IMAD R15, R15, UR6, RZ ;  /* 0x000000060f0f7c24 */ /* 0x000fc6000f8e02ff */
[----:B------:R4:W-:Y:S01]  /*9220*/  STL.64 [R1+0x80], R40 ;  /* 0x0000802801007387 */ /* 0x0009e20000100a00 */
[----:B---3--:R-:W-:-:S03]  /*9230*/  LEA R44, P4, R12, R2, 0x2 ;  /* 0x000000020c2c7211 */ /* 0x008fc600078810ff */
[----:B------:R3:W-:Y:S01]  /*9240*/  STL.64 [R1+0x78], R38 ;  /* 0x0000782601007387 */ /* 0x0007e20000100a00 */
[----:B------:R-:W-:Y:S02]  /*9250*/  LEA.HI.X.SX32 R47, R14, R0, 0x2, P5 ;  /* 0x000000000e2f7211 */ /* 0x000fe400028f16ff */
[----:B-1----:R-:W-:Y:S01]  /*9260*/  LEA R42, P3, R10, R2, 0x2 ;  /* 0x000000020a2a7211 */ /* 0x002fe200078610ff */
[----:B------:R1:W-:Y:S01]  /*9270*/  STL.64 [R1+0x2a0], R36 ;  /* 0x0002a02401007387 */ /* 0x0003e20000100a00 */
[----:B------:R-:W-:Y:S02]  /*9280*/  LEA.HI.X.SX32 R45, R12, R0, 0x2, P4 ;  /* 0x000000000c2d7211 */ /* 0x000fe400020f16ff */
[-C--:B----4-:R-:W-:Y:S01]  /*9290*/  LEA R40, P2, R8, R2.reuse, 0x2 ;  /* 0x0000000208287211 */ /* 0x090fe200078410ff */
[----:B------:R4:W-:Y:S01]  /*92a0*/  STL.64 [R1+0x320], R34 ;  /* 0x0003202201007387 */ /* 0x0009e20000100a00 */
[----:B------:R-:W-:Y:S01]  /*92b0*/  IMAD R17, R17, UR6, RZ ;  /* 0x0000000611117c24 */ /* 0x000fe2000f8e02ff */
[----:B---3--:R-:W-:Y:S01]  /*92c0*/  LEA R38, P1, R9, R2, 0x2 ;  /* 0x0000000209267211 */ /* 0x008fe200078210ff */
[----:B------:R-:W-:Y:S01]  /*92d0*/  IMAD R19, R19, UR6, RZ ;  /* 0x0000000613137c24 */ /* 0x000fe2000f8e02ff */
[----:B------:R-:W-:-:S02]  /*92e0*/  LEA.HI.X.SX32 R43, R10, R0, 0x2, P3 ;  /* 0x000000000a2b7211 */ /* 0x000fc400018f16ff */
[----:B-1----:R-:W-:Y:S01]  /*92f0*/  LEA R36, P0, R11, R2, 0x2 ;  /* 0x000000020b247211 */ /* 0x002fe200078010ff */
[----:B------:R-:W-:Y:S01]  /*9300*/  IMAD R33, R33, UR6, RZ ;  /* 0x0000000621217c24 */ /* 0x000fe2000f8e02ff */
[----:B------:R-:W-:Y:S02]  /*9310*/  LEA.HI.X.SX32 R41, R8, R0, 0x2, P2 ;  /* 0x0000000008297211 */ /* 0x000fe400010f16ff */
[----:B----4-:R-:W-:Y:S01]  /*9320*/  LEA R34, P6, R13, R2, 0x2 ;  /* 0x000000020d227211 */ /* 0x010fe200078c10ff */
[----:B------:R-:W-:Y:S01]  /*9330*/  IMAD R31, R31, UR6, RZ ;  /* 0x000000061f1f7c24 */ /* 0x000fe2000f8e02ff */
[-C--:B------:R-:W-:Y:S01]  /*9340*/  LEA.HI.X.SX32 R39, R9, R0.reuse, 0x2, P1 ;  /* 0x0000000009277211 */ /* 0x080fe200008f16ff */
[----:B------:R1:W-:Y:S01]  /*9350*/  STL.64 [R1+0x3a0], R46 ;  /* 0x0003a02e01007387 */ /* 0x0003e20000100a00 */
[-C--:B------:R-:W-:Y:S01]  /*9360*/  LEA.HI.X.SX32 R37, R11, R0.reuse, 0x2, P0 ;  /* 0x000000000b257211 */ /* 0x080fe200000f16ff */
[----:B------:R-:W-:Y:S01]  /*9370*/  IMAD R29, R29, UR6, RZ ;  /* 0x000000061d1d7c24 */ /* 0x000fe2000f8e02ff */
[----:B------:R-:W-:Y:S01]  /*9380*/  LEA.HI.X.SX32 R35, R13, R0, 0x2, P6 ;  /* 0x000000000d237211 */ /* 0x000fe200030f16ff */
[----:B------:R3:W-:Y:S01]  /*9390*/  STL.64 [R1+0x420], R44 ;  /* 0x0004202c01007387 */ /* 0x0007e20000100a00 */
[----:B------:R-:W-:-:S02]  /*93a0*/  IMAD R27, R27, UR6, RZ ;  /* 0x000000061b1b7c24 */ /* 0x000fc4000f8e02ff */
[----:B------:R-:W-:Y:S01]  /*93b0*/  IMAD R25, R25, UR6, RZ ;  /* 0x0000000619197c24 */ /* 0x000fe2000f8e02ff */
[----:B------:R4:W-:Y:S01]  /*93c0*/  STL.64 [R1+0x70], R42 ;  /* 0x0000702a01007387 */ /* 0x0009e20000100a00 */
[----:B------:R-:W-:Y:S01]  /*93d0*/  IMAD R23, R23, UR6, RZ ;  /* 0x0000000617177c24 */ /* 0x000fe2000f8e02ff */
[-C--:B-1----:R-:W-:Y:S01]  /*93e0*/  LEA R46, P5, R15, R2.reuse, 0x2 ;  /* 0x000000020f2e7211 */ /* 0x082fe200078a10ff */
[----:B------:R-:W-:Y:S01]  /*93f0*/  IMAD R21, R21, UR6, RZ ;  /* 0x0000000615157c24 */ /* 0x000fe2000f8e02ff */
[----:B------:R1:W-:Y:S01]  /*9400*/  STL.64 [R1+0x68], R40 ;  /* 0x0000682801007387 */ /* 0x0003e20000100a00 */
[----:B---3--:R-:W-:-:S03]  /*9410*/  LEA R44, P4, R17, R2, 0x2 ;  /* 0x00000002112c7211 */ /* 0x008fc600078810ff */
[----:B------:R3:W-:Y:S01]  /*9420*/  STL.64 [R1+0x60], R38 ;  /* 0x0000602601007387 */ /* 0x0007e20000100a00 */
[----:B----4-:R-:W-:-:S03]  /*9430*/  LEA R42, P3, R19, R2, 0x2 ;  /* 0x00000002132a7211 */ /* 0x010fc600078610ff */
[----:B------:R4:W-:Y:S01]  /*9440*/  STL.64 [R1+0x58], R36 ;  /* 0x0000582401007387 */ /* 0x0009e20000100a00 */
[----:B------:R-:W-:Y:S02]  /*9450*/  LEA.HI.X.SX32 R47, R15, R0, 0x2, P5 ;  /* 0x000000000f2f7211 */ /* 0x000fe400028f16ff */
[----:B-1----:R-:W-:Y:S01]  /*9460*/  LEA R40, P2, R33, R2, 0x2 ;  /* 0x0000000221287211 */ /* 0x002fe200078410ff */
[----:B------:R1:W-:Y:S01]  /*9470*/  STL.64 [R1+0x2a8], R34 ;  /* 0x0002a82201007387 */ /* 0x0003e20000100a00 */
[----:B------:R-:W-:Y:S02]  /*9480*/  LEA.HI.X.SX32 R45, R17, R0, 0x2, P4 ;  /* 0x00000000112d7211 */ /* 0x000fe400020f16ff */
[----:B---3--:R-:W-:Y:S02]  /*9490*/  LEA R38, P1, R31, R2, 0x2 ;  /* 0x000000021f267211 */ /* 0x008fe400078210ff */
[----:B------:R-:W-:Y:S02]  /*94a0*/  LEA.HI.X.SX32 R43, R19, R0, 0x2, P3 ;  /* 0x00000000132b7211 */ /* 0x000fe400018f16ff */
[----:B----4-:R-:W-:-:S02]  /*94b0*/  LEA R36, P0, R29, R2, 0x2 ;  /* 0x000000021d247211 */ /* 0x010fc400078010ff */
[-C--:B------:R-:W-:Y:S02]  /*94c0*/  LEA R12, P5, R25, R2.reuse, 0x2 ;  /* 0x00000002190c7211 */ /* 0x080fe400078a10ff */
[-C--:B------:R-:W-:Y:S02]  /*94d0*/  LEA R10, P4, R23, R2.reuse, 0x2 ;  /* 0x00000002170a7211 */ /* 0x080fe400078810ff */
[-C--:B-1----:R-:W-:Y:S02]  /*94e0*/  LEA R34, P6, R27, R2.reuse, 0x2 ;  /* 0x000000021b227211 */ /* 0x082fe400078c10ff */
[----:B------:R-:W-:Y:S02]  /*94f0*/  LEA R8, P3, R21, R2, 0x2 ;  /* 0x0000000215087211 */ /* 0x000fe400078610ff */
[-C--:B------:R-:W-:Y:S01]  /*9500*/  LEA.HI.X.SX32 R41, R33, R0.reuse, 0x2, P2 ;  /* 0x0000000021297211 */ /* 0x080fe200010f16ff */
[----:B------:R-:W-:Y:S01]  /*9510*/  STL.64 [R1+0x328], R46 ;  /* 0x0003282e01007387 */ /* 0x000fe20000100a00 */
[----:B------:R-:W-:-:S02]  /*9520*/  LEA.HI.X.SX32 R39, R31, R0, 0x2, P1 ;  /* 0x000000001f277211 */ /* 0x000fc400008f16ff */
[-C--:B------:R-:W-:Y:S01]  /*9530*/  LEA.HI.X.SX32 R37, R29, R0.reuse, 0x2, P0 ;  /* 0x000000001d257211 */ /* 0x080fe200000f16ff */
[----:B------:R-:W-:Y:S01]  /*9540*/  STL.64 [R1+0x3a8], R44 ;  /* 0x0003a82c01007387 */ /* 0x000fe20000100a00 */
[-C--:B------:R-:W-:Y:S02]  /*9550*/  LEA.HI.X.SX32 R35, R27, R0.reuse, 0x2, P6 ;  /* 0x000000001b237211 */ /* 0x080fe400030f16ff */
[-C--:B------:R-:W-:Y:S01]  /*9560*/  LEA.HI.X.SX32 R13, R25, R0.reuse, 0x2, P5 ;  /* 0x00000000190d7211 */ /* 0x080fe200028f16ff */
[----:B------:R-:W-:Y:S01]  /*9570*/  STL.64 [R1+0x430], R42 ;  /* 0x0004302a01007387 */ /* 0x000fe20000100a00 */
[-C--:B------:R-:W-:Y:S02]  /*9580*/  LEA.HI.X.SX32 R11, R23, R0.reuse, 0x2, P4 ;  /* 0x00000000170b7211 */ /* 0x080fe400020f16ff */
[----:B------:R-:W-:Y:S01]  /*9590*/  LEA.HI.X.SX32 R9, R21, R0, 0x2, P3 ;  /* 0x0000000015097211 */ /* 0x000fe200018f16ff */
[----:B------:R-:W-:Y:S01]  /*95a0*/  STL.64 [R1+0x50], R40 ;  /* 0x0000502801007387 */ /* 0x000fe20000100a00 */
[----:B--2---:R-:W-:-:S03]  /*95b0*/  VIADD R0, R3, 0xfffffffc ;  /* 0xfffffffc03007836 */ /* 0x004fc60000000000 */
[----:B------:R-:W-:Y:S01]  /*95c0*/  STL.64 [R1+0x48], R38 ;  /* 0x0000482601007387 */ /* 0x000fe20000100a00 */
[----:B------:R-:W-:-:S03]  /*95d0*/  VIADD R2, R3, 0xfffffffd ;  /* 0xfffffffd03027836 */ /* 0x000fc60000000000 */
[----:B------:R-:W-:Y:S01]  /*95e0*/  STL.64 [R1+0x40], R36 ;  /* 0x0000402401007387 */ /* 0x000fe20000100a00 */
[----:B------:R-:W-:-:S03]  /*95f0*/  ISETP.GE.U32.AND P5, PT, R0, 0x7fffff7d, PT ;  /* 0x7fffff7d0000780c */ /* 0x000fc60003fa6070 */
[----:B------:R-:W-:Y:S01]  /*9600*/  STL.64 [R1+0x38], R34 ;  /* 0x0000382201007387 */ /* 0x000fe20000100a00 */
[----:B------:R-:W-:-:S03]  /*9610*/  IMAD.SHL.U32 R0, R6, 0x2, RZ ;  /* 0x0000000206007824 */ /* 0x000fc600078e00ff */
[----:B------:R1:W-:Y:S01]  /*9620*/  STL.64 [R1+0x3b0], R8 ;  /* 0x0003b00801007387 */ /* 0x0003e20000100a00 */
[----:B------:R-:W-:-:S03]  /*9630*/  LEA R166, P0, R6, R4, 0x3 ;  /* 0x0000000406a67211 */ /* 0x000fc600078018ff */
[----:B------:R-:W-:Y:S04]  /*9640*/  STL.64 [R1+0x2b0], R12 ;  /* 0x0002b00c01007387 */ /* 0x000fe80000100a00 */
[----:B------:R2:W-:Y:S01]  /*9650*/  STL.64 [R1+0x330], R10 ;  /* 0x0003300a01007387 */ /* 0x0005e20000100a00 */
[----:B------:R-:W-:Y:S01]  /*9660*/  ISETP.GE.U32.AND P2, PT, R2, 0x7fffff7e, PT ;  /* 0x7fffff7e0200780c */ /* 0x000fe20003f46070 */
[----:B------:R-:W-:Y:S01]  /*9670*/  IMAD R2, R6, 0x3, RZ ;  /* 0x0000000306027824 */ /* 0x000fe200078e02ff */
[----:B------:R-:W-:Y:S01]  /*9680*/  LEA.HI.X.SX32 R167, R0, R5, 0x2, P0 ;  /* 0x0000000500a77211 */ /* 0x000fe200000f16ff */
[C---:B------:R-:W-:Y:S01]  /*9690*/  IMAD R25, R6.reuse, 0x14, RZ ;  /* 0x0000001406197824 */ /* 0x040fe200078e02ff */
[----:B-1----:R-:W-:Y:S01]  /*96a0*/  IADD3 R8, PT, PT, R3, -0x2, RZ ;  /* 0xfffffffe03087810 */ /* 0x002fe20007ffe0ff */
[----:B--2---:R-:W-:-:S03]  /*96b0*/  IMAD R11, R6, 0xc, RZ ;  /* 0x0000000c060b7824 */ /* 0x004fc600078e02ff */
[----:B------:R-:W-:Y:S01]  /*96c0*/  ISETP.GE.U32.AND P4, PT, R8, 0x7fffff7f, PT ;  /* 0x7fffff7f0800780c */ /* 0x000fe20003f86070 */
[----:B------:R-:W-:Y:S01]  /*96d0*/  VIADD R9, R3, 0xffffffff ;  /* 0xffffffff03097836 */ /* 0x000fe20000000000 */
[-C--:B------:R-:W-:Y:S01]  /*96e0*/  IADD3 R168, P1, PT, R11, R4.reuse, RZ ;  /* 0x000000040ba87210 */ /* 0x080fe20007f3e0ff */
[C---:B------:R-:W-:Y:S01]  /*96f0*/  IMAD R8, R6.reuse, 0x5, RZ ;  /* 0x0000000506087824 */ /* 0x040fe200078e02ff */
[----:B------:R1:W-:Y:S01]  /*9700*/  STL.64 [R1+0x28], R166 ;  /* 0x000028a601007387 */ /* 0x0003e20000100a00 */
[----:B------:R-:W-:Y:S01]  /*9710*/  IMAD R33, R6, 0x18, RZ ;  /* 0x0000001806217824 */ /* 0x000fe200078e02ff */
[----:B------:R-:W-:Y:S01]  /*9720*/  LEA.HI.X.SX32 R169, R2, R5, 0x2, P1 ;  /* 0x0000000502a97211 */ /* 0x000fe200008f16ff */
[C---:B------:R-:W-:Y:S01]  /*9730*/  IMAD R41, R6.reuse, 0x1c, RZ ;  /* 0x0000001c06297824 */ /* 0x040fe200078e02ff */
[----:B------:R-:W-:Y:S01]  /*9740*/  ISETP.GE.U32.AND P3, PT, R9, 0x7fffff80, PT ;  /* 0x7fffff800900780c */ /* 0x000fe20003f66070 */
[C---:B------:R-:W-:Y:S01]  /*9750*/  IMAD R9, R6.reuse, 0x6, RZ ;  /* 0x0000000606097824 */ /* 0x040fe200078e02ff */
[-C--:B------:R-:W-:Y:S01]  /*9760*/  IADD3 R172, P1, PT, R33, R4.reuse, RZ ;  /* 0x0000000421ac7210 */ /* 0x080fe20007f3e0ff */
[C---:B------:R-:W-:Y:S01]  /*9770*/  IMAD R10, R6.reuse, 0x7, RZ ;  /* 0x00000007060a7824 */ /* 0x040fe200078e02ff */
[----:B------:R2:W-:Y:S01]  /*9780*/  STL.64 [R1+0x20], R168 ;  /* 0x000020a801007387 */ /* 0x0005e20000100a00 */
[----:B-1----:R-:W-:Y:S01]  /*9790*/  IADD3 R166, P0, PT, R25, R4, RZ ;  /* 0x0000000419a67210 */ /* 0x002fe20007f1e0ff */
[----:B------:R-:W-:-:S03]  /*97a0*/  IMAD R57, R6, 0x24, RZ ;  /* 0x0000002406397824 */ /* 0x000fc600078e02ff */
[-C--:B------:R-:W-:Y:S01]  /*97b0*/  LEA.HI.X.SX32 R167, R8, R5.reuse, 0x2, P0 ;  /* 0x0000000508a77211 */ /* 0x080fe200000f16ff */
[C---:B------:R-:W-:Y:S01]  /*97c0*/  IMAD.SHL.U32 R12, R6.reuse, 0x8, RZ ;  /* 0x00000008060c7824 */ /* 0x040fe200078e00ff */
[-C--:B--2---:R-:W-:Y:S01]  /*97d0*/  IADD3 R168, P0, PT, R41, R4.reuse, RZ ;  /* 0x0000000429a87210 */ /* 0x084fe20007f1e0ff */
[C---:B------:R-:W-:Y:S01]  /*97e0*/  IMAD R13, R6.reuse, 0x9, RZ ;  /* 0x00000009060d7824 */ /* 0x040fe200078e02ff */
[-C--:B------:R-:W-:Y:S01]  /*97f0*/  LEA.HI.X.SX32 R173, R9, R5.reuse, 0x2, P1 ;  /* 0x0000000509ad7211 */ /* 0x080fe200008f16ff */
[C---:B------:R-:W-:Y:S01]  /*9800*/  IMAD R65, R6.reuse, 0x28, RZ ;  /* 0x0000002806417824 */ /* 0x040fe200078e02ff */
[CC--:B------:R-:W-:Y:S01]  /*9810*/  LEA R250, P1, R6.reuse, R4.reuse, 0x5 ;  /* 0x0000000406fa7211 */ /* 0x0c0fe200078228ff */
[----:B------:R-:W-:Y:S01]  /*9820*/  IMAD R73, R6, 0x2c, RZ ;  /* 0x0000002c06497824 */ /* 0x000fe200078e02ff */
[-C--:B------:R-:W-:Y:S02]  /*9830*/  LEA.HI.X.SX32 R169, R10, R5.reuse, 0x2, P0 ;  /* 0x000000050aa97211 */ /* 0x080fe400000f16ff */
[-C--:B------:R-:W-:Y:S01]  /*9840*/  IADD3 R248, P0, PT, R57, R4.reuse, RZ ;  /* 0x0000000439f87210 */ /* 0x080fe20007f1e0ff */
[----:B------:R-:W-:Y:S01]  /*9850*/  IMAD R14, R6, 0xa, RZ ;  /* 0x0000000a060e7824 */ /* 0x000fe200078e02ff */
[-C--:B------:R-:W-:Y:S01]  /*9860*/  LEA.HI.X.SX32 R251, R12, R5.reuse, 0x2, P1 ;  /* 0x000000050cfb7211 */ /* 0x080fe200008f16ff */
[C---:B------:R-:W-:Y:S01]  /*9870*/  IMAD R15, R6.reuse, 0xb, RZ ;  /* 0x0000000b060f7824 */ /* 0x040fe200078e02ff */
[-C--:B------:R-:W-:Y:S01]  /*9880*/  IADD3 R244, P1, PT, R65, R4.reuse, RZ ;  /* 0x0000000441f47210 */ /* 0x080fe20007f3e0ff */
[C---:B------:R-:W-:Y:S01]  /*9890*/  IMAD R81, R6.reuse, 0x30, RZ ;  /* 0x0000003006517824 */ /* 0x040fe200078e02ff */
[-C--:B------:R-:W-:Y:S01]  /*98a0*/  LEA.HI.X.SX32 R249, R13, R5.reuse, 0x2, P0 ;  /* 0x000000050df97211 */ /* 0x080fe200000f16ff */
[C---:B------:R-:W-:Y:S01]  /*98b0*/  IMAD R89, R6.reuse, 0x34, RZ ;  /* 0x0000003406597824 */ /* 0x040fe200078e02ff */
[-C--:B------:R-:W-:Y:S01]  /*98c0*/  IADD3 R242, P0, PT, R73, R4.reuse, RZ ;  /* 0x0000000449f27210 */ /* 0x080fe20007f1e0ff */
[----:B------:R-:W-:Y:S01]  /*98d0*/  IMAD R16, R6, 0xd, RZ ;  /* 0x0000000d06107824 */ /* 0x000fe200078e02ff */
[-C--:B------:R-:W-:Y:S01]  /*98e0*/  LEA.HI.X.SX32 R245, R14, R5.reuse, 0x2, P1 ;  /* 0x000000050ef57211 */ /* 0x080fe200008f16ff */
[C---:B------:R-:W-:Y:S01]  /*98f0*/  IMAD R97, R6.reuse, 0x38, RZ ;  /* 0x0000003806617824 */ /* 0x040fe200078e02ff */
[----:B------:R-:W-:Y:S01]  /*9900*/  IADD3 R8, P1, PT, R81, R4, RZ ;  /* 0x0000000451087210 */ /* 0x000fe20007f3e0ff */
[----:B------:R-:W-:Y:S01]  /*9910*/  IMAD R105, R6, 0x3c, RZ ;  /* 0x0000003c06697824 */ /* 0x000fe200078e02ff */
[----:B------:R-:W-:-:S02]  /*9920*/  LEA.HI.X.SX32 R243, R15, R5, 0x2, P0 ;  /* 0x000000050ff37211 */ /* 0x000fc400000f16ff */
[-C--:B------:R-:W-:Y:S01]  /*9930*/  IADD3 R10, P0, PT, R89, R4.reuse, RZ ;  /* 0x00000004590a7210 */ /* 0x080fe20007f1e0ff */
[C---:B------:R-:W-:Y:S01]  /*9940*/  IMAD R17, R6.reuse, 0xe, RZ ;  /* 0x0000000e06117824 */ /* 0x040fe200078e02ff */
[-C--:B------:R-:W-:Y:S01]  /*9950*/  LEA.HI.X.SX32 R9, R11, R5.reuse, 0x2, P1 ;  /* 0x000000050b097211 */ /* 0x080fe200008f16ff */
[C---:B------:R-:W-:Y:S01]  /*9960*/  IMAD R18, R6.reuse, 0xf, RZ ;  /* 0x0000000f06127824 */ /* 0x040fe200078e02ff */
[-C--:B------:R-:W-:Y:S01]  /*9970*/  IADD3 R12, P1, PT, R97, R4.reuse, RZ ;  /* 0x00000004610c7210 */ /* 0x080fe20007f3e0ff */
[----:B------:R-:W-:Y:S01]  /*9980*/  IMAD R121, R6, 0x44, RZ ;  /* 0x0000004406797824 */ /* 0x000fe200078e02ff */
[-C--:B------:R-:W-:Y:S02]  /*9990*/  LEA.HI.X.SX32 R11, R16, R5.reuse, 0x2, P0 ;  /* 0x00000005100b7211 */ /* 0x080fe400000f16ff */
[-C--:B------:R-:W-:Y:S01]  /*99a0*/  IADD3 R14, P0, PT, R105, R4.reuse, RZ ;  /* 0x00000004690e7210 */ /* 0x080fe20007f1e0ff */
[C---:B------:R-:W-:Y:S01]  /*99b0*/  IMAD.SHL.U32 R19, R6.reuse, 0x10, RZ ;  /* 0x0000001006137824 */ /* 0x040fe200078e00ff */
[-C--:B------:R-:W-:Y:S01]  /*99c0*/  LEA.HI.X.SX32 R13, R17, R5.reuse, 0x2, P1 ;  /* 0x00000005110d7211 */ /* 0x080fe200008f16ff */
[C---:B------:R-:W-:Y:S01]  /*99d0*/  IMAD R21, R6.reuse, 0x11, RZ ;  /* 0x0000001106157824 */ /* 0x040fe200078e02ff */
[CC--:B------:R-:W-:Y:S01]  /*99e0*/  LEA R16, P1, R6.reuse, R4.reuse, 0x6 ;  /* 0x0000000406107211 */ /* 0x0c0fe200078230ff */
[----:B------:R-:W-:Y:S01]  /*99f0*/  IMAD R129, R6, 0x48, RZ ;  /* 0x0000004806817824 */ /* 0x000fe200078e02ff */
[-C--:B------:R-:W-:Y:S01]  /*9a00*/  LEA.HI.X.SX32 R15, R18, R5.reuse, 0x2, P0 ;  /* 0x00000005120f7211 */ /* 0x080fe200000f16ff */
[C---:B------:R-:W-:Y:S01]  /*9a10*/  IMAD R138, R6.reuse, 0x4c, RZ ;  /* 0x0000004c068a7824 */ /* 0x040fe200078e02ff */
[-C--:B------:R-:W-:Y:S01]  /*9a20*/  IADD3 R18, P0, PT, R121, R4.reuse, RZ ;  /* 0x0000000479127210 */ /* 0x080fe20007f1e0ff */
[C---:B------:R-:W-:Y:S01]  /*9a30*/  IMAD R23, R6.reuse, 0x12, RZ ;  /* 0x0000001206177824 */ /* 0x040fe200078e02ff */
        /* <DEDUP_REMOVED lines=8> */
[----:B------:R-:W-:Y:S01]  /*9ac0*/  IMAD R27, R6, 0x15, RZ ;  /* 0x00000015061b7824 */ /* 0x000fe200078e02ff */
[-C--:B------:R-:W-:Y:S01]  /*9ad0*/  LEA.HI.X.SX32 R23, R26, R5.reuse, 0x2, P0 ;  /* 0x000000051a177211 */ /* 0x080fe200000f16ff */
[C---:B------:R-:W-:Y:S01]  /*9ae0*/  IMAD R179, R6.reuse, 0x5c, RZ ;  /* 0x0000005c06b37824 */ /* 0x040fe200078e02ff */
[-C--:B------:R-:W-:Y:S01]  /*9af0*/  IADD3 R26, P0, PT, R141, R4.reuse, RZ ;  /* 0x000000048d1a7210 */ /* 0x080fe20007f1e0ff */
[C---:B------:R-:W-:Y:S01]  /*9b00*/  IMAD R171, R6.reuse, 0x58, RZ ;  /* 0x0000005806ab7824 */ /* 0x040fe200078e02ff */
[-C--:B------:R-:W-:Y:S01]  /*9b10*/  IADD3 R24, P1, PT, R139, R4.reuse, RZ ;  /* 0x000000048b187210 */ /* 0x080fe20007f3e0ff */
[C---:B------:R-:W-:Y:S01]  /*9b20*/  IMAD R31, R6.reuse, 0x17, RZ ;  /* 0x00000017061f7824 */ /* 0x040fe200078e02ff */
[-C--:B------:R-:W-:Y:S01]  /*9b30*/  LEA.HI.X.SX32 R27, R27, R5.reuse, 0x2, P0 ;  /* 0x000000051b1b7211 */ /* 0x080fe200000f16ff */
        /* <DEDUP_REMOVED lines=31> */
[-C--:B------:R-:W-:Y:S01]  /*9d30*/  IADD3 R46, P0, PT, R246, R4.reuse, RZ ;  /* 0x00000004f62e7210 */ /* 0x080fe20007f1e0ff */
[C---:B------:R-:W-:Y:S01]  /*9d40*/  IMAD R45, R6.reuse, 0x1e, RZ ;  /* 0x0000001e062d7824 */ /* 0x040fe200078e02ff */
[-C--:B------:R-:W-:Y:S02]  /*9d50*/  LEA.HI.X.SX32 R41, R41, R5.reuse, 0x2, P1 ;  /* 0x0000000529297211 */ /* 0x080fe400008f16ff */
[-C--:B------:R-:W-:Y:S01]  /*9d60*/  IADD3 R44, P1, PT, R235, R4.reuse, RZ ;  /* 0x00000004eb2c7210 */ /* 0x080fe20007f3e0ff */
[C---:B------:R-:W-:Y:S01]  /*9d70*/  IMAD R51, R6.reuse, 0x21, RZ ;  /* 0x0000002106337824 */ /* 0x040fe200078e02ff */
[-C--:B------:R-:W-:Y:S01]  /*9d80*/  LEA.HI.X.SX32 R47, R47, R5.reuse, 0x2, P0 ;  /* 0x000000052f2f7211 */ /* 0x080fe200000f16ff */
[----:B------:R-:W-:Y:S01]  /*9d90*/  IMAD R54, R6, 0x8c, RZ ;  /* 0x0000008c06367824 */ /* 0x000fe200078e02ff */
[-C--:B------:R-:W-:Y:S01]  /*9da0*/  IADD3 R50, P0, PT, R50, R4.reuse, RZ ;  /* 0x0000000432327210 */ /* 0x080fe20007f1e0ff */
[C---:B------:R-:W-:Y:S01]  /*9db0*/  IMAD.SHL.U32 R49, R6.reuse, 0x20, RZ ;  /* 0x0000002006317824 */ /* 0x040fe200078e00ff */
[-C--:B------:R-:W-:Y:S01]  /*9dc0*/  LEA.HI.X.SX32 R45, R45, R5.reuse, 0x2, P1 ;  /* 0x000000052d2d7211 */ /* 0x080fe200008f16ff */
[C---:B------:R-:W-:Y:S01]  /*9dd0*/  IMAD R52, R6.reuse, 0x88, RZ ;  /* 0x0000008806347824 */ /* 0x040fe200078e02ff */
[CC--:B------:R-:W-:Y:S01]  /*9de0*/  LEA R48, P1, R6.reuse, R4.reuse, 0x7 ;  /* 0x0000000406307211 */ /* 0x0c0fe200078238ff */
[C---:B------:R-:W-:Y:S01]  /*9df0*/  IMAD R55, R6.reuse, 0x23, RZ ;  /* 0x0000002306377824 */ /* 0x040fe200078e02ff */
[-C--:B------:R-:W-:Y:S01]  /*9e00*/  LEA.HI.X.SX32 R51, R51, R5.reuse, 0x2, P0 ;  /* 0x0000000533337211 */ /* 0x080fe200000f16ff */
[----:B------:R-:W-:Y:S01]  /*9e10*/  IMAD R58, R6, 0x94, RZ ;  /* 0x00000094063a7824 */ /* 0x000fe200078e02ff */
[-C--:B------:R-:W-:Y:S01]  /*9e20*/  IADD3 R54, P0, PT, R54, R4.reuse, RZ ;  /* 0x0000000436367210 */ /* 0x080fe20007f1e0ff */
[C---:B------:R-:W-:Y:S01]  /*9e30*/  IMAD R53, R6.reuse, 0x22, RZ ;  /* 0x0000002206357824 */ /* 0x040fe200078e02ff */
[-C--:B------:R-:W-:Y:S01]  /*9e40*/  LEA.HI.X.SX32 R49, R49, R5.reuse, 0x2, P1 ;  /* 0x0000000531317211 */ /* 0x080fe200008f16ff */
[----:B------:R-:W-:Y:S01]  /*9e50*/  IMAD R56, R6, 0x90, RZ ;  /* 0x0000009006387824 */ /* 0x000fe200078e02ff */
[-C--:B------:R-:W-:Y:S01]  /*9e60*/  IADD3 R52, P1, PT, R52, R4.reuse, RZ ;  /* 0x0000000434347210 */ /* 0x080fe20007f3e0ff */
[C---:B------:R-:W-:Y:S01]  /*9e70*/  IMAD R59, R6.reuse, 0x25, RZ ;  /* 0x00000025063b7824 */ /* 0x040fe200078e02ff */
[-C--:B------:R-:W-:Y:S01]  /*9e80*/  LEA.HI.X.SX32 R55, R55, R5.reuse, 0x2, P0 ;  /* 0x0000000537377211 */ /* 0x080fe200000f16ff */
[----:B------:R-:W-:Y:S01]  /*9e90*/  IMAD R62, R6, 0x9c, RZ ;  /* 0x0000009c063e7824 */ /* 0x000fe200078e02ff */
        /* <DEDUP_REMOVED lines=98> */
[----:B------:R-:W-:Y:S01]  /*a4c0*/  IMAD R109, R6, 0x3e, RZ ;  /* 0x0000003e066d7824 */ /* 0x000fe200078e02ff */
        /* <DEDUP_REMOVED lines=55> */
[----:B------:R-:W-:Y:S01]  /*a840*/  IMAD R153, R6, 0x4f, RZ ;  /* 0x0000004f06997824 */ /* 0x000fe200078e02ff */
[-C--:B------:R-:W-:Y:S01]  /*a850*/  LEA.HI.X.SX32 R149, R142, R5.reuse, 0x2, P0 ;  /* 0x000000058e957211 */ /* 0x080fe200000f16ff */
[----:B------:R-:W-:Y:S01]  /*a860*/  IMAD R156, R6, 0x144, RZ ;  /* 0x00000144069c7824 */ /* 0x000fe200078e02ff */
[-C--:B------:R-:W-:Y:S01]  /*a870*/  IADD3 R152, P0, PT, R152, R4.reuse, RZ ;  /* 0x0000000498987210 */ /* 0x080fe20007f1e0ff */
[----:B------:R-:W-:Y:S01]  /*a880*/  IMAD R151, R6, 0x4e, RZ ;  /* 0x0000004e06977824 */ /* 0x000fe200078e02ff */
        /* <DEDUP_REMOVED lines=17> */
[----:B------:R1:W-:Y:S01]  /*a9a0*/  STL.64 [R1+0x10], R166 ;  /* 0x000010a601007387 */ /* 0x0003e20000100a00 */
[-C--:B------:R-:W-:Y:S01]  /*a9b0*/  IADD3 R158, P1, PT, R158, R4.reuse, RZ ;  /* 0x000000049e9e7210 */ /* 0x080fe20007f3e0ff */
[----:B------:R-:W-:Y:S01]  /*a9c0*/  IMAD R165, R6, 0x55, RZ ;  /* 0x0000005506a57824 */ /* 0x000fe200078e02ff */
[----:B------:R-:W-:Y:S01]  /*a9d0*/  LEA.HI.X.SX32 R161, R161, R5, 0x2, P0 ;  /* 0x00000005a1a17211 */ /* 0x000fe200000f16ff */
[----:B------:R-:W-:Y:S01]  /*a9e0*/  STL.64 [R1+0x8], R172 ;  /* 0x000008ac01007387 */ /* 0x000fe20000100a00 */
[----:B------:R-:W-:-:S03]  /*a9f0*/  IADD3 R164, P0, PT, R164, R4, RZ ;  /* 0x00000004a4a47210 */ /* 0x000fc60007f1e0ff */
[----:B------:R2:W-:Y:S01]  /*aa00*/  STL.64 [R1], R168 ;  /* 0x000000a801007387 */ /* 0x0005e20000100a00 */
[-C--:B------:R-:W-:Y:S02]  /*aa10*/  LEA.HI.X.SX32 R159, R159, R5.reuse, 0x2, P1 ;  /* 0x000000059f9f7211 */ /* 0x080fe400008f16ff */
[-C--:B------:R-:W-:Y:S01]  /*aa20*/  IADD3 R162, P1, PT, R162, R4.reuse, RZ ;  /* 0x00000004a2a27210 */ /* 0x080fe20007f3e0ff */
[C---:B-1----:R-:W-:Y:S01]  /*aa30*/  IMAD R166, R6.reuse, 0x158, RZ ;  /* 0x0000015806a67824 */ /* 0x042fe200078e02ff */
[-C--:B------:R-:W-:Y:S01]  /*aa40*/  LEA.HI.X.SX32 R165, R165, R5.reuse, 0x2, P0 ;  /* 0x00000005a5a57211 */ /* 0x080fe200000f16ff */
[C---:B------:R-:W-:Y:S02]  /*aa50*/  IMAD R167, R6.reuse, 0x56, RZ ;  /* 0x0000005606a77824 */ /* 0x040fe400078e02ff */
[C---:B--2---:R-:W-:Y:S02]  /*aa60*/  IMAD R168, R6.reuse, 0x15c, RZ ;  /* 0x0000015c06a87824 */ /* 0x044fe400078e02ff */
[C---:B------:R-:W-:Y:S01]  /*aa70*/  IMAD R169, R6.reuse, 0x57, RZ ;  /* 0x0000005706a97824 */ /* 0x040fe200078e02ff */
[-C--:B------:R-:W-:Y:S01]  /*aa80*/  LEA.HI.X.SX32 R163, R141, R5.reuse, 0x2, P1 ;  /* 0x000000058da37211 */ /* 0x080fe200008f16ff */
[----:B------:R-:W-:Y:S01]  /*aa90*/  IMAD R172, R6, 0x164, RZ ;  /* 0x0000016406ac7824 */ /* 0x000fe200078e02ff */
[-C--:B------:R-:W-:Y:S01]  /*aaa0*/  IADD3 R168, P0, PT, R168, R4.reuse, RZ ;  /* 0x00000004a8a87210 */ /* 0x080fe20007f1e0ff */
        /* <DEDUP_REMOVED lines=61> */
[-C--:B------:R-:W-:Y:S01]  /*ae80*/  IADD3 R198, P1, PT, R198, R4.reuse, RZ ;  /* 0x00000004c6c67210 */ /* 0x080fe20007f3e0ff */
[----:B------:R-:W-:Y:S01]  /*ae90*/  IMAD R136, R6, 0x69, RZ ;  /* 0x0000006906887824 */ /* 0x000fe200078e02ff */
        /* <DEDUP_REMOVED lines=43> */
[-C--:B------:R-:W-:Y:S02]  /*b150*/  IADD3 R222, P1, PT, R222, R4.reuse, RZ ;  /* 0x00000004dede7210 */ /* 0x080fe40007f3e0ff */
[-C--:B------:R-:W-:Y:S01]  /*b160*/  LEA.HI.X.SX32 R225, R0, R5.reuse, 0x2, P0 ;  /* 0x0000000500e17211 */ /* 0x080fe200000f16ff */
[----:B------:R-:W-:Y:S01]  /*b170*/  IMAD R0, R6, 0x75, RZ ;  /* 0x0000007506007824 */ /* 0x000fe200078e02ff */
[----:B------:R-:W-:Y:S01]  /*b180*/  LEA.HI.X.SX32 R223, R2, R5, 0x2, P1 ;  /* 0x0000000502df7211 */ /* 0x000fe200008f16ff */
[----:B------:R-:W-:Y:S01]  /*b190*/  IMAD R230, R6, 0x1d8, RZ ;  /* 0x000001d806e67824 */ /* 0x000fe200078e02ff */
[-C--:B------:R-:W-:Y:S01]  /*b1a0*/  IADD3 R228, P0, PT, R228, R4.reuse, RZ ;  /* 0x00000004e4e47210 */ /* 0x080fe20007f1e0ff */
[----:B------:R-:W-:Y:S01]  /*b1b0*/  IMAD R232, R6, 0x1dc, RZ ;  /* 0x000001dc06e87824 */ /* 0x000fe200078e02ff */
[----:B------:R-:W-:-:S02]  /*b1c0*/  IADD3 R226, P1, PT, R226, R4, RZ ;  /* 0x00000004e2e27210 */ /* 0x000fc40007f3e0ff */
[-C--:B------:R-:W-:Y:S01]  /*b1d0*/  LEA.HI.X.SX32 R229, R0, R5.reuse, 0x2, P0 ;  /* 0x0000000500e57211 */ /* 0x080fe200000f16ff */
[C---:B------:R-:W-:Y:S01]  /*b1e0*/  IMAD R0, R6.reuse, 0x76, RZ ;  /* 0x0000007606007824 */ /* 0x040fe200078e02ff */
[-C--:B------:R-:W-:Y:S01]  /*b1f0*/  LEA.HI.X.SX32 R227, R227, R5.reuse, 0x2, P1 ;  /* 0x00000005e3e37211 */ /* 0x080fe200008f16ff */
[----:B------:R-:W-:Y:S01]  /*b200*/  IMAD R2, R6, 0x77, RZ ;  /* 0x0000007706027824 */ /* 0x000fe200078e02ff */
[-C--:B------:R-:W-:Y:S01]  /*b210*/  IADD3 R230, P1, PT, R230, R4.reuse, RZ ;  /* 0x00000004e6e67210 */ /* 0x080fe20007f3e0ff */
[----:B------:R-:W-:Y:S01]  /*b220*/  IMAD R234, R6, 0x1e0, RZ ;  /* 0x000001e006ea7824 */ /* 0x000fe200078e02ff */
[-C--:B------:R-:W-:Y:S01]  /*b230*/  IADD3 R232, P0, PT, R232, R4.reuse, RZ ;  /* 0x00000004e8e87210 */ /* 0x080fe20007f1e0ff */
[----:B------:R-:W-:Y:S01]  /*b240*/  IMAD R236, R6, 0x1e4, RZ ;  /* 0x000001e406ec7824 */ /* 0x000fe200078e02ff */
[-C--:B------:R-:W-:Y:S01]  /*b250*/  LEA.HI.X.SX32 R231, R0, R5.reuse, 0x2, P1 ;  /* 0x0000000500e77211 */ /* 0x080fe200008f16ff */
[----:B------:R-:W-:Y:S01]  /*b260*/  IMAD R0, R6, 0x79, RZ ;  /* 0x0000007906007824 */ /* 0x000fe200078e02ff */
[----:B------:R-:W-:Y:S01]  /*b270*/  LEA.HI.X.SX32 R233, R2, R5, 0x2, P0 ;  /* 0x0000000502e97211 */ /* 0x000fe200000f16ff */
[----:B------:R-:W-:Y:S01]  /*b280*/  IMAD R238, R6, 0x1e8, RZ ;  /* 0x000001e806ee7824 */ /* 0x000fe200078e02ff */
[----:B------:R-:W-:-:S02]  /*b290*/  IADD3 R234, P1, PT, R234, R4, RZ ;  /* 0x00000004eaea7210 */ /* 0x000fc40007f3e0ff */
[-C--:B------:R-:W-:Y:S01]  /*b2a0*/  IADD3 R236, P0, PT, R236, R4.reuse, RZ ;  /* 0x00000004ecec7210 */ /* 0x080fe20007f1e0ff */
[----:B------:R-:W-:Y:S01]  /*b2b0*/  IMAD R2, R6, 0x7a, RZ ;  /* 0x0000007a06027824 */ /* 0x000fe200078e02ff */
[-C--:B------:R-:W-:Y:S02]  /*b2c0*/  LEA.HI.X.SX32 R235, R235, R5.reuse, 0x2, P1 ;  /* 0x00000005ebeb7211 */ /* 0x080fe400008f16ff */
[----:B------:R-:W-:Y:S01]  /*b2d0*/  LEA.HI.X.SX32 R237, R0, R5, 0x2, P0 ;  /* 0x0000000500ed7211 */ /* 0x000fe200000f16ff */
[----:B------:R-:W-:Y:S01]  /*b2e0*/  IMAD R0, R6, 0x1f0, RZ ;  /* 0x000001f006007824 */ /* 0x000fe200078e02ff */
[----:B------:R-:W-:Y:S01]  /*b2f0*/  IADD3 R238, P1, PT, R238, R4, RZ ;  /* 0x00000004eeee7210 */ /* 0x000fe20007f3e0ff */
[----:B------:R-:W-:-:S03]  /*b300*/  IMAD R240, R6, 0x1ec, RZ ;  /* 0x000001ec06f07824 */ /* 0x000fc600078e02ff */
        /* <DEDUP_REMOVED lines=8> */
[-C--:B------:R-:W-:Y:S02]  /*b390*/  LEA.HI.X.SX32 R241, R137, R5.reuse, 0x2, P0 ;  /* 0x0000000589f17211 */ /* 0x080fe400000f16ff */
[-C--:B------:R-:W-:Y:S01]  /*b3a0*/  IADD3 R142, P1, PT, R0, R4.reuse, RZ ;  /* 0x00000004008e7210 */ /* 0x080fe20007f3e0ff */
[----:B------:R-:W-:Y:S01]  /*b3b0*/  IMAD R0, R6, 0x1fc, RZ ;  /* 0x000001fc06007824 */ /* 0x000fe200078e02ff */
[-C--:B------:R-:W-:Y:S01]  /*b3c0*/  IADD3 R138, P0, PT, R136, R4.reuse, RZ ;  /* 0x00000004888a7210 */ /* 0x080fe20007f1e0ff */
[----:B------:R-:W1:Y:S03]  /*b3d0*/  S2R R133, SR_TID.X ;  /* 0x0000000000857919 */ /* 0x000e660000002100 */
[----:B------:R-:W-:Y:S01]  /*b3e0*/  LEA.HI.X.SX32 R139, R2, R5, 0x2, P0 ;  /* 0x00000005028b7211 */ /* 0x000fe200000f16ff */
[----:B------:R2:W-:Y:S01]  /*b3f0*/  STL.64 [R1+0x428], R140 ;  /* 0x0004288c01007387 */ /* 0x0005e20000100a00 */
[C---:B------:R-:W-:Y:S01]  /*b400*/  IMAD R2, R6.reuse, 0x7e, RZ ;  /* 0x0000007e06027824 */ /* 0x040fe200078e02ff */
[----:B------:R-:W-:-:S04]  /*b410*/  LEA R136, P6, R6, R4, 0x4 ;  /* 0x0000000406887211 */ /* 0x000fc800078c20ff */
[-C--:B------:R-:W-:Y:S02]  /*b420*/  LEA.HI.X.SX32 R143, R2, R5.reuse, 0x2, P1 ;  /* 0x00000005028f7211 */ /* 0x080fe400008f16ff */
[----:B--2---:R-:W-:Y:S01]  /*b430*/  IADD3 R140, P0, PT, R0, R4, RZ ;  /* 0x00000004008c7210 */ /* 0x004fe20007f1e0ff */
[----:B------:R-:W-:Y:S01]  /*b440*/  IMAD R0, R6, 0x7f, RZ ;  /* 0x0000007f06007824 */ /* 0x000fe200078e02ff */
[----:B------:R2:W-:Y:S04]  /*b450*/  STL.64 [R1+0x438], R138 ;  /* 0x0004388a01007387 */ /* 0x0005e80000100a00 */
[----:B------:R-:W-:Y:S01]  /*b460*/  LEA.HI.X.SX32 R141, R0, R5, 0x2, P0 ;  /* 0x00000005008d7211 */ /* 0x000fe200000f16ff */
[----:B------:R2:W-:Y:S04]  /*b470*/  STL.64 [R1+0x440], R142 ;  /* 0x0004408e01007387 */ /* 0x0005e80000100a00 */
[----:B------:R2:W-:Y:S01]  /*b480*/  STL.64 [R1+0x448], R140 ;  /* 0x0004488c01007387 */ /* 0x0005e20000100a00 */
[----:B------:R-:W3:Y:S03]  /*b490*/  S2R R247, SR_TID.X ;  /* 0x0000000000f77919 */ /* 0x000ee60000002100 */
[----:B------:R2:W-:Y:S01]  /*b4a0*/  STL [R1+0x18], R136 ;  /* 0x0000188801007387 */ /* 0x0005e20000100800 */
[----:B-1----:R-:W-:Y:S01]  /*b4b0*/  LOP3.LUT R133, R133, 0x7f, RZ, 0xc0, !PT ;  /* 0x0000007f85857812 */ /* 0x002fe200078ec0ff */
[----:B------:R-:W-:Y:S01]  /*b4c0*/  USHF.L.U32 UR4, UR8, 0x15, URZ ;  /* 0x0000001508047899 */ /* 0x000fe200080006ff */
[----:B------:R-:W-:-:S02]  /*b4d0*/  IMAD.SHL.U32 R0, R6, 0x4, RZ ;  /* 0x0000000406007824 */ /* 0x000fc400078e00ff */
[----:B------:R-:W-:Y:S01]  /*b4e0*/  ISETP.NE.U32.AND P1, PT, R133, RZ, PT ;  /* 0x000000ff8500720c */ /* 0x000fe20003f25070 */
[----:B------:R-:W-:Y:S01]  /*b4f0*/  ULOP3.LUT UR11, UR4, 0x600000, URZ, 0xc0, !UPT ;  /* 0x00600000040b7892 */ /* 0x000fe2000f8ec0ff */
[----:B------:R-:W-:Y:S01]  /*b500*/  UMOV UR6, 0x1 ;  /* 0x0000000100067882 */ /* 0x000fe20000000000 */
[----:B------:R-:W-:Y:S10]  /*b510*/  BRA.U UP0, `(.L_x_5) ;  /* 0x0000000100187547 */ /* 0x000ff4000b800000 */
[----:B------:R-:W-:Y:S01]  /*b520*/  ELECT P0, URZ, PT ;  /* 0x0000000000ff782f */ /* 0x000fe20003800000 */
[----:B------:R-:W-:Y:S01]  /*b530*/  IMAD.MOV.U32 R2, RZ, RZ, 0x1 ;  /* 0x00000001ff027424 */ /* 0x000fe200078e00ff */
[----:B------:R-:W-:Y:S01]  /*b540*/  UMOV UR4, 0x40 ;  /* 0x0000004000047882 */ /* 0x000fe20000000000 */
[----:B------:R-:W-:Y:S01]  /*b550*/  UVIRTCOUNT.DEALLOC.SMPOOL 0x80 ;  /* 0x000000800000784c */ /* 0x000fe20000000000 */
[----:B------:R-:W-:-:S09]  /*b560*/  ULEA UR4, UR5, UR4, 0x18 ;  /* 0x0000000405047291 */ /* 0x000fd2000f8ec0ff */
[----:B------:R1:W-:Y:S03]  /*b570*/  @P0 STS.U8 [UR4], R2 ;  /* 0x00000002ff000988 */ /* 0x0003e60008000004 */
.L_x_5:
[----:B------:R-:W-:Y:S01]  /*b580*/  UIADD3 UR11, UPT, UPT, UR10, UR11, URZ ;  /* 0x0000000b0a0b7290 */ /* 0x000fe2000fffe0ff */
[----:B------:R4:W-:Y:S01]  /*b590*/  STL.64 [R1+0xce0], R240 ;  /* 0x000ce0f001007387 */ /* 0x0009e20000100a00 */
[----:B------:R-:W-:Y:S01]  /*b5a0*/  VOTEU.ALL UP1, P1 ;  /* 0x0000000000ff7886 */ /* 0x000fe20000820000 */
[----:B------:R-:W-:Y:S01]  /*b5b0*/  UIADD3 UR4, UPT, UPT, UR9, 0x50000, URZ ;  /* 0x0005000009047890 */ /* 0x000fe2000fffe0ff */
[----:B------:R-:W1:Y:S01]  /*b5c0*/  LDCU.64 UR22, c[0x0][0x358] ;  /* 0x00006b00ff1677ac */ /* 0x000e620008000a00 */
[----:B------:R2:W-:Y:S04]  /*b5d0*/  STL.64 [R1+0xcd8], R142 ;  /* 0x000cd88e01007387 */ /* 0x0005e80000100a00 */
[----:B------:R-:W-:Y:S01]  /*b5e0*/  STTM.x128 tmem[UR11], RZ ;  /* 0x000000ff000079ed */ /* 0x000fe200083c000b */
[----:B------:R-:W3:Y:S01]  /*b5f0*/  FENCE.VIEW.ASYNC.T ;  /* 0x00000000000073c6 */ /* 0x000ee20000000200 */
[----:B------:R-:W-:-:S04]  /*b600*/  @!UP1 UIADD3 UR12, UPT, UPT, -UR6, 0x100000, URZ ;  /* 0x00100000060c9890 */ /* 0x000fc8000fffe1ff */
[----:B------:R-:W-:Y:S02]  /*b610*/  @!UP1 USHF.L.U32 UR13, UR12, 0xb, URZ ;  /* 0x0000000b0c0d9899 */ /* 0x000fe400080006ff */
[----:B------:R-:W-:Y:S01]  /*b620*/  @!UP1 USHF.L.U32 UR12, UR12, 0x1, URZ ;  /* 0x000000010c0c9899 */ /* 0x000fe200080006ff */
[----:B----4-:R-:W-:Y:S01]  /*b630*/  IMAD.MOV.U32 R241, RZ, RZ, R137 ;  /* 0x000000fffff17224 */ /* 0x010fe200078e0089 */
[----:B------:R-:W-:-:S04]  /*b640*/  @!UP1 UIADD3 UR6, UPT, UPT, -UR6, 0x100000, URZ ;  /* 0x0010000006069890 */ /* 0x000fc8000fffe1ff */
[----:B------:R-:W-:Y:S02]  /*b650*/  @!UP1 USHF.L.U32 UR7, UR6, 0xb, URZ ;  /* 0x0000000b06079899 */ /* 0x000fe400080006ff */
[----:B------:R-:W-:Y:S01]  /*b660*/  @!UP1 USHF.L.U32 UR6, UR6, 0x1, URZ ;  /* 0x0000000106069899 */ /* 0x000fe200080006ff */
[----:B---3--:R-:W-:Y:S01]  /*b670*/  VOTEU.ALL UP1, P1 ;  /* 0x0000000000ff7886 */ /* 0x008fe20000820000 */
[----:B------:R-:W-:Y:S01]  /*b680*/  BAR.SYNC.DEFER_BLOCKING 0x0 ;  /* 0x0000000000007b1d */ /* 0x000fe20000010000 */
[C---:B------:R-:W-:Y:S01]  /*b690*/  LEA.HI.X.SX32 R241, R0.reuse, R5, 0x2, P6 ;  /* 0x0000000500f17211 */ /* 0x040fe200030f16ff */
[----:B------:R-:W-:Y:S01]  /*b6a0*/  IMAD.MOV.U32 R240, RZ, RZ, R136 ;  /* 0x000000fffff07224 */ /* 0x000fe200078e0088 */
[----:B------:R-:W-:-:S03]  /*b6b0*/  IADD3 R240, P0, PT, R0, R4, RZ ;  /* 0x0000000400f07210 */ /* 0x000fc60007f1e0ff */
[----:B------:R3:W-:Y:S04]  /*b6c0*/  STL.64 [R1+0xcd0], R140 ;  /* 0x000cd08c01007387 */ /* 0x0007e80000100a00 */
[----:B--2---:R-:W2:Y:S01]  /*b6d0*/  LDL.64 R142, [R1+0x28] ;  /* 0x00002800018e7983 */ /* 0x004ea20000100a00 */
[----:B------:R-:W-:-:S03]  /*b6e0*/  VOTEU.ALL UP2, P1 ;  /* 0x0000000000ff7886 */ /* 0x000fc60000840000 */
[----:B------:R-:W4:Y:S01]  /*b6f0*/  LDL.64 R138, [R1+0x8] ;  /* 0x00000800018a7983 */ /* 0x000f220000100a00 */
[----:B------:R-:W-:-:S03]  /*b700*/  LEA R246, R133, UR9, 0x9 ;  /* 0x0000000985f67c11 */ /* 0x000fc6000f8e48ff */
[----:B------:R-:W4:Y:S04]  /*b710*/  LDL.64 R136, [R1] ;  /* 0x0000000001887983 */ /* 0x000f280000100a00 */
[----:B------:R-:W1:Y:S02]  /*b720*/  FENCE.VIEW.ASYNC.S ;  /* 0x00000000000073c6 */ /* 0x000e640000000000 */
[----:B-1----:R1:W1:Y:S02]  /*b730*/  @!UP1 SYNCS.EXCH.64 URZ, [UR4], UR12 ;  /* 0x0000000c04ff95b2 */ /* 0x0022640008000100 */
[----:B-1----:R-:W-:Y:S06]  /*b740*/  BAR.SYNC.DEFER_BLOCKING 0x0 ;  /* 0x0000000000007b1d */ /* 0x002fec0000010000 */
[----:B---3--:R-:W3:Y:S04]  /*b750*/  LDL.64 R140, [R1+0x20] ;  /* 0x00002000018c7983 */ /* 0x008ee80000100a00 */
[----:B------:R1:W-:Y:S04]  /*b760*/  STL [R1+0x1c], R241 ;  /* 0x00001cf101007387 */ /* 0x0003e80000100800 */
[----:B------:R1:W-:Y:S02]  /*b770*/  STL.64 [R1+0xbe8], R6 ;  /* 0x000be80601007387 */ /* 0x0003e40000100a00 */
[----:B-1----:R-:W-:Y:S01]  /*b780*/  LEA.HI.X.SX32 R241, R6, R5, 0x2, P0 ;  /* 0x0000000506f17211 */ /* 0x002fe200000f16ff */
[----:B------:R1:W1:Y:S02]  /*b790*/  @!UP2 SYNCS.EXCH.64 URZ, [UR9+0x50008], UR6 ;  /* 0x0500080609ffa5b2 */ /* 0x0002640008000100 */
[----:B------:R-:W-:Y:S01]  /*b7a0*/  @!PT LDS RZ, [RZ] ;  /* 0x00000000fffff984 */ /* 0x000fe20000000800 */
[----:B------:R-:W-:Y:S01]  /*b7b0*/  @!PT LDS RZ, [RZ] ;  /* 0x00000000fffff984 */ /* 0x000fe20000000800 */
[----:B------:R-:W-:Y:S01]  /*b7c0*/  @!PT LDS RZ, [RZ] ;  /* 0x00000000fffff984 */ /* 0x000fe20000000800 */
[----:B-1----:R-:W-:Y:S04]  /*b7d0*/  LDGSTS.E [R246+0x30000], desc[UR22][R4.64], !P3 ;  /* 0x3000000004f67fae */ /* 0x002fe8000d9a1016 */
[----:B------:R-:W4:Y:S04]  /*b7e0*/  LDL.64 R6, [R1+0x10] ;  /* 0x0000100001067983 */ /* 0x000f280000100a00 */
[----:B------:R-:W-:Y:S04]  /*b7f0*/  STL.64 [R1+0x30], R240 ;  /* 0x000030f001007387 */ /* 0x000fe80000100a00 */
[----:B------:R1:W-:Y:S01]  /*b800*/  STL.64 [R1+0xbf0], R4 ;  /* 0x000bf00401007387 */ /* 0x0003e20000100a00 */
[----:B------:R-:W-:-:S03]  /*b810*/  IADD3 R0, PT, PT, R3, -0x5, RZ ;  /* 0xfffffffb03007810 */ /* 0x000fc60007ffe0ff */
[----:B------:R-:W-:Y:S04]  /*b820*/  LDGSTS.E [R246+0x30004], desc[UR22][R240.64], !P4 ;  /* 0x30004000f0f67fae */ /* 0x000fe8000e1a1016 */
[----:B-1----:R-:W4:Y:S01]  /*b830*/  LDL.64 R4, [R1+0x18] ;  /* 0x0000180001047983 */ /* 0x002f220000100a00 */
[----:B------:R-:W-:Y:S01]  /*b840*/  ISETP.GE.U32.AND P0, PT, R0, 0x7fffff7c, PT ;  /* 0x7fffff7c0000780c */ /* 0x000fe20003f06070 */
[C---:B------:R-:W-:Y:S02]  /*b850*/  VIADD R0, R3.reuse, 0xfffffffa ;  /* 0xfffffffa03007836 */ /* 0x040fe40000000000 */
[----:B------:R-:W4:Y:S03]  /*b860*/  LDL.LU.64 R240, [R1+0xce0] ;  /* 0x000ce00001f07983 */ /* 0x000f260000300a00 */
[----:B------:R-:W-:Y:S01]  /*b870*/  ISETP.GE.U32.AND P6, PT, R0, 0x7fffff7b, PT ;  /* 0x7fffff7b0000780c */ /* 0x000fe20003fc6070 */
[----:B------:R-:W-:-:S05]  /*b880*/  VIADD R0, R3, 0xfffffff9 ;  /* 0xfffffff903007836 */ /* 0x000fca0000000000 */
[----:B------:R-:W-:Y:S01]  /*b890*/  ISETP.GE.U32.AND P3, PT, R0, 0x7fffff7a, PT ;  /* 0x7fffff7a0000780c */ /* 0x000fe20003f66070 */
[----:B------:R-:W-:-:S05]  /*b8a0*/  VIADD R0, R3, 0xfffffff8 ;  /* 0xfffffff803007836 */ /* 0x000fca0000000000 */
[----:B------:R-:W-:Y:S01]  /*b8b0*/  ISETP.GE.U32.AND P4, PT, R0, 0x7fffff79, PT ;  /* 0x7fffff790000780c */ /* 0x000fe20003f86070 */
[C---:B------:R-:W-:Y:S01]  /*b8c0*/  VIADD R0, R3.reuse, 0xfffffff7 ;  /* 0xfffffff703007836 */ /* 0x040fe20000000000 */
[----:B--2---:R-:W-:Y:S04]  /*b8d0*/  LDGSTS.E [R246+0x30008], desc[UR22][R142.64], !P2 ;  /* 0x300080008ef67fae */ /* 0x004fe8000d1a1016 */
[----:B------:R-:W-:Y:S01]  /*b8e0*/  ISETP.GE.U32.AND P2, PT, R0, 0x7fffff78, PT ;  /* 0x7fffff780000780c */ /* 0x000fe20003f46070 */
[C---:B------:R-:W-:Y:S01]  /*b8f0*/  VIADD R0, R3.reuse, 0xfffffff6 ;  /* 0xfffffff603007836 */ /* 0x040fe20000000000 */
[----:B------:R-:W2:Y:S04]  /*b900*/  LDL.LU.64 R142, [R1+0xcd8] ;  /* 0x000cd800018e7983 */ /* 0x000ea80000300a00 */
[----:B---3--:R-:W-:Y:S01]  /*b910*/  LDGSTS.E [R246+0x3000c], desc[UR22][R140.64], !P5 ;  /* 0x3000c0008cf67fae */ /* 0x008fe2000e9a1016 */
[----:B------:R-:W-:Y:S01]  /*b920*/  ISETP.GE.U32.AND P5, PT, R0, 0x7fffff77, PT ;  /* 0x7fffff770000780c */ /* 0x000fe20003fa6070 */
[----:B------:R-:W-:-:S02]  /*b930*/  VIADD R0, R3, 0xfffffff5 ;  /* 0xfffffff503007836 */ /* 0x000fc40000000000 */
[----:B------:R-:W3:Y:S04]  /*b940*/  LDL.LU.64 R140, [R1+0xcd0] ;  /* 0x000cd000018c7983 */ /* 0x000ee80000300a00 */
[----:B----4-:R-:W-:Y:S01]  /*b950*/  LDGSTS.E [R246+0x30010], desc[UR22][R4.64], !P0 ;  /* 0x3001000004f67fae */ /* 0x010fe2000c1a1016 */
[----:B------:R-:W-:Y:S01]  /*b960*/  ISETP.GE.U32.AND P0, PT, R0, 0x7fffff76, PT ;  /* 0x7fffff760000780c */ /* 0x000fe20003f06070 */
[C---:B------:R-:W-:Y:S02]  /*b970*/  VIADD R0, R3.reuse, 0xfffffff4 ;  /* 0xfffffff403007836 */ /* 0x040fe40000000000 */
[----:B------:R-:W-:Y:S03]  /*b980*/  LDGSTS.E [R246+0x30014], desc[UR22][R6.64], !P6 ;  /* 0x3001400006f67fae */ /* 0x000fe6000f1a1016 */
[----:B------:R-:W-:Y:S01]  /*b990*/  ISETP.GE.U32.AND P6, PT, R0, 0x7fffff75, PT ;  /* 0x7fffff750000780c */ /* 0x000fe20003fc6070 */
[C---:B------:R-:W-:Y:S01]  /*b9a0*/  VIADD R0, R3.reuse, 0xfffffff3 ;  /* 0xfffffff303007836 */ /* 0x040fe20000000000 */
[----:B------:R1:W-:Y:S04]  /*b9b0*/  LDGSTS.E [R246+0x30018], desc[UR22][R138.64], !P3 ;  /* 0x300180008af67fae */ /* 0x0003e8000d9a1016 */
[----:B------:R-:W-:Y:S01]  /*b9c0*/  ISETP.GE.U32.AND P3, PT, R0, 0x7fffff74, PT ;  /* 0x7fffff740000780c */ /* 0x000fe20003f66070 */
[C---:B------:R-:W-:Y:S01]  /*b9d0*/  VIADD R0, R3.reuse, 0xfffffff2 ;  /* 0xfffffff203007836 */ /* 0x040fe20000000000 */
[----:B------:R4:W-:Y:S04]  /*b9e0*/  LDGSTS.E [R246+0x3001c], desc[UR22][R136.64], !P4 ;  /* 0x3001c00088f67fae */ /* 0x0009e8000e1a1016 */
[----:B------:R-:W-:Y:S01]  /*b9f0*/  ISETP.GE.U32.AND P4, PT, R0, 0x7fffff73, PT ;  /* 0x7fffff730000780c */ /* 0x000fe20003f86070 */
[C---:B------:R-:W-:Y:S01]  /*ba00*/  VIADD R0, R3.reuse, 0xfffffff1 ;  /* 0xfffffff103007836 */ /* 0x040fe20000000000 */
[----:B------:R-:W-:Y:S01]  /*ba10*/  LDGSTS.E [R246+0x30020], desc[UR22][R250.64], !P2 ;  /* 0x30020000faf67fae */ /* 0x000fe2000d1a1016 */
[C---:B------:R-:W-:Y:S01]  /*ba20*/  VIADD R252, R3.reuse, 0x7f ;  /* 0x0000007f03fc7836 */ /* 0x040fe20000000000 */
[----:B-1----:R-:W1:Y:S02]  /*ba30*/  LDC R138, c[0x0][0x3a0] ;  /* 0x0000e800ff8a7b82 */ /* 0x002e640000000800 */
[----:B------:R-:W-:Y:S01]  /*ba40*/  ISETP.GE.U32.AND P2, PT, R0, 0x7fffff72, PT ;  /* 0x7fffff720000780c */ /* 0x000fe20003f46070 */
[C---:B------:R-:W-:Y:S01]  /*ba50*/  VIADD R0, R3.reuse, 0xfffffff0 ;  /* 0xfffffff003007836 */ /* 0x040fe20000000000 */
[----:B------:R-:W-:Y:S04]  /*ba60*/  LDGSTS.E [R246+0x30024], desc[UR22][R248.64], !P5 ;  /* 0x30024000f8f67fae */ /* 0x000fe8000e9a1016 */
[----:B------:R-:W-:Y:S01]  /*ba70*/  ISETP.GE.U32.AND P5, PT, R0, 0x7fffff71, PT ;  /* 0x7fffff710000780c */ /* 0x000fe20003fa6070 */
[----:B------:R-:W-:Y:S01]  /*ba80*/  LDGSTS.E [R246+0x30028], desc[UR22][R244.64], !P0 ;  /* 0x30028000f4f67fae */ /* 0x000fe2000c1a1016 */
[C---:B------:R-:W-:Y:S01]  /*ba90*/  IADD3 R0, PT, PT, R3.reuse, -0x11, RZ ;  /* 0xffffffef03007810 */ /* 0x040fe20007ffe0ff */
[----:B----4-:R-:W4:Y:S02]  /*baa0*/  LDC R136, c[0x0][0x3a0] ;  /* 0x0000e800ff887b82 */ /* 0x010f240000000800 */
[----:B------:R-:W-:Y:S01]  /*bab0*/  LDGSTS.E [R246+0x3002c], desc[UR22][R242.64], !P6 ;  /* 0x3002c000f2f67fae */ /* 0x000fe2000f1a1016 */
[----:B------:R-:W-:Y:S01]  /*bac0*/  ISETP.GE.U32.AND P0, PT, R0, 0x7fffff70, PT ;  /* 0x7fffff700000780c */ /* 0x000fe20003f06070 */
[----:B------:R-:W-:-:S02]  /*bad0*/  VIADD R0, R3, 0xffffffee ;  /* 0xffffffee03007836 */ /* 0x000fc40000000000 */
[----:B------:R-:W-:Y:S02]  /*bae0*/  LDGSTS.E [R246+0x30030], desc[UR22][R8.64], !P3 ;  /* 0x3003000008f67fae */ /* 0x000fe4000d9a1016 */
[----:B------:R-:W1:Y:S01]  /*baf0*/  LDC R137, c[0x0][0x3a0] ;  /* 0x0000e800ff897b82 */ /* 0x000e620000000800 */
[----:B------:R-:W-:Y:S01]  /*bb00*/  ISETP.GE.U32.AND P6, PT, R0, 0x7fffff6f, PT ;  /* 0x7fffff6f0000780c */ /* 0x000fe20003fc6070 */
[C---:B------:R-:W-:Y:S01]  /*bb10*/  VIADD R0, R3.reuse, 0xffffffed ;  /* 0xffffffed03007836 */ /* 0x040fe20000000000 */
[----:B------:R-:W-:Y:S04]  /*bb20*/  LDGSTS.E [R246+0x30034], desc[UR22][R10.64], !P4 ;  /* 0x300340000af67fae */ /* 0x000fe8000e1a1016 */
        /* <DEDUP_REMOVED lines=28> */
[----:B------:R-:W-:Y:S01]  /*bcf0*/  LDGSTS.E [R246+0x3005c], desc[UR22][R30.64], !P6 ;  /* 0x3005c0001ef67fae */ /* 0x000fe2000f1a1016 */
[----:B------:R-:W-:-:S03]  /*bd00*/  IADD3 R0, PT, PT, R3, -0x1d, RZ ;  /* 0xffffffe303007810 */ /* 0x000fc60007ffe0ff */
[----:B------:R-:W-:Y:S01]  /*bd10*/  LDGSTS.E [R246+0x30060], desc[UR22][R32.64], !P3 ;  /* 0x3006000020f67fae */ /* 0x000fe2000d9a1016 */
[----:B------:R-:W-:Y:S01]  /*bd20*/  ISETP.GE.U32.AND P0, PT, R0, 0x7fffff64, PT ;  /* 0x7fffff640000780c */ /* 0x000fe20003f06070 */
[C---:B------:R-:W-:Y:S02]  /*bd30*/  VIADD R0, R3.reuse, 0xffffffe2 ;  /* 0xffffffe203007836 */ /* 0x040fe40000000000 */
[----:B------:R-:W-:Y:S03]  /*bd40*/  LDGSTS.E [R246+0x30064], desc[UR22][R34.64], !P4 ;  /* 0x3006400022f67fae */ /* 0x000fe6000e1a1016 */
        /* <DEDUP_REMOVED lines=70> */
[----:B------:R-:W2:Y:S01]  /*c1b0*/  LDL.64 R4, [R1+0x428] ;  /* 0x0004280001047983 */ /* 0x000ea20000100a00 */
        /* <DEDUP_REMOVED lines=72> */
[----:B------:R-:W-:-:S04]  /*c640*/  IADD3 R0, PT, PT, R3, -0x4d, RZ ;  /* 0xffffffb303007810 */ /* 0x000fc80007ffe0ff */
        /* <DEDUP_REMOVED lines=122> */
[----:B------:R-:W-:Y:S04]  /*cdf0*/  STL.64 [R1+0xbf8], R250 ;  /* 0x000bf8fa01007387 */ /* 0x000fe80000100a00 */
        /* <DEDUP_REMOVED lines=8> */
[----:B------:R-:W-:Y:S04]  /*ce80*/  STL.64 [R1+0xc08], R244 ;  /* 0x000c08f401007387 */ /* 0x000fe80000100a00 */
[----:B------:R-:W-:Y:S01]  /*ce90*/  ISETP.GE.U32.AND P3, PT, R0, 0x7fffff08, PT ;  /* 0x7fffff080000780c */ /* 0x000fe20003f66070 */
[C---:B------:R-:W-:Y:S01]  /*cea0*/  VIADD R0, R3.reuse, 0xffffff86 ;  /* 0xffffff8603007836 */ /* 0x040fe20000000000 */
[----:B------:R1:W-:Y:S04]  /*ceb0*/  STL.64 [R1+0xc10], R242 ;  /* 0x000c10f201007387 */ /* 0x0003e80000100a00 */
[----:B------:R-:W-:Y:S04]  /*cec0*/  STL.64 [R1+0xc18], R8 ;  /* 0x000c180801007387 */ /* 0x000fe80000100a00 */
[----:B------:R-:W-:Y:S04]  /*ced0*/  STL.64 [R1+0xc20], R10 ;  /* 0x000c200a01007387 */ /* 0x000fe80000100a00 */
[----:B------:R-:W-:Y:S04]  /*cee0*/  STL.64 [R1+0xc28], R12 ;  /* 0x000c280c01007387 */ /* 0x000fe80000100a00 */
[----:B------:R-:W-:Y:S01]  /*cef0*/  LDGSTS.E [R246+0x301cc], desc[UR22][R224.64], !P4 ;  /* 0x301cc000e0f67fae */ /* 0x000fe2000e1a1016 */
[----:B------:R-:W-:Y:S01]  /*cf00*/  ISETP.GE.U32.AND P4, PT, R0, 0x7fffff07, PT ;  /* 0x7fffff070000780c */ /* 0x000fe20003f86070 */
[----:B------:R-:W-:-:S02]  /*cf10*/  VIADD R0, R3, 0xffffff85 ;  /* 0xffffff8503007836 */ /* 0x000fc40000000000 */
[----:B------:R-:W-:Y:S04]  /*cf20*/  STL.64 [R1+0xc30], R14 ;  /* 0x000c300e01007387 */ /* 0x000fe80000100a00 */
[----:B------:R-:W-:Y:S04]  /*cf30*/  STL.64 [R1+0xc38], R16 ;  /* 0x000c381001007387 */ /* 0x000fe80000100a00 */
[----:B------:R-:W-:Y:S04]  /*cf40*/  STL.64 [R1+0xc40], R18 ;  /* 0x000c401201007387 */ /* 0x000fe80000100a00 */
        /* <DEDUP_REMOVED lines=13> */
[----:B------:R-:W-:-:S02]  /*d020*/  ISETP.GE.U32.AND P5, PT, R0, 0x7fffff05, PT ;  /* 0x7fffff050000780c */ /* 0x000fc40003fa6070 */
[----:B------:R-:W-:Y:S01]  /*d030*/  IADD3 R0, PT, PT, R3, -0x7d, RZ ;  /* 0xffffff8303007810 */ /* 0x000fe20007ffe0ff */
[----:B------:R-:W-:Y:S04]  /*d040*/  STL.64 [R1+0xc90], R38 ;  /* 0x000c902601007387 */ /* 0x000fe80000100a00 */
[----:B------:R-:W-:Y:S04]  /*d050*/  STL.64 [R1+0xc98], R40 ;  /* 0x000c982801007387 */ /* 0x000fe80000100a00 */
[----:B------:R-:W-:Y:S04]  /*d060*/  STL.64 [R1+0xca0], R42 ;  /* 0x000ca02a01007387 */ /* 0x000fe80000100a00 */
[----:B------:R-:W-:Y:S04]  /*d070*/  STL.64 [R1+0xca8], R44 ;  /* 0x000ca82c01007387 */ /* 0x000fe80000100a00 */
[----:B------:R-:W-:Y:S04]  /*d080*/  STL.64 [R1+0xcb0], R46 ;  /* 0x000cb02e01007387 */ /* 0x000fe80000100a00 */
[----:B------:R-:W-:Y:S01]  /*d090*/  LDGSTS.E [R246+0x301d8], desc[UR22][R230.64], !P0 ;  /* 0x301d8000e6f67fae */ /* 0x000fe2000c1a1016 */
[----:B------:R-:W-:-:S03]  /*d0a0*/  ISETP.GE.U32.AND P0, PT, R0, 0x7fffff04, PT ;  /* 0x7fffff040000780c */ /* 0x000fc60003f06070 */
[----:B------:R-:W-:Y:S04]  /*d0b0*/  STL.64 [R1+0xcb8], R48 ;  /* 0x000cb83001007387 */ /* 0x000fe80000100a00 */
[----:B------:R-:W-:Y:S04]  /*d0c0*/  STL.64 [R1+0xcc0], R50 ;  /* 0x000cc03201007387 */ /* 0x000fe80000100a00 */
[----:B------:R2:W-:Y:S04]  /*d0d0*/  STL.64 [R1+0xcc8], R52 ;  /* 0x000cc83401007387 */ /* 0x0005e80000100a00 */
[----:B-1----:R-:W4:Y:S04]  /*d0e0*/  LDL.64 R242, [R1+0x248] ;  /* 0x0002480001f27983 */ /* 0x002f280000100a00 */
[----:B------:R-:W4:Y:S04]  /*d0f0*/  LDL.64 R244, [R1+0x220] ;  /* 0x0002200001f47983 */ /* 0x000f280000100a00 */
[----:B------:R-:W4:Y:S04]  /*d100*/  LDL.64 R248, [R1+0x1f8] ;  /* 0x0001f80001f87983 */ /* 0x000f280000100a00 */
[----:B------:R-:W4:Y:S01]  /*d110*/  LDL.64 R250, [R1+0x1d0] ;  /* 0x0001d00001fa7983 */ /* 0x000f220000100a00 */
[----:B------:R-:W-:-:S03]  /*d120*/  VIADD R0, R3, 0xffffff82 ;  /* 0xffffff8203007836 */ /* 0x000fc60000000000 */
[----:B------:R-:W-:Y:S04]  /*d130*/  LDGSTS.E [R246+0x301dc], desc[UR22][R232.64], !P6 ;  /* 0x301dc000e8f67fae */ /* 0x000fe8000f1a1016 */
[----:B------:R-:W-:Y:S04]  /*d140*/  LDGSTS.E [R246+0x301e0], desc[UR22][R234.64], !P3 ;  /* 0x301e0000eaf67fae */ /* 0x000fe8000d9a1016 */
[----:B------:R-:W-:Y:S04]  /*d150*/  LDGSTS.E [R246+0x301e4], desc[UR22][R236.64], !P4 ;  /* 0x301e4000ecf67fae */ /* 0x000fe8000e1a1016 */
[----:B------:R-:W-:Y:S04]  /*d160*/  LDGSTS.E [R246+0x301e8], desc[UR22][R238.64], !P2 ;  /* 0x301e8000eef67fae */ /* 0x000fe8000d1a1016 */
[----:B------:R-:W-:Y:S01]  /*d170*/  LDGSTS.E [R246+0x301ec], desc[UR22][R240.64], !P5 ;  /* 0x301ec000f0f67fae */ /* 0x000fe2000e9a1016 */
[----:B------:R-:W-:-:S03]  /*d180*/  ISETP.GE.U32.AND P6, PT, R0, 0x7fffff03, PT ;  /* 0x7fffff030000780c */ /* 0x000fc60003fc6070 */
[----:B--2---:R-:W-:Y:S04]  /*d190*/  LDGSTS.E [R246+0x301f0], desc[UR22][R4.64], !P0 ;  /* 0x301f000004f67fae */ /* 0x004fe8000c1a1016 */
[----:B------:R-:W2:Y:S04]  /*d1a0*/  LDL.64 R52, [R1+0x170] ;  /* 0x0001700001347983 */ /* 0x000ea80000100a00 */
[----:B------:R-:W2:Y:S04]  /*d1b0*/  LDL.64 R50, [R1+0x150] ;  /* 0x0001500001327983 */ /* 0x000ea80000100a00 */
[----:B------:R-:W2:Y:S04]  /*d1c0*/  LDL.64 R4, [R1+0x1b0] ;  /* 0x0001b00001047983 */ /* 0x000ea80000100a00 */
[----:B------:R-:W-:Y:S04]  /*d1d0*/  LDGSTS.E [R246+0x301f4], desc[UR22][R6.64], !P6 ;  /* 0x301f400006f67fae */ /* 0x000fe8000f1a1016 */
[----:B------:R-:W2:Y:S04]  /*d1e0*/  LDL.64 R48, [R1+0x130] ;  /* 0x0001300001307983 */ /* 0x000ea80000100a00 */
[----:B------:R-:W2:Y:S04]  /*d1f0*/  LDL.64 R46, [R1+0x110] ;  /* 0x00011000012e7983 */ /* 0x000ea80000100a00 */
[----:B------:R-:W2:Y:S01]  /*d200*/  LDL.64 R6, [R1+0x190] ;  /* 0x0001900001067983 */ /* 0x000ea20000100a00 */
[----:B------:R-:W-:Y:S01]  /*d210*/  VIADD R0, R3, 0xffffff81 ;  /* 0xffffff8103007836 */ /* 0x000fe20000000000 */
[----:B------:R-:W-:Y:S01]  /*d220*/  ISETP.GE.AND P4, PT, R133, R3, PT ;  /* 0x000000038500720c */ /* 0x000fe20003f86270 */
[----:B------:R-:W-:Y:S01]  /*d230*/  VIADD R3, R3, 0xffffff80 ;  /* 0xffffff8003037836 */ /* 0x000fe20000000000 */
[----:B------:R-:W-:Y:S01]  /*d240*/  ISETP.GT.AND P2, PT, R252, 0x7f, PT ;  /* 0x0000007ffc00780c */ /* 0x000fe20003f44270 */
[----:B------:R-:W2:Y:S01]  /*d250*/  LDL.64 R44, [R1+0xf0] ;  /* 0x0000f000012c7983 */ /* 0x000ea20000100a00 */
[----:B------:R-:W-:-:S02]  /*d260*/  ISETP.GE.U32.AND P3, PT, R0, 0x7fffff02, PT ;  /* 0x7fffff020000780c */ /* 0x000fc40003f66070 */
[----:B------:R-:W-:Y:S01]  /*d270*/  SEL R0, RZ, 0x4, !P2 ;  /* 0x00000004ff007807 */ /* 0x000fe20005000000 */
[----:B------:R-:W2:Y:S01]  /*d280*/  LDL.64 R42, [R1+0xd0] ;  /* 0x0000d000012a7983 */ /* 0x000ea20000100a00 */
[----:B------:R-:W-:Y:S02]  /*d290*/  ISETP.GE.AND P5, PT, R133, R3, PT ;  /* 0x000000038500720c */ /* 0x000fe40003fa6270 */
[----:B------:R-:W-:Y:S01]  /*d2a0*/  SEL R2, R0, RZ, !P4 ;  /* 0x000000ff00027207 */ /* 0x000fe20006000000 */
[----:B------:R-:W2:Y:S01]  /*d2b0*/  LDL.64 R40, [R1+0xb0] ;  /* 0x0000b00001287983 */ /* 0x000ea20000100a00 */
[----:B------:R-:W-:Y:S01]  /*d2c0*/  ISETP.GE.U32.AND P4, PT, R3, 0x7fffff01, PT ;  /* 0x7fffff010300780c */ /* 0x000fe20003f86070 */
[----:B------:R-:W-:Y:S01]  /*d2d0*/  IMAD R3, R247, 0x80, R247 ;  /* 0x00000080f7037824 */ /* 0x000fe200078e02f7 */
[----:B------:R-:W-:Y:S01]  /*d2e0*/  SEL R0, RZ, 0x4, P5 ;  /* 0x00000004ff007807 */ /* 0x000fe20002800000 */
[----:B------:R-:W2:Y:S01]  /*d2f0*/  LDL.64 R38, [R1+0x90] ;  /* 0x0000900001267983 */ /* 0x000ea20000100a00 */
[----:B------:R-:W-:Y:S01]  /*d300*/  ISETP.GT.AND P5, PT, R252, 0xff, PT ;  /* 0x000000fffc00780c */ /* 0x000fe20003fa4270 */
[----:B------:R-:W-:-:S02]  /*d310*/  IMAD.SHL.U32 R3, R3, 0x4, RZ ;  /* 0x0000000403037824 */ /* 0x000fc400078e00ff */
[----:B------:R1:W-:Y:S01]  /*d320*/  LDGSTS.E [R246+0x301f8], desc[UR22][R142.64], !P3 ;  /* 0x301f80008ef67fae */ /* 0x0003e2000d9a1016 */
[----:B------:R-:W-:Y:S02]  /*d330*/  SEL R0, R0, RZ, P5 ;  /* 0x000000ff00007207 */ /* 0x000fe40002800000 */
[----:B------:R-:W-:Y:S01]  /*d340*/  ISETP.NE.U32.AND P5, PT, R2, RZ, PT ;  /* 0x000000ff0200720c */ /* 0x000fe20003fa5070 */
[----:B------:R-:W2:Y:S01]  /*d350*/  LDL.64 R36, [R1+0x70] ;  /* 0x0000700001247983 */ /* 0x000ea20000100a00 */
[----:B------:R-:W-:Y:S01]  /*d360*/  LOP3.LUT R3, R3, 0xc07c, RZ, 0xc0, !PT ;  /* 0x0000c07c03037812 */ /* 0x000fe200078ec0ff */
[----:B------:R-:W2:Y:S02]  /*d370*/  LDC R2, c[0x0][0x3a0] ;  /* 0x0000e800ff027b82 */ /* 0x000ea40000000800 */
[----:B---3--:R3:W-:Y:S02]  /*d380*/  LDGSTS.E [R246+0x301fc], desc[UR22][R140.64], !P4 ;  /* 0x301fc0008cf67fae */ /* 0x0087e4000e1a1016 */
[----:B-1----:R-:W-:-:S02]  /*d390*/  VIADD R143, R3, UR9 ;  /* 0x00000009038f7c36 */ /* 0x002fc40008000000 */
[----:B------:R-:W3:Y:S04]  /*d3a0*/  LDL.64 R34, [R1+0x50] ;  /* 0x0000500001227983 */ /* 0x000ee80000100a00 */
[----:B------:R-:W0:Y:S04]  /*d3b0*/  LDGDEPBAR ;  /* 0x00000000000079af */ /* 0x000e280000000000 */
[----:B------:R-:W3:Y:S04]  /*d3c0*/  LDL.64 R32, [R1+0x240] ;  /* 0x0002400001207983 */ /* 0x000ee80000100a00 */
        /* <DEDUP_REMOVED lines=12> */
[----:B----4-:R-:W-:Y:S04]  /*d490*/  LDGSTS.E [R143], desc[UR22][R242.64], P5 ;  /* 0x00000000f28f7fae */ /* 0x010fe8000a9a1016 */
[----:B------:R-:W-:Y:S04]  /*d4a0*/  LDGSTS.E [R143+0x400], desc[UR22][R244.64], P5 ;  /* 0x00400000f48f7fae */ /* 0x000fe8000a9a1016 */
[----:B------:R-:W-:Y:S04]  /*d4b0*/  LDGSTS.E [R143+0x800], desc[UR22][R248.64], P5 ;  /* 0x00800000f88f7fae */ /* 0x000fe8000a9a1016 */
[----:B------:R-:W-:Y:S04]  /*d4c0*/  LDGSTS.E [R143+0xc00], desc[UR22][R250.64], P5 ;  /* 0x00c00000fa8f7fae */ /* 0x000fe8000a9a1016 */
[----:B------:R-:W4:Y:S04]  /*d4d0*/  LDL.64 R242, [R1+0x48] ;  /* 0x0000480001f27983 */ /* 0x000f280000100a00 */
[----:B------:R-:W4:Y:S04]  /*d4e0*/  LDL.64 R244, [R1+0x238] ;  /* 0x0002380001f47983 */ /* 0x000f280000100a00 */
[----:B------:R-:W4:Y:S04]  /*d4f0*/  LDL.64 R250, [R1+0x188] ;  /* 0x0001880001fa7983 */ /* 0x000f280000100a00 */
[----:B------:R-:W4:Y:S04]  /*d500*/  LDL.64 R248, [R1+0x210] ;  /* 0x0002100001f87983 */ /* 0x000f280000100a00 */
[----:B--2---:R-:W-:Y:S04]  /*d510*/  LDGSTS.E [R143+0x1000], desc[UR22][R4.64], P5 ;  /* 0x01000000048f7fae */ /* 0x004fe8000a9a1016 */
[----:B------:R-:W2:Y:S04]  /*d520*/  LDL.64 R4, [R1+0x88] ;  /* 0x0000880001047983 */ /* 0x000ea80000100a00 */
[----:B------:R-:W-:Y:S01]  /*d530*/  LDGSTS.E [R143+0x1400], desc[UR22][R6.64], P5 ;  /* 0x01400000068f7fae */ /* 0x000fe2000a9a1016 */
[----:B------:R-:W-:-:S03]  /*d540*/  ISETP.NE.U32.AND P0, PT, R0, RZ, PT ;  /* 0x000000ff0000720c */ /* 0x000fc60003f05070 */
[----:B------:R-:W2:Y:S01]  /*d550*/  LDL.64 R6, [R1+0x1e8] ;  /* 0x0001e80001067983 */ /* 0x000ea20000100a00 */
[----:B------:R-:W-:Y:S01]  /*d560*/  VIADD R0, R136, 0xffffff7f ;  /* 0xffffff7f88007836 */ /* 0x000fe20000000000 */
[----:B------:R-:W-:Y:S02]  /*d570*/  LOP3.LUT R136, R3, 0x10, RZ, 0x3c, !PT ;  /* 0x0000001003887812 */ /* 0x000fe400078e3cff */
[----:B------:R-:W-:Y:S04]  /*d580*/  LDGSTS.E [R143+0x1800], desc[UR22][R52.64], P5 ;  /* 0x01800000348f7fae */ /* 0x000fe8000a9a1016 */
[----:B------:R-:W-:Y:S01]  /*d590*/  LDGSTS.E [R143+0x1c00], desc[UR22][R50.64], P5 ;  /* 0x01c00000328f7fae */ /* 0x000fe2000a9a1016 */
[----:B------:R-:W-:-:S03]  /*d5a0*/  VIADD R136, R136, UR9 ;  /* 0x0000000988887c36 */ /* 0x000fc60008000000 */
[----:B------:R-:W-:Y:S04]  /*d5b0*/  LDGSTS.E [R143+0x2000], desc[UR22][R48.64], P5 ;  /* 0x02000000308f7fae */ /* 0x000fe8000a9a1016 */
[----:B------:R-:W-:Y:S04]  /*d5c0*/  LDGSTS.E [R143+0x2400], desc[UR22][R46.64], P5 ;  /* 0x024000002e8f7fae */ /* 0x000fe8000a9a1016 */
[----:B------:R-:W-:Y:S04]  /*d5d0*/  LDGSTS.E [R143+0x2800], desc[UR22][R44.64], P5 ;  /* 0x028000002c8f7fae */ /* 0x000fe8000a9a1016 */
[----:B------:R-:W-:Y:S04]  /*d5e0*/  LDGSTS.E [R143+0x2c00], desc[UR22][R42.64], P5 ;  /* 0x02c000002a8f7fae */ /* 0x000fe8000a9a1016 */
[----:B------:R-:W-:Y:S04]  /*d5f0*/  LDGSTS.E [R143+0x3000], desc[UR22][R40.64], P5 ;  /* 0x03000000288f7fae */ /* 0x000fe8000a9a1016 */
[----:B------:R-:W-:Y:S04]  /*d600*/  LDGSTS.E [R143+0x3400], desc[UR22][R38.64], P5 ;  /* 0x03400000268f7fae */ /* 0x000fe8000a9a1016 */
[----:B------:R-:W-:Y:S04]  /*d610*/  LDGSTS.E [R143+0x3800], desc[UR22][R36.64], P5 ;  /* 0x03800000248f7fae */ /* 0x000fe8000a9a1016 */
[----:B---3--:R-:W-:Y:S04]  /*d620*/  LDGSTS.E [R143+0x3c00], desc[UR22][R34.64], P5 ;  /* 0x03c00000228f7fae */ /* 0x008fe8000a9a1016 */
[----:B------:R-:W-:Y:S04]  /*d630*/  LDGSTS.E [R136+0x80], desc[UR22][R32.64], P5 ;  /* 0x0008000020887fae */ /* 0x000fe8000a9a1016 */
[----:B------:R-:W-:Y:S04]  /*d640*/  LDGSTS.E [R136+0x480], desc[UR22][R30.64], P5 ;  /* 0x004800001e887fae */ /* 0x000fe8000a9a1016 */
[----:B------:R-:W-:Y:S04]  /*d650*/  LDGSTS.E [R136+0x880], desc[UR22][R28.64], P5 ;  /* 0x008800001c887fae */ /* 0x000fe8000a9a1016 */
[----:B------:R-:W-:Y:S04]  /*d660*/  LDGSTS.E [R136+0xc80], desc[UR22][R26.64], P5 ;  /* 0x00c800001a887fae */ /* 0x000fe8000a9a1016 */
[----:B------:R-:W-:Y:S01]  /*d670*/  LDGSTS.E [R136+0x1080], desc[UR22][R24.64], P5 ;  /* 0x0108000018887fae */ /* 0x000fe2000a9a1016 */
[----:B------:R-:W-:Y:S01]  /*d680*/  ISETP.GE.U32.AND P6, PT, R0, 0x7fffff00, PT ;  /* 0x7fffff000000780c */ /* 0x000fe20003fc6070 */
[----:B------:R-:W-:-:S02]  /*d690*/  VIADD R0, R137, 0xffffff7e ;  /* 0xffffff7e89007836 */ /* 0x000fc40000000000 */
[----:B------:R-:W3:Y:S01]  /*d6a0*/  LDL.64 R52, [R1+0x180] ;  /* 0x0001800001347983 */ /* 0x000ee20000100a00 */
[----:B------:R-:W-:-:S03]  /*d6b0*/  LOP3.LUT R137, R3, 0x20, RZ, 0x3c, !PT ;  /* 0x0000002003897812 */ /* 0x000fc600078e3cff */
[----:B------:R-:W3:Y:S04]  /*d6c0*/  LDL.64 R50, [R1+0x160] ;  /* 0x0001600001327983 */ /* 0x000ee80000100a00 */
[----:B------:R-:W3:Y:S04]  /*d6d0*/  LDL.64 R48, [R1+0x140] ;  /* 0x0001400001307983 */ /* 0x000ee80000100a00 */
[----:B------:R-:W3:Y:S01]  /*d6e0*/  LDL.64 R46, [R1+0x120] ;  /* 0x00012000012e7983 */ /* 0x000ee20000100a00 */
[----:B------:R-:W-:-:S03]  /*d6f0*/  IADD3 R137, PT, PT, R137, UR9, RZ ;  /* 0x0000000989897c10 */ /* 0x000fc6000fffe0ff */
        /* <DEDUP_REMOVED lines=11> */
[----:B----4-:R-:W-:Y:S04]  /*d7b0*/  LDGSTS.E [R136+0x1480], desc[UR22][R250.64], P5 ;  /* 0x01480000fa887fae */ /* 0x010fe8000a9a1016 */
[----:B------:R-:W-:Y:S04]  /*d7c0*/  LDGSTS.E [R136+0x1880], desc[UR22][R22.64], P5 ;  /* 0x0188000016887fae */ /* 0x000fe8000a9a1016 */
[----:B------:R-:W-:Y:S04]  /*d7d0*/  LDGSTS.E [R136+0x1c80], desc[UR22][R20.64], P5 ;  /* 0x01c8000014887fae */ /* 0x000fe8000a9a1016 */
[----:B------:R-:W4:Y:S04]  /*d7e0*/  LDL.64 R250, [R1+0x1c0] ;  /* 0x0001c00001fa7983 */ /* 0x000f280000100a00 */
[----:B------:R-:W-:Y:S04]  /*d7f0*/  LDGSTS.E [R136+0x2080], desc[UR22][R18.64], P5 ;  /* 0x0208000012887fae */ /* 0x000fe8000a9a1016 */
[----:B------:R-:W-:Y:S04]  /*d800*/  LDGSTS.E [R136+0x2480], desc[UR22][R16.64], P5 ;  /* 0x0248000010887fae */ /* 0x000fe8000a9a1016 */
[----:B------:R-:W-:Y:S04]  /*d810*/  LDGSTS.E [R136+0x2880], desc[UR22][R14.64], P5 ;  /* 0x028800000e887fae */ /* 0x000fe8000a9a1016 */
[----:B------:R-:W-:Y:S04]  /*d820*/  LDGSTS.E [R136+0x2c80], desc[UR22][R12.64], P5 ;  /* 0x02c800000c887fae */ /* 0x000fe8000a9a1016 */
[----:B------:R-:W-:Y:S04]  /*d830*/  LDGSTS.E [R136+0x3080], desc[UR22][R10.64], P5 ;  /* 0x030800000a887fae */ /* 0x000fe8000a9a1016 */
[----:B--2---:R-:W-:Y:S04]  /*d840*/  LDGSTS.E [R136+0x3480], desc[UR22][R4.64], P5 ;  /* 0x0348000004887fae */ /* 0x004fe8000a9a1016 */
[----:B------:R-:W-:Y:S04]  /*d850*/  LDGSTS.E [R136+0x3880], desc[UR22][R8.64], P5 ;  /* 0x0388000008887fae */ /* 0x000fe8000a9a1016 */
[----:B------:R-:W-:Y:S04]  /*d860*/  LDGSTS.E [R136+0x3c80], desc[UR22][R242.64], P5 ;  /* 0x03c80000f2887fae */ /* 0x000fe8000a9a1016 */
[----:B------:R-:W2:Y:S04]  /*d870*/  LDL.64 R4, [R1+0x1a0] ;  /* 0x0001a00001047983 */ /* 0x000ea80000100a00 */
[----:B------:R-:W-:Y:S04]  /*d880*/  LDGSTS.E [R137+0x100], desc[UR22][R244.64], P5 ;  /* 0x00100000f4897fae */ /* 0x000fe8000a9a1016 */
[----:B------:R-:W-:Y:S04]  /*d890*/  LDGSTS.E [R137+0x500], desc[UR22][R248.64], P5 ;  /* 0x00500000f8897fae */ /* 0x000fe8000a9a1016 */
[----:B------:R-:W-:Y:S04]  /*d8a0*/  LDGSTS.E [R137+0x900], desc[UR22][R6.64], P5 ;  /* 0x0090000006897fae */ /* 0x000fe8000a9a1016 */
[----:B------:R-:W3:Y:S04]  /*d8b0*/  LDL.64 R22, [R1+0x178] ;  /* 0x0001780001167983 */ /* 0x000ee80000100a00 */
[----:B------:R-:W3:Y:S04]  /*d8c0*/  LDL.64 R20, [R1+0x158] ;  /* 0x0001580001147983 */ /* 0x000ee80000100a00 */
[----:B------:R-:W3:Y:S04]  /*d8d0*/  LDL.64 R6, [R1+0x198] ;  /* 0x0001980001067983 */ /* 0x000ee80000100a00 */
[----:B------:R-:W3:Y:S04]  /*d8e0*/  LDL.64 R18, [R1+0x138] ;  /* 0x0001380001127983 */ /* 0x000ee80000100a00 */
[----:B------:R-:W3:Y:S04]  /*d8f0*/  LDL.64 R16, [R1+0x118] ;  /* 0x0001180001107983 */ /* 0x000ee80000100a00 */
[----:B------:R-:W3:Y:S04]  /*d900*/  LDL.64 R14, [R1+0xf8] ;  /* 0x0000f800010e7983 */ /* 0x000ee80000100a00 */
[----:B------:R-:W3:Y:S04]  /*d910*/  LDL.64 R12, [R1+0xd8] ;  /* 0x0000d800010c7983 */ /* 0x000ee80000100a00 */
[----:B------:R-:W3:Y:S01]  /*d920*/  LDL.64 R10, [R1+0xb8] ;  /* 0x0000b800010a7983 */ /* 0x000ee20000100a00 */
[----:B------:R-:W-:Y:S01]  /*d930*/  ISETP.GE.U32.AND P3, PT, R0, 0x7ffffeff, PT ;  /* 0x7ffffeff0000780c */ /* 0x000fe20003f66070 */
[----:B------:R-:W-:Y:S01]  /*d940*/  VIADD R0, R138, 0xffffff7d ;  /* 0xffffff7d8a007836 */ /* 0x000fe20000000000 */
[----:B------:R-:W-:Y:S01]  /*d950*/  LOP3.LUT R138, R3, 0x30, RZ, 0x3c, !PT ;  /* 0x00000030038a7812 */ /* 0x000fe200078e3cff */
[----:B------:R-:W3:Y:S04]  /*d960*/  LDL.64 R8, [R1+0x78] ;  /* 0x0000780001087983 */ /* 0x000ee80000100a00 */
[----:B------:R-:W3:Y:S01]  /*d970*/  LDL.64 R242, [R1+0x58] ;  /* 0x0000580001f27983 */ /* 0x000ee20000100a00 */
[----:B------:R-:W-:-:S03]  /*d980*/  VIADD R138, R138, UR9 ;  /* 0x000000098a8a7c36 */ /* 0x000fc60008000000 */
[----:B------:R-:W3:Y:S04]  /*d990*/  LDL.64 R244, [R1+0x38] ;  /* 0x0000380001f47983 */ /* 0x000ee80000100a00 */
[----:B------:R-:W3:Y:S04]  /*d9a0*/  LDL.64 R248, [R1+0x228] ;  /* 0x0002280001f87983 */ /* 0x000ee80000100a00 */
[----:B----4-:R-:W-:Y:S04]  /*d9b0*/  LDGSTS.E [R137+0xd00], desc[UR22][R250.64], P5 ;  /* 0x00d00000fa897fae */ /* 0x010fe8000a9a1016 */
[----:B------:R-:W4:Y:S04]  /*d9c0*/  LDL.64 R250, [R1+0x98] ;  /* 0x0000980001fa7983 */ /* 0x000f280000100a00 */
[----:B--2---:R-:W-:Y:S04]  /*d9d0*/  LDGSTS.E [R137+0x1100], desc[UR22][R4.64], P5 ;  /* 0x0110000004897fae */ /* 0x004fe8000a9a1016 */
[----:B---3--:R-:W-:Y:S04]  /*d9e0*/  LDGSTS.E [R137+0x1500], desc[UR22][R52.64], P5 ;  /* 0x0150000034897fae */ /* 0x008fe8000a9a1016 */
[----:B------:R-:W-:Y:S04]  /*d9f0*/  LDGSTS.E [R137+0x1900], desc[UR22][R50.64], P5 ;  /* 0x0190000032897fae */ /* 0x000fe8000a9a1016 */
[----:B------:R-:W-:Y:S04]  /*da00*/  LDGSTS.E [R137+0x1d00], desc[UR22][R48.64], P5 ;  /* 0x01d0000030897fae */ /* 0x000fe8000a9a1016 */
[----:B------:R-:W-:Y:S04]  /*da10*/  LDGSTS.E [R137+0x2100], desc[UR22][R46.64], P5 ;  /* 0x021000002e897fae */ /* 0x000fe8000a9a1016 */
[----:B------:R-:W-:Y:S04]  /*da20*/  LDGSTS.E [R137+0x2500], desc[UR22][R44.64], P5 ;  /* 0x025000002c897fae */ /* 0x000fe8000a9a1016 */
[----:B------:R-:W-:Y:S04]  /*da30*/  LDGSTS.E [R137+0x2900], desc[UR22][R42.64], P5 ;  /* 0x029000002a897fae */ /* 0x000fe8000a9a1016 */
[----:B------:R-:W-:Y:S04]  /*da40*/  LDGSTS.E [R137+0x2d00], desc[UR22][R40.64], P5 ;  /* 0x02d0000028897fae */ /* 0x000fe8000a9a1016 */
[----:B------:R-:W-:Y:S04]  /*da50*/  LDGSTS.E [R137+0x3100], desc[UR22][R38.64], P5 ;  /* 0x0310000026897fae */ /* 0x000fe8000a9a1016 */
[----:B------:R-:W2:Y:S04]  /*da60*/  LDL.64 R4, [R1+0x200] ;  /* 0x0002000001047983 */ /* 0x000ea80000100a00 */
[----:B------:R-:W-:Y:S04]  /*da70*/  LDGSTS.E [R137+0x3500], desc[UR22][R36.64], P5 ;  /* 0x0350000024897fae */ /* 0x000fe8000a9a1016 */
        /* <DEDUP_REMOVED lines=9> */
[----:B------:R-:W3:Y:S04]  /*db10*/  LDL.64 R6, [R1+0x1d8] ;  /* 0x0001d80001067983 */ /* 0x000ee80000100a00 */
[----:B------:R-:W-:Y:S04]  /*db20*/  LDGSTS.E [R138+0x1d80], desc[UR22][R18.64], P5 ;  /* 0x01d80000128a7fae */ /* 0x000fe8000a9a1016 */
[----:B------:R-:W-:Y:S04]  /*db30*/  LDGSTS.E [R138+0x2180], desc[UR22][R16.64], P5 ;  /* 0x02180000108a7fae */ /* 0x000fe8000a9a1016 */
[----:B------:R-:W-:Y:S04]  /*db40*/  LDGSTS.E [R138+0x2580], desc[UR22][R14.64], P5 ;  /* 0x025800000e8a7fae */ /* 0x000fe8000a9a1016 */
[----:B------:R-:W-:Y:S04]  /*db50*/  LDGSTS.E [R138+0x2980], desc[UR22][R12.64], P5 ;  /* 0x029800000c8a7fae */ /* 0x000fe8000a9a1016 */
[----:B------:R-:W-:Y:S01]  /*db60*/  LDGSTS.E [R138+0x2d80], desc[UR22][R10.64], P5 ;  /* 0x02d800000a8a7fae */ /* 0x000fe2000a9a1016 */
[----:B------:R-:W-:-:S03]  /*db70*/  LOP3.LUT R139, R3, 0x40, RZ, 0x3c, !PT ;  /* 0x00000040038b7812 */ /* 0x000fc600078e3cff */
[----:B------:R-:W3:Y:S04]  /*db80*/  LDL.64 R52, [R1+0x258] ;  /* 0x0002580001347983 */ /* 0x000ee80000100a00 */
[----:B------:R-:W3:Y:S04]  /*db90*/  LDL.64 R50, [R1+0x260] ;  /* 0x0002600001327983 */ /* 0x000ee80000100a00 */
[----:B------:R-:W3:Y:S04]  /*dba0*/  LDL.64 R48, [R1+0x268] ;  /* 0x0002680001307983 */ /* 0x000ee80000100a00 */
[----:B------:R-:W3:Y:S04]  /*dbb0*/  LDL.64 R46, [R1+0x270] ;  /* 0x00027000012e7983 */ /* 0x000ee80000100a00 */
[----:B------:R-:W3:Y:S01]  /*dbc0*/  LDL.64 R44, [R1+0x278] ;  /* 0x00027800012c7983 */ /* 0x000ee20000100a00 */
[----:B------:R-:W-:-:S03]  /*dbd0*/  VIADD R139, R139, UR9 ;  /* 0x000000098b8b7c36 */ /* 0x000fc60008000000 */
        /* <DEDUP_REMOVED lines=22> */
[----:B------:R-:W-:Y:S01]  /*dd40*/  LDGSTS.E [R139+0x200], desc[UR22][R248.64], P5 ;  /* 0x00200000f88b7fae */ /* 0x000fe2000a9a1016 */
[----:B------:R-:W-:-:S03]  /*dd50*/  LOP3.LUT R140, R3, 0x50, RZ, 0x3c, !PT ;  /* 0x00000050038c7812 */ /* 0x000fc600078e3cff */
[----:B------:R-:W4:Y:S04]  /*dd60*/  LDL.64 R8, [R1+0x318] ;  /* 0x0003180001087983 */ /* 0x000f280000100a00 */
[----:B------:R-:W4:Y:S04]  /*dd70*/  LDL.64 R242, [R1+0x320] ;  /* 0x0003200001f27983 */ /* 0x000f280000100a00 */
[----:B------:R-:W4:Y:S04]  /*dd80*/  LDL.64 R244, [R1+0x328] ;  /* 0x0003280001f47983 */ /* 0x000f280000100a00 */
[----:B------:R-:W4:Y:S04]  /*dd90*/  LDL.64 R248, [R1+0x330] ;  /* 0x0003300001f87983 */ /* 0x000f280000100a00 */
[----:B--2---:R-:W-:Y:S04]  /*dda0*/  LDGSTS.E [R139+0x600], desc[UR22][R4.64], P5 ;  /* 0x00600000048b7fae */ /* 0x004fe8000a9a1016 */
[----:B------:R-:W2:Y:S04]  /*ddb0*/  LDL.64 R4, [R1+0x2d0] ;  /* 0x0002d00001047983 */ /* 0x000ea80000100a00 */
[----:B---3--:R-:W-:Y:S04]  /*ddc0*/  LDGSTS.E [R139+0xa00], desc[UR22][R6.64], P5 ;  /* 0x00a00000068b7fae */ /* 0x008fe8000a9a1016 */
[----:B------:R-:W3:Y:S01]  /*ddd0*/  LDL.64 R6, [R1+0x310] ;  /* 0x0003100001067983 */ /* 0x000ee20000100a00 */
[----:B------:R-:W-:-:S03]  /*dde0*/  VIADD R140, R140, UR9 ;  /* 0x000000098c8c7c36 */ /* 0x000fc60008000000 */
[----:B----4-:R-:W-:Y:S04]  /*ddf0*/  LDGSTS.E [R139+0xe00], desc[UR22][R250.64], P5 ;  /* 0x00e00000fa8b7fae */ /* 0x010fe8000a9a1016 */
        /* <DEDUP_REMOVED lines=24> */
[----:B------:R-:W4:Y:S04]  /*df80*/  LDL.64 R4, [R1+0x340] ;  /* 0x0003400001047983 */ /* 0x000f280000100a00 */
[----:B---3--:R-:W-:Y:S04]  /*df90*/  LDGSTS.E [R140+0x2e80], desc[UR22][R6.64], P5 ;  /* 0x02e80000068c7fae */ /* 0x008fe8000a9a1016 */
        /* <DEDUP_REMOVED lines=24> */
[----:B------:R-:W-:Y:S04]  /*e120*/  LDGSTS.E [R140+0x3280], desc[UR22][R8.64], P5 ;  /* 0x03280000088c7fae */ /* 0x000fe8000a9a1016 */
[----:B------:R-:W3:Y:S04]  /*e130*/  LDL.64 R10, [R1+0x3f8] ;  /* 0x0003f800010a7983 */ /* 0x000ee80000100a00 */
[----:B------:R-:W-:Y:S04]  /*e140*/  LDGSTS.E [R140+0x3680], desc[UR22][R242.64], P5 ;  /* 0x03680000f28c7fae */ /* 0x000fe8000a9a1016 */
[----:B------:R-:W3:Y:S04]  /*e150*/  LDL.64 R8, [R1+0x400] ;  /* 0x0004000001087983 */ /* 0x000ee80000100a00 */
[----:B------:R-:W-:Y:S04]  /*e160*/  LDGSTS.E [R140+0x3a80], desc[UR22][R244.64], P5 ;  /* 0x03a80000f48c7fae */ /* 0x000fe8000a9a1016 */
[----:B------:R-:W3:Y:S04]  /*e170*/  LDL.64 R242, [R1+0x408] ;  /* 0x0004080001f27983 */ /* 0x000ee80000100a00 */
[----:B------:R-:W-:Y:S04]  /*e180*/  LDGSTS.E [R140+0x3e80], desc[UR22][R248.64], P5 ;  /* 0x03e80000f88c7fae */ /* 0x000fe8000a9a1016 */
[----:B------:R-:W3:Y:S04]  /*e190*/  LDL.64 R244, [R1+0x410] ;  /* 0x0004100001f47983 */ /* 0x000ee80000100a00 */
[----:B------:R-:W3:Y:S04]  /*e1a0*/  LDL.64 R248, [R1+0x418] ;  /* 0x0004180001f87983 */ /* 0x000ee80000100a00 */
[----:B--2---:R-:W-:Y:S04]  /*e1b0*/  LDGSTS.E [R141+0x300], desc[UR22][R250.64], P5 ;  /* 0x00300000fa8d7fae */ /* 0x004fe8000a9a1016 */
[----:B----4-:R-:W-:Y:S04]  /*e1c0*/  LDGSTS.E [R141+0x700], desc[UR22][R4.64], P5 ;  /* 0x00700000048d7fae */ /* 0x010fe8000a9a1016 */
[----:B------:R-:W2:Y:S04]  /*e1d0*/  LDL.64 R250, [R1+0x420] ;  /* 0x0004200001fa7983 */ /* 0x000ea80000100a00 */
[----:B------:R-:W4:Y:S04]  /*e1e0*/  LDL.64 R4, [R1+0x430] ;  /* 0x0004300001047983 */ /* 0x000f280000100a00 */
[----:B---3--:R-:W-:Y:S01]  /*e1f0*/  LDGSTS.E [R141+0xb00], desc[UR22][R6.64], P5 ;  /* 0x00b00000068d7fae */ /* 0x008fe2000a9a1016 */
[----:B------:R-:W-:-:S03]  /*e200*/  LOP3.LUT R142, R3, 0x70, RZ, 0x3c, !PT ;  /* 0x00000070038e7812 */ /* 0x000fc600078e3cff */
[----:B------:R-:W-:Y:S04]  /*e210*/  LDGSTS.E [R141+0xf00], desc[UR22][R52.64], P5 ;  /* 0x00f00000348d7fae */ /* 0x000fe8000a9a1016 */
[----:B------:R-:W-:Y:S04]  /*e220*/  LDGSTS.E [R141+0x1300], desc[UR22][R50.64], P5 ;  /* 0x01300000328d7fae */ /* 0x000fe8000a9a1016 */
[----:B------:R-:W3:Y:S04]  /*e230*/  LDL.64 R6, [R1+0x450] ;  /* 0x0004500001067983 */ /* 0x000ee80000100a00 */
[----:B------:R-:W3:Y:S04]  /*e240*/  LDL.LU.64 R52, [R1+0xcc8] ;  /* 0x000cc80001347983 */ /* 0x000ee80000300a00 */
[----:B------:R-:W3:Y:S04]  /*e250*/  LDL.LU.64 R50, [R1+0xcc0] ;  /* 0x000cc00001327983 */ /* 0x000ee80000300a00 */
[----:B------:R-:W-:Y:S04]  /*e260*/  LDGSTS.E [R141+0x1700], desc[UR22][R48.64], P5 ;  /* 0x01700000308d7fae */ /* 0x000fe8000a9a1016 */
[----:B------:R-:W-:Y:S04]  /*e270*/  LDGSTS.E [R141+0x1b00], desc[UR22][R46.64], P5 ;  /* 0x01b000002e8d7fae */ /* 0x000fe8000a9a1016 */
[----:B------:R-:W-:Y:S04]  /*e280*/  LDGSTS.E [R141+0x1f00], desc[UR22][R44.64], P5 ;  /* 0x01f000002c8d7fae */ /* 0x000fe8000a9a1016 */
[----:B------:R-:W3:Y:S04]  /*e290*/  LDL.LU.64 R48, [R1+0xcb8] ;  /* 0x000cb80001307983 */ /* 0x000ee80000300a00 */
[----:B------:R-:W3:Y:S01]  /*e2a0*/  LDL.LU.64 R46, [R1+0xcb0] ;  /* 0x000cb000012e7983 */ /* 0x000ee20000300a00 */
[----:B------:R-:W-:-:S03]  /*e2b0*/  VIADD R142, R142, UR9 ;  /* 0x000000098e8e7c36 */ /* 0x000fc60008000000 */
[----:B------:R-:W3:Y:S04]  /*e2c0*/  LDL.LU.64 R44, [R1+0xca8] ;  /* 0x000ca800012c7983 */ /* 0x000ee80000300a00 */
[----:B------:R-:W-:Y:S04]  /*e2d0*/  LDGSTS.E [R141+0x2300], desc[UR22][R42.64], P5 ;  /* 0x023000002a8d7fae */ /* 0x000fe8000a9a1016 */
[----:B------:R-:W-:Y:S04]  /*e2e0*/  LDGSTS.E [R141+0x2700], desc[UR22][R40.64], P5 ;  /* 0x02700000288d7fae */ /* 0x000fe8000a9a1016 */
[----:B------:R-:W-:Y:S04]  /*e2f0*/  LDGSTS.E [R141+0x2b00], desc[UR22][R38.64], P5 ;  /* 0x02b00000268d7fae */ /* 0x000fe8000a9a1016 */
[----:B------:R-:W3:Y:S04]  /*e300*/  LDL.LU.64 R42, [R1+0xca0] ;  /* 0x000ca000012a7983 */ /* 0x000ee80000300a00 */
[----:B------:R-:W3:Y:S04]  /*e310*/  LDL.LU.64 R40, [R1+0xc98] ;  /* 0x000c980001287983 */ /* 0x000ee80000300a00 */
        /* <DEDUP_REMOVED lines=37> */
[----:B--2---:R-:W-:Y:S04]  /*e570*/  LDGSTS.E [R142+0x3780], desc[UR22][R250.64], P5 ;  /* 0x03780000fa8e7fae */ /* 0x004fe8000a9a1016 */
[----:B----4-:R-:W-:Y:S04]  /*e580*/  LDGSTS.E [R142+0x3b80], desc[UR22][R4.64], P5 ;  /* 0x03b80000048e7fae */ /* 0x010fe8000a9a1016 */
[----:B------:R-:W2:Y:S04]  /*e590*/  LDL.LU.64 R250, [R1+0xbf8] ;  /* 0x000bf80001fa7983 */ /* 0x000ea80000300a00 */
[----:B------:R-:W4:Y:S04]  /*e5a0*/  LDL.LU.64 R4, [R1+0xbf0] ;  /* 0x000bf00001047983 */ /* 0x000f280000300a00 */
[----:B---3--:R1:W-:Y:S04]  /*e5b0*/  LDGSTS.E [R142+0x3f80], desc[UR22][R6.64], P5 ;  /* 0x03f80000068e7fae */ /* 0x0083e8000a9a1016 */
[----:B------:R-:W0:Y:S04]  /*e5c0*/  LDGDEPBAR ;  /* 0x00000000000079af */ /* 0x000e280000000000 */
[----:B------:R-:W3:Y:S01]  /*e5d0*/  LDL.LU.64 R6, [R1+0xbe8] ;  /* 0x000be80001067983 */ /* 0x000ee20000300a00 */
[----:B------:R-:W-:Y:S01]  /*e5e0*/  BAR.SYNC.DEFER_BLOCKING 0x0 ;  /* 0x0000000000007b1d */ /* 0x000fe20000010000 */
[----:B------:R-:W-:Y:S01]  /*e5f0*/  ISETP.GE.U32.AND P4, PT, R0, 0x7ffffefe, PT ;  /* 0x7ffffefe0000780c */ /* 0x000fe20003f86070 */
[----:B------:R-:W-:-:S06]  /*e600*/  VIADD R0, R2, 0xffffff7c ;  /* 0xffffff7c02007836 */ /* 0x000fcc0000000000 */
[----:B------:R-:W1:Y:S01]  /*e610*/  LDC R2, c[0x0][0x3a0] ;  /* 0x0000e800ff027b82 */ /* 0x000e620000000800 */
[----:B---3--:R-:W-:-:S07]  /*e620*/  IMAD.SHL.U32 R247, R6, 0x80, RZ ;  /* 0x0000008006f77824 */ /* 0x008fce00078e00ff */
[----:B-1----:R-:W1:Y:S01]  /*e630*/  LDC R6, c[0x0][0x3a0] ;  /* 0x0000e800ff067b82 */ /* 0x002e620000000800 */
[----:B----4-:R-:W-:-:S05]  /*e640*/  IMAD.WIDE R4, R247, 0x4, R4 ;  /* 0x00000004f7047825 */ /* 0x010fca00078e0204 */
[----:B------:R-:W-:Y:S04]  /*e650*/  STL.64 [R1+0x978], R4 ;  /* 0x0009780401007387 */ /* 0x000fe80000100a00 */
[----:B------:R3:W-:Y:S04]  /*e660*/  STL.64 [R1+0xc70], R238 ;  /* 0x000c70ee01007387 */ /* 0x0007e80000100a00 */
[----:B------:R-:W-:Y:S01]  /*e670*/  @!PT LDS RZ, [RZ] ;  /* 0x00000000fffff984 */ /* 0x000fe20000000800 */
[----:B------:R-:W-:Y:S01]  /*e680*/  @!PT LDS RZ, [RZ] ;  /* 0x00000000fffff984 */ /* 0x000fe20000000800 */
[----:B------:R-:W-:Y:S01]  /*e690*/  @!PT LDS RZ, [RZ] ;  /* 0x00000000fffff984 */ /* 0x000fe20000000800 */
[----:B------:R4:W-:Y:S04]  /*e6a0*/  LDGSTS.E [R246+0x40000], desc[UR22][R4.64], !P6 ;  /* 0x4000000004f67fae */ /* 0x0009e8000f1a1016 */
[----:B---3--:R-:W3:Y:S04]  /*e6b0*/  LDL.LU.64 R238, [R1+0x30] ;  /* 0x0000300001ee7983 */ /* 0x008ee80000300a00 */
[----:B------:R2:W-:Y:S01]  /*e6c0*/  STL.64 [R1+0xc68], R240 ;  /* 0x000c68f001007387 */ /* 0x0005e20000100a00 */
[----:B----4-:R-:W4:Y:S01]  /*e6d0*/  LDC R5, c[0x0][0x3a0] ;  /* 0x0000e800ff057b82 */ /* 0x010f220000000800 */
[----:B------:R-:W-:-:S07]  /*e6e0*/  ISETP.GE.U32.AND P5, PT, R0, 0x7ffffefd, PT ;  /* 0x7ffffefd0000780c */ /* 0x000fce0003fa6070 */
[----:B------:R-:W1:Y:S01]  /*e6f0*/  LDC R4, c[0x0][0x3a0] ;  /* 0x0000e800ff047b82 */ /* 0x000e620000000800 */
[----:B--2---:R-:W2:Y:S04]  /*e700*/  LDL.LU.64 R240, [R1+0x28] ;  /* 0x0000280001f07983 */ /* 0x004ea80000300a00 */
[----:B------:R4:W-:Y:S04]  /*e710*/  STL.64 [R1+0xc60], R142 ;  /* 0x000c608e01007387 */ /* 0x0009e80000100a00 */
[----:B----4-:R-:W4:Y:S04]  /*e720*/  LDL.LU.64 R142, [R1+0x20] ;  /* 0x00002000018e7983 */ /* 0x010f280000300a00 */
[----:B------:R-:W-:Y:S04]  /*e730*/  STL.64 [R1+0xc00], R136 ;  /* 0x000c008801007387 */ /* 0x000fe80000100a00 */
[----:B------:R1:W-:Y:S04]  /*e740*/  STL.64 [R1+0xbf8], R138 ;  /* 0x000bf88a01007387 */ /* 0x0003e80000100a00 */
[----:B-1----:R-:W4:Y:S04]  /*e750*/  LDL.LU.64 R138, [R1+0x8] ;  /* 0x00000800018a7983 */ /* 0x002f280000300a00 */
[----:B------:R1:W-:Y:S04]  /*e760*/  STL.64 [R1+0xbf0], R140 ;  /* 0x000bf08c01007387 */ /* 0x0003e80000100a00 */
[----:B-1----:R-:W4:Y:S04]  /*e770*/  LDL.LU.64 R140, [R1+0x10] ;  /* 0x00001000018c7983 */ /* 0x002f280000300a00 */
[----:B------:R1:W-:Y:S04]  /*e780*/  STL.64 [R1+0xbe8], R132 ;  /* 0x000be88401007387 */ /* 0x0003e80000100a00 */
[----:B-1----:R-:W4:Y:S04]  /*e790*/  LDL.LU.64 R132, [R1+0x18] ;  /* 0x0000180001847983 */ /* 0x002f280000300a00 */
[----:B------:R-:W4:Y:S01]  /*e7a0*/  LDL.LU.64 R136, [R1] ;  /* 0x0000000001887983 */ /* 0x000f220000300a00 */
[----:B------:R-:W-:-:S02]  /*e7b0*/  VIADD R0, R2, 0xffffff7b ;  /* 0xffffff7b02007836 */ /* 0x000fc40000000000 */
[----:B------:R-:W1:Y:S03]  /*e7c0*/  LDC R2, c[0x0][0x3a0] ;  /* 0x0000e800ff027b82 */ /* 0x000e660000000800 */
[----:B------:R-:W-:Y:S01]  /*e7d0*/  ISETP.GE.U32.AND P6, PT, R0, 0x7ffffefc, PT ;  /* 0x7ffffefc0000780c */ /* 0x000fe20003fc6070 */
[----:B------:R-:W-:-:S04]  /*e7e0*/  VIADD R0, R5, 0xffffff7a ;  /* 0xffffff7a05007836 */ /* 0x000fc80000000000 */
[----:B------:R-:W1:Y:S01]  /*e7f0*/  LDC R5, c[0x0][0x3a0] ;  /* 0x0000e800ff057b82 */ /* 0x000e620000000800 */
[----:B------:R-:W-:-:S04]  /*e800*/  IMAD.WIDE R8, R247, 0x4, R8 ;  /* 0x00000004f7087825 */ /* 0x000fc800078e0208 */
[----:B---3--:R-:W-:-:S05]  /*e810*/  IMAD.WIDE R238, R247, 0x4, R238 ;  /* 0x00000004f7ee7825 */ /* 0x008fca00078e02ee */
[----:B------:R-:W-:Y:S01]  /*e820*/  LDGSTS.E [R246+0x40004], desc[UR22][R238.64], !P3 ;  /* 0x40004000eef67fae */ /* 0x000fe2000d9a1016 */
[----:B------:R-:W-:Y:S01]  /*e830*/  ISETP.GE.U32.AND P3, PT, R0, 0x7ffffefb, PT ;  /* 0x7ffffefb0000780c */ /* 0x000fe20003f66070 */
[----:B------:R-:W-:Y:S02]  /*e840*/  VIADD R0, R6, 0xffffff79 ;  /* 0xffffff7906007836 */ /* 0x000fe40000000000 */
[----:B--2---:R-:W-:Y:S01]  /*e850*/  IMAD.WIDE R240, R247, 0x4, R240 ;  /* 0x00000004f7f07825 */ /* 0x004fe200078e02f0 */
[----:B------:R2:W-:Y:S01]  /*e860*/  STL.64 [R1+0x970], R238 ;  /* 0x000970ee01007387 */ /* 0x0005e20000100a00 */
[----:B------:R-:W3:Y:S03]  /*e870*/  LDC R6, c[0x0][0x3a0] ;  /* 0x0000e800ff067b82 */ /* 0x000ee60000000800 */
[----:B------:R-:W-:Y:S01]  /*e880*/  LDGSTS.E [R246+0x40008], desc[UR22][R240.64], !P4 ;  /* 0x40008000f0f67fae */ /* 0x000fe2000e1a1016 */
[----:B------:R-:W-:Y:S01]  /*e890*/  ISETP.GE.U32.AND P4, PT, R0, 0x7ffffefa, PT ;  /* 0x7ffffefa0000780c */ /* 0x000fe20003f86070 */
[----:B------:R-:W-:-:S03]  /*e8a0*/  VIADD R0, R4, 0xffffff78 ;  /* 0xffffff7804007836 */ /* 0x000fc60000000000 */
[----:B------:R-:W3:Y:S01]  /*e8b0*/  LDC R4, c[0x0][0x3a0] ;  /* 0x0000e800ff047b82 */ /* 0x000ee20000000800 */
[----:B--2---:R-:W2:Y:S01]  /*e8c0*/  LDL.LU.64 R238, [R1+0xc70] ;  /* 0x000c700001ee7983 */ /* 0x004ea20000300a00 */
[----:B----4-:R-:W-:-:S05]  /*e8d0*/  IMAD.WIDE R142, R247, 0x4, R142 ;  /* 0x00000004f78e7825 */ /* 0x010fca00078e028e */
[----:B------:R-:W-:Y:S01]  /*e8e0*/  LDGSTS.E [R246+0x4000c], desc[UR22][R142.64], !P5 ;  /* 0x4000c0008ef67fae */ /* 0x000fe2000e9a1016 */
[----:B------:R-:W-:Y:S02]  /*e8f0*/  ISETP.GE.U32.AND P5, PT, R0, 0x7ffffef9, PT ;  /* 0x7ffffef90000780c */ /* 0x000fe40003fa6070 */
[----:B-1----:R-:W-:Y:S02]  /*e900*/  IADD3 R0, PT, PT, R2, -0x89, RZ ;  /* 0xffffff7702007810 */ /* 0x002fe40007ffe0ff */
[----:B------:R-:W1:Y:S01]  /*e910*/  LDC R2, c[0x0][0x3a0] ;  /* 0x0000e800ff027b82 */ /* 0x000e620000000800 */
[----:B------:R4:W-:Y:S04]  /*e920*/  STL.64 [R1+0x968], R240 ;  /* 0x000968f001007387 */ /* 0x0009e80000100a00 */
[----:B----4-:R-:W4:Y:S04]  /*e930*/  LDL.LU.64 R240, [R1+0xc68] ;  /* 0x000c680001f07983 */ /* 0x010f280000300a00 */
[----:B------:R3:W-:Y:S04]  /*e940*/  STL.64 [R1+0x960], R142 ;  /* 0x0009608e01007387 */ /* 0x0007e80000100a00 */
[----:B---3--:R-:W3:Y:S01]  /*e950*/  LDL.LU.64 R142, [R1+0xc60] ;  /* 0x000c6000018e7983 */ /* 0x008ee20000300a00 */
[----:B------:R-:W-:-:S05]  /*e960*/  IMAD.WIDE R132, R247, 0x4, R132 ;  /* 0x00000004f7847825 */ /* 0x000fca00078e0284 */
[----:B------:R1:W-:Y:S04]  /*e970*/  STL.64 [R1+0x958], R132 ;  /* 0x0009588401007387 */ /* 0x0003e80000100a00 */
[----:B------:R1:W-:Y:S01]  /*e980*/  LDGSTS.E [R246+0x40010], desc[UR22][R132.64], !P6 ;  /* 0x4001000084f67fae */ /* 0x0003e2000f1a1016 */
[----:B------:R-:W-:Y:S01]  /*e990*/  ISETP.GE.U32.AND P6, PT, R0, 0x7ffffef8, PT ;  /* 0x7ffffef80000780c */ /* 0x000fe20003fc6070 */
[----:B------:R-:W-:Y:S02]  /*e9a0*/  VIADD R0, R5, 0xffffff76 ;  /* 0xffffff7605007836 */ /* 0x000fe40000000000 */
[----:B------:R-:W1:Y:S02]  /*e9b0*/  LDC R5, c[0x0][0x3a0] ;  /* 0x0000e800ff057b82 */ /* 0x000e640000000800 */
[----:B-1----:R-:W-:-:S05]  /*e9c0*/  IMAD.WIDE R132, R247, 0x4, R140 ;  /* 0x00000004f7847825 */ /* 0x002fca00078e028c */
[----:B------:R1:W-:Y:S01]  /*e9d0*/  LDGSTS.E [R246+0x40014], desc[UR22][R132.64], !P3 ;  /* 0x4001400084f67fae */ /* 0x0003e2000d9a1016 */
[----:B------:R-:W-:Y:S01]  /*e9e0*/  ISETP.GE.U32.AND P3, PT, R0, 0x7ffffef7, PT ;  /* 0x7ffffef70000780c */ /* 0x000fe20003f66070 */
[----:B------:R-:W-:Y:S02]  /*e9f0*/  VIADD R0, R4, 0xffffff75 ;  /* 0xffffff7504007836 */ /* 0x000fe40000000000 */
[----:B------:R1:W-:Y:S01]  /*ea00*/  STL.64 [R1+0x950], R132 ;  /* 0x0009508401007387 */ /* 0x0003e20000100a00 */
[----:B------:R-:W1:Y:S02]  /*ea10*/  LDC R4, c[0x0][0x3a0] ;  /* 0x0000e800ff047b82 */ /* 0x000e640000000800 */
[----:B-1----:R-:W-:-:S05]  /*ea20*/  IMAD.WIDE R132, R247, 0x4, R138 ;  /* 0x00000004f7847825 */ /* 0x002fca00078e028a */
[----:B------:R1:W-:Y:S01]  /*ea30*/  LDGSTS.E [R246+0x40018], desc[UR22][R132.64], !P4 ;  /* 0x4001800084f67fae */ /* 0x0003e2000e1a1016 */
[----:B------:R-:W-:Y:S01]  /*ea40*/  ISETP.GE.U32.AND P4, PT, R0, 0x7ffffef6, PT ;  /* 0x7ffffef60000780c */ /* 0x000fe20003f86070 */
[----:B------:R-:W-:Y:S02]  /*ea50*/  VIADD R0, R2, 0xffffff74 ;  /* 0xffffff7402007836 */ /* 0x000fe40000000000 */
[----:B------:R-:W1:Y:S01]  /*ea60*/  LDC R2, c[0x0][0x3a0] ;  /* 0x0000e800ff027b82 */ /* 0x000e620000000800 */
[----:B------:R1:W-:Y:S02]  /*ea70*/  STL.64 [R1+0x948], R132 ;  /* 0x0009488401007387 */ /* 0x0003e40000100a00 */
[----:B-1----:R-:W-:-:S05]  /*ea80*/  IMAD.WIDE R132, R247, 0x4, R136 ;  /* 0x00000004f7847825 */ /* 0x002fca00078e0288 */
        /* <DEDUP_REMOVED lines=24> */
[----:B------:R-:W-:Y:S01]  /*ec10*/  LDGSTS.E [R246+0x4002c], desc[UR22][R132.64], !P5 ;  /* 0x4002c00084f67fae */ /* 0x000fe2000e9a1016 */
[----:B------:R-:W-:Y:S01]  /*ec20*/  ISETP.GE.U32.AND P5, PT, R0, 0x7ffffef1, PT ;  /* 0x7ffffef10000780c */ /* 0x000fe20003fa6070 */
[----:B------:R-:W-:Y:S02]  /*ec30*/  VIADD R0, R4, 0xffffff6f ;  /* 0xffffff6f04007836 */ /* 0x000fe40000000000 */
[----:B------:R-:W1:Y:S01]  /*ec40*/  LDC R4, c[0x0][0x3a0] ;  /* 0x0000e800ff047b82 */ /* 0x000e620000000800 */
[----:B------:R1:W-:Y:S02]  /*ec50*/  LDGSTS.E [R246+0x40030], desc[UR22][R8.64], !P6 ;  /* 0x4003000008f67fae */ /* 0x0003e4000f1a1016 */
[----:B------:R-:W-:Y:S01]  /*ec60*/  ISETP.GE.U32.AND P6, PT, R0, 0x7ffffef0, PT ;  /* 0x7ffffef00000780c */ /* 0x000fe20003fc6070 */
[----:B------:R-:W-:Y:S01]  /*ec70*/  VIADD R0, R2, 0xffffff6e ;  /* 0xffffff6e02007836 */ /* 0x000fe20000000000 */
[----:B------:R-:W-:Y:S03]  /*ec80*/  STL.64 [R1+0x920], R132 ;  /* 0x0009208401007387 */ /* 0x000fe60000100a00 */
[----:B------:R-:W1:Y:S01]  /*ec90*/  LDC R2, c[0x0][0x3a0] ;  /* 0x0000e800ff027b82 */ /* 0x000e620000000800 */
[----:B------:R1:W-:Y:S02]  /*eca0*/  STL.64 [R1+0x918], R8 ;  /* 0x0009180801007387 */ /* 0x0003e40000100a00 */
[----:B-1----:R-:W-:-:S05]  /*ecb0*/  IMAD.WIDE R8, R247, 0x4, R10 ;  /* 0x00000004f7087825 */ /* 0x002fca00078e020a */
[----:B------:R1:W-:Y:S04]  /*ecc0*/  STL.64 [R1+0x910], R8 ;  /* 0x0009100801007387 */ /* 0x0003e80000100a00 */
[----:B------:R1:W-:Y:S01]  /*ecd0*/  LDGSTS.E [R246+0x40034], desc[UR22][R8.64], !P3 ;  /* 0x4003400008f67fae */ /* 0x0003e2000d9a1016 */
[----:B------:R-:W-:Y:S01]  /*ece0*/  ISETP.GE.U32.AND P3, PT, R0, 0x7ffffeef, PT ;  /* 0x7ffffeef0000780c */ /* 0x000fe20003f66070 */
[----:B------:R-:W-:Y:S02]  /*ecf0*/  VIADD R0, R5, 0xffffff6d ;  /* 0xffffff6d05007836 */ /* 0x000fe40000000000 */
[----:B------:R-:W2:Y:S01]  /*ed00*/  LDC R5, c[0x0][0x3a0] ;  /* 0x0000e800ff057b82 */ /* 0x000ea20000000800 */
[----:B-1----:R-:W-:-:S05]  /*ed10*/  IMAD.WIDE R8, R247, 0x4, R12 ;  /* 0x00000004f7087825 */ /* 0x002fca00078e020c */
[----:B------:R1:W-:Y:S01]  /*ed20*/  LDGSTS.E [R246+0x40038], desc[UR22][R8.64], !P4 ;  /* 0x4003800008f67fae */ /* 0x0003e2000e1a1016 */
[----:B------:R-:W-:Y:S01]  /*ed30*/  ISETP.GE.U32.AND P4, PT, R0, 0x7ffffeee, PT ;  /* 0x7ffffeee0000780c */ /* 0x000fe20003f86070 */
[----:B------:R-:W-:Y:S02]  /*ed40*/  VIADD R0, R4, 0xffffff6c ;  /* 0xffffff6c04007836 */ /* 0x000fe40000000000 */
[----:B------:R1:W-:Y:S01]  /*ed50*/  STL.64 [R1+0x908], R8 ;  /* 0x0009080801007387 */ /* 0x0003e20000100a00 */
[----:B------:R-:W4:Y:S01]  /*ed60*/  LDC R4, c[0x0][0x3a0] ;  /* 0x0000e800ff047b82 */ /* 0x000f220000000800 */
[----:B-1----:R-:W-:-:S05]  /*ed70*/  IMAD.WIDE R8, R247, 0x4, R14 ;  /* 0x00000004f7087825 */ /* 0x002fca00078e020e */
[----:B------:R1:W-:Y:S01]  /*ed80*/  LDGSTS.E [R246+0x4003c], desc[UR22][R8.64], !P5 ;  /* 0x4003c00008f67fae */ /* 0x0003e2000e9a1016 */
[----:B------:R-:W-:Y:S02]  /*ed90*/  ISETP.GE.U32.AND P5, PT, R0, 0x7ffffeed, PT ;  /* 0x7ffffeed0000780c */ /* 0x000fe40003fa6070 */
[----:B------:R-:W-:Y:S02]  /*eda0*/  IADD3 R0, PT, PT, R2, -0x95, RZ ;  /* 0xffffff6b02007810 */ /* 0x000fe40007ffe0ff */
[----:B------:R-:W3:Y:S01]  /*edb0*/  LDC R2, c[0x0][0x3a0] ;  /* 0x0000e800ff027b82 */ /* 0x000ee20000000800 */
[----:B------:R1:W-:Y:S02]  /*edc0*/  STL.64 [R1+0x900], R8 ;  /* 0x0009000801007387 */ /* 0x0003e40000100a00 */
[----:B-1----:R-:W-:-:S05]  /*edd0*/  IMAD.WIDE R8, R247, 0x4, R16 ;  /* 0x00000004f7087825 */ /* 0x002fca00078e0210 */
[----:B------:R1:W-:Y:S04]  /*ede0*/  STL.64 [R1+0x8f8], R8 ;  /* 0x0008f80801007387 */ /* 0x0003e80000100a00 */
[----:B------:R1:W-:Y:S01]  /*edf0*/  LDGSTS.E [R246+0x40040], desc[UR22][R8.64], !P6 ;  /* 0x4004000008f67fae */ /* 0x0003e2000f1a1016 */
[----:B------:R-:W-:Y:S01]  /*ee00*/  ISETP.GE.U32.AND P6, PT, R0, 0x7ffffeec, PT ;  /* 0x7ffffeec0000780c */ /* 0x000fe20003fc6070 */
[----:B--2---:R-:W-:Y:S02]  /*ee10*/  VIADD R0, R5, 0xffffff6a ;  /* 0xffffff6a05007836 */ /* 0x004fe40000000000 */
[----:B------:R-:W2:Y:S01]  /*ee20*/  LDC R5, c[0x0][0x3a0] ;  /* 0x0000e800ff057b82 */ /* 0x000ea20000000800 */
[----:B-1----:R-:W-:-:S05]  /*ee30*/  IMAD.WIDE R8, R247, 0x4, R18 ;  /* 0x00000004f7087825 */ /* 0x002fca00078e0212 */
[----:B------:R1:W-:Y:S01]  /*ee40*/  LDGSTS.E [R246+0x40044], desc[UR22][R8.64], !P3 ;  /* 0x4004400008f67fae */ /* 0x0003e2000d9a1016 */
[----:B------:R-:W-:Y:S01]  /*ee50*/  ISETP.GE.U32.AND P3, PT, R0, 0x7ffffeeb, PT ;  /* 0x7ffffeeb0000780c */ /* 0x000fe20003f66070 */
[----:B----4-:R-:W-:Y:S02]  /*ee60*/  VIADD R0, R4, 0xffffff69 ;  /* 0xffffff6904007836 */ /* 0x010fe40000000000 */
[----:B------:R1:W-:Y:S01]  /*ee70*/  STL.64 [R1+0x8f0], R8 ;  /* 0x0008f00801007387 */ /* 0x0003e20000100a00 */
[----:B------:R-:W4:Y:S01]  /*ee80*/  LDC R4, c[0x0][0x3a0] ;  /* 0x0000e800ff047b82 */ /* 0x000f220000000800 */
[----:B-1----:R-:W-:-:S05]  /*ee90*/  IMAD.WIDE R8, R247, 0x4, R20 ;  /* 0x00000004f7087825 */ /* 0x002fca00078e0214 */
[----:B------:R1:W-:Y:S01]  /*eea0*/  LDGSTS.E [R246+0x40048], desc[UR22][R8.64], !P4 ;  /* 0x4004800008f67fae */ /* 0x0003e2000e1a1016 */
[----:B------:R-:W-:Y:S01]  /*eeb0*/  ISETP.GE.U32.AND P4, PT, R0, 0x7ffffeea, PT ;  /* 0x7ffffeea0000780c */ /* 0x000fe20003f86070 */
[----:B---3--:R-:W-:Y:S02]  /*eec0*/  VIADD R0, R2, 0xffffff68 ;  /* 0xffffff6802007836 */ /* 0x008fe40000000000 */
        /* <DEDUP_REMOVED lines=52> */
[----:B------:R-:W-:Y:S02]  /*f210*/  ISETP.GE.U32.AND P5, PT, R0, 0x7ffffee1, PT ;  /* 0x7ffffee10000780c */ /* 0x000fe40003fa6070 */
[----:B---3--:R-:W-:Y:S02]  /*f220*/  IADD3 R0, PT, PT, R2, -0xa1, RZ ;  /* 0xffffff5f02007810 */ /* 0x008fe40007ffe0ff */
        /* <DEDUP_REMOVED lines=468> */
[----:B------:R1:W-:Y:S01]  /*10f70*/  STL.64 [R1+0x630], R8 ;  /* 0x0006300801007387 */ /* 0x0003e20000100a00 */
[----:B------:R-:W3:Y:S01]  /*10f80*/  LDC R2, c[0x0][0x3a0] ;  /* 0x0000e800ff027b82 */ /* 0x000ee20000000800 */
[----:B-1----:R-:W-:-:S05]  /*10f90*/  IMAD.WIDE R8, R247, 0x4, R206 ;  /* 0x00000004f7087825 */ /* 0x002fca00078e02ce */
[----:B------:R1:W-:Y:S04]  /*10fa0*/  STL.64 [R1+0x628], R8 ;  /* 0x0006280801007387 */ /* 0x0003e80000100a00 */
[----:B------:R1:W-:Y:S01]  /*10fb0*/  LDGSTS.E [R246+0x401a8], desc[UR22][R8.64], !P4 ;  /* 0x401a800008f67fae */ /* 0x0003e2000e1a1016 */
[----:B------:R-:W-:Y:S01]  /*10fc0*/  ISETP.GE.U32.AND P4, PT, R0, 0x7ffffe92, PT ;  /* 0x7ffffe920000780c */ /* 0x000fe20003f86070 */
[----:B--2---:R-:W-:Y:S02]  /*10fd0*/  VIADD R0, R5, 0xffffff10 ;  /* 0xffffff1005007836 */ /* 0x004fe40000000000 */
[----:B------:R-:W2:Y:S01]  /*10fe0*/  LDC R5, c[0x0][0x3a0] ;  /* 0x0000e800ff057b82 */ /* 0x000ea20000000800 */
[----:B-1----:R-:W-:-:S05]  /*10ff0*/  IMAD.WIDE R8, R247, 0x4, R208 ;  /* 0x00000004f7087825 */ /* 0x002fca00078e02d0 */
[----:B------:R1:W-:Y:S04]  /*11000*/  STL.64 [R1+0x620], R8 ;  /* 0x0006200801007387 */ /* 0x0003e80000100a00 */
[----:B------:R1:W-:Y:S01]  /*11010*/  LDGSTS.E [R246+0x401ac], desc[UR22][R8.64], !P5 ;  /* 0x401ac00008f67fae */ /* 0x0003e2000e9a1016 */
[----:B------:R-:W-:Y:S01]  /*11020*/  ISETP.GE.U32.AND P5, PT, R0, 0x7ffffe91, PT ;  /* 0x7ffffe910000780c */ /* 0x000fe20003fa6070 */
[----:B----4-:R-:W-:Y:S02]  /*11030*/  VIADD R0, R4, 0xffffff0f ;  /* 0xffffff0f04007836 */ /* 0x010fe40000000000 */
[----:B------:R-:W4:Y:S01]  /*11040*/  LDC R4, c[0x0][0x3a0] ;  /* 0x0000e800ff047b82 */ /* 0x000f220000000800 */
[----:B-1----:R-:W-:-:S05]  /*11050*/  IMAD.WIDE R8, R247, 0x4, R210 ;  /* 0x00000004f7087825 */ /* 0x002fca00078e02d2 */
[----:B------:R1:W-:Y:S04]  /*11060*/  STL.64 [R1+0x618], R8 ;  /* 0x0006180801007387 */ /* 0x0003e80000100a00 */
[----:B------:R1:W-:Y:S01]  /*11070*/  LDGSTS.E [R246+0x401b0], desc[UR22][R8.64], !P6 ;  /* 0x401b000008f67fae */ /* 0x0003e2000f1a1016 */
[----:B------:R-:W-:Y:S01]  /*11080*/  ISETP.GE.U32.AND P6, PT, R0, 0x7ffffe90, PT ;  /* 0x7ffffe900000780c */ /* 0x000fe20003fc6070 */
[----:B---3--:R-:W-:Y:S02]  /*11090*/  VIADD R0, R2, 0xffffff0e ;  /* 0xffffff0e02007836 */ /* 0x008fe40000000000 */
[----:B------:R-:W3:Y:S01]  /*110a0*/  LDC R2, c[0x0][0x3a0] ;  /* 0x0000e800ff027b82 */ /* 0x000ee20000000800 */
[----:B-1----:R-:W-:-:S05]  /*110b0*/  IMAD.WIDE R8, R247, 0x4, R212 ;  /* 0x00000004f7087825 */ /* 0x002fca00078e02d4 */
[----:B------:R1:W-:Y:S04]  /*110c0*/  STL.64 [R1+0x610], R8 ;  /* 0x0006100801007387 */ /* 0x0003e80000100a00 */
[----:B------:R1:W-:Y:S01]  /*110d0*/  LDGSTS.E [R246+0x401b4], desc[UR22][R8.64], !P3 ;  /* 0x401b400008f67fae */ /* 0x0003e2000d9a1016 */
[----:B------:R-:W-:Y:S01]  /*110e0*/  ISETP.GE.U32.AND P3, PT, R0, 0x7ffffe8f, PT ;  /* 0x7ffffe8f0000780c */ /* 0x000fe20003f66070 */
[----:B-1----:R-:W-:-:S05]  /*110f0*/  IMAD.WIDE R8, R247, 0x4, R214 ;  /* 0x00000004f7087825 */ /* 0x002fca00078e02d6 */
[----:B------:R1:W-:Y:S04]  /*11100*/  STL.64 [R1+0x608], R8 ;  /* 0x0006080801007387 */ /* 0x0003e80000100a00 */
[----:B------:R1:W-:Y:S01]  /*11110*/  LDGSTS.E [R246+0x401b8], desc[UR22][R8.64], !P4 ;  /* 0x401b800008f67fae */ /* 0x0003e2000e1a1016 */
        /* <DEDUP_REMOVED lines=11> */
[----:B------:R-:W-:Y:S02]  /*111d0*/  ISETP.GE.U32.AND P5, PT, R0, 0x7ffffe8d, PT ;  /* 0x7ffffe8d0000780c */ /* 0x000fe40003fa6070 */
[----:B---3--:R-:W-:Y:S01]  /*111e0*/  IADD3 R0, PT, PT, R2, -0xf5, RZ ;  /* 0xffffff0b02007810 */ /* 0x008fe20007ffe0ff */
[C---:B------:R-:W-:Y:S01]  /*111f0*/  IMAD.WIDE R10, R247.reuse, 0x4, R222 ;  /* 0x00000004f70a7825 */ /* 0x040fe200078e02de */
[----:B------:R-:W3:Y:S03]  /*11200*/  LDC R2, c[0x0][0x3a0] ;  /* 0x0000e800ff027b82 */ /* 0x000ee60000000800 */
[----:B-1----:R-:W-:-:S05]  /*11210*/  IMAD.WIDE R8, R247, 0x4, R220 ;  /* 0x00000004f7087825 */ /* 0x002fca00078e02dc */
[----:B------:R1:W-:Y:S04]  /*11220*/  STL.64 [R1+0x5f0], R8 ;  /* 0x0005f00801007387 */ /* 0x0003e80000100a00 */
[----:B------:R1:W-:Y:S01]  /*11230*/  LDGSTS.E [R246+0x401c4], desc[UR22][R8.64], !P3 ;  /* 0x401c400008f67fae */ /* 0x0003e2000d9a1016 */
[----:B------:R-:W-:Y:S01]  /*11240*/  ISETP.GE.U32.AND P6, PT, R0, 0x7ffffe8c, PT ;  /* 0x7ffffe8c0000780c */ /* 0x000fe20003fc6070 */
[----:B------:R-:W-:Y:S02]  /*11250*/  VIADD R0, R6, 0xffffff0a ;  /* 0xffffff0a06007836 */ /* 0x000fe40000000000 */
[----:B------:R4:W-:Y:S01]  /*11260*/  STL.64 [R1+0x5e8], R10 ;  /* 0x0005e80a01007387 */ /* 0x0009e20000100a00 */
[----:B------:R-:W3:Y:S08]  /*11270*/  LDC R6, c[0x0][0x3a0] ;  /* 0x0000e800ff067b82 */ /* 0x000ef00000000800 */
[----:B-1----:R-:W1:Y:S01]  /*11280*/  LDC R8, c[0x0][0x3a0] ;  /* 0x0000e800ff087b82 */ /* 0x002e620000000800 */
[----:B------:R-:W-:Y:S01]  /*11290*/  ISETP.GE.U32.AND P3, PT, R0, 0x7ffffe8b, PT ;  /* 0x7ffffe8b0000780c */ /* 0x000fe20003f66070 */
[----:B--2---:R-:W-:Y:S01]  /*112a0*/  VIADD R0, R5, 0xffffff09 ;  /* 0xffffff0905007836 */ /* 0x004fe20000000000 */
[----:B------:R2:W-:Y:S04]  /*112b0*/  LDGSTS.E [R246+0x401c8], desc[UR22][R10.64], !P4 ;  /* 0x401c80000af67fae */ /* 0x0005e8000e1a1016 */
[----:B------:R-:W-:Y:S01]  /*112c0*/  ISETP.GE.U32.AND P4, PT, R0, 0x7ffffe8a, PT ;  /* 0x7ffffe8a0000780c */ /* 0x000fe20003f86070 */
[----:B----4-:R-:W-:-:S02]  /*112d0*/  VIADD R0, R4, 0xffffff08 ;  /* 0xffffff0804007836 */ /* 0x010fc40000000000 */
[----:B--2---:R-:W-:-:S05]  /*112e0*/  IMAD.WIDE R10, R247, 0x4, R224 ;  /* 0x00000004f70a7825 */ /* 0x004fca00078e02e0 */
[----:B------:R-:W-:Y:S01]  /*112f0*/  LDGSTS.E [R246+0x401cc], desc[UR22][R10.64], !P5 ;  /* 0x401cc0000af67fae */ /* 0x000fe2000e9a1016 */
[----:B------:R-:W-:Y:S01]  /*11300*/  ISETP.GE.U32.AND P5, PT, R0, 0x7ffffe89, PT ;  /* 0x7ffffe890000780c */ /* 0x000fe20003fa6070 */
[----:B------:R-:W-:-:S04]  /*11310*/  IMAD.WIDE R4, R247, 0x4, R226 ;  /* 0x00000004f7047825 */ /* 0x000fc800078e02e2 */
[----:B-1----:R-:W-:Y:S01]  /*11320*/  VIADD R0, R8, 0xffffff07 ;  /* 0xffffff0708007836 */ /* 0x002fe20000000000 */
[----:B------:R-:W-:Y:S01]  /*11330*/  STL.64 [R1+0x5e0], R10 ;  /* 0x0005e00a01007387 */ /* 0x000fe20000100a00 */
[----:B------:R-:W-:-:S03]  /*11340*/  IMAD.WIDE R8, R247, 0x4, R228 ;  /* 0x00000004f7087825 */ /* 0x000fc600078e02e4 */
[----:B------:R1:W-:Y:S04]  /*11350*/  STL.64 [R1+0x5d8], R4 ;  /* 0x0005d80401007387 */ /* 0x0003e80000100a00 */
[----:B------:R1:W-:Y:S04]  /*11360*/  LDGSTS.E [R246+0x401d0], desc[UR22][R4.64], !P6 ;  /* 0x401d000004f67fae */ /* 0x0003e8000f1a1016 */
[----:B------:R2:W-:Y:S04]  /*11370*/  STL.64 [R1+0x5d0], R8 ;  /* 0x0005d00801007387 */ /* 0x0005e80000100a00 */
[----:B------:R2:W-:Y:S01]  /*11380*/  LDGSTS.E [R246+0x401d4], desc[UR22][R8.64], !P3 ;  /* 0x401d400008f67fae */ /* 0x0005e2000d9a1016 */
[----:B-1----:R-:W1:Y:S01]  /*11390*/  LDC R5, c[0x0][0x3a0] ;  /* 0x0000e800ff057b82 */ /* 0x002e620000000800 */
[----:B--2---:R-:W-:-:S07]  /*113a0*/  IMAD.WIDE R8, R247, 0x4, R230 ;  /* 0x00000004f7087825 */ /* 0x004fce00078e02e6 */
[----:B------:R-:W2:Y:S01]  /*113b0*/  LDC R4, c[0x0][0x3a0] ;  /* 0x0000e800ff047b82 */ /* 0x000ea20000000800 */
[----:B------:R4:W-:Y:S04]  /*113c0*/  STL.64 [R1+0x5c8], R8 ;  /* 0x0005c80801007387 */ /* 0x0009e80000100a00 */
[----:B------:R4:W-:Y:S02]  /*113d0*/  LDGSTS.E [R246+0x401d8], desc[UR22][R8.64], !P4 ;  /* 0x401d800008f67fae */ /* 0x0009e4000e1a1016 */
[----:B----4-:R-:W-:-:S05]  /*113e0*/  IMAD.WIDE R8, R247, 0x4, R232 ;  /* 0x00000004f7087825 */ /* 0x010fca00078e02e8 */
[----:B------:R4:W-:Y:S04]  /*113f0*/  STL.64 [R1+0x5c0], R8 ;  /* 0x0005c00801007387 */ /* 0x0009e80000100a00 */
[----:B------:R4:W-:Y:S02]  /*11400*/  LDGSTS.E [R246+0x401dc], desc[UR22][R8.64], !P5 ;  /* 0x401dc00008f67fae */ /* 0x0009e4000e9a1016 */
[----:B----4-:R-:W-:-:S05]  /*11410*/  IMAD.WIDE R8, R247, 0x4, R234 ;  /* 0x00000004f7087825 */ /* 0x010fca00078e02ea */
[----:B------:R4:W-:Y:S04]  /*11420*/  STL.64 [R1+0x5b8], R8 ;  /* 0x0005b80801007387 */ /* 0x0009e80000100a00 */
[----:B------:R-:W4:Y:S04]  /*11430*/  LDL.LU.64 R26, [R1+0x248] ;  /* 0x00024800011a7983 */ /* 0x000f280000300a00 */
[----:B------:R-:W4:Y:S04]  /*11440*/  LDL.LU.64 R12, [R1+0x220] ;  /* 0x00022000010c7983 */ /* 0x000f280000300a00 */
[----:B------:R-:W4:Y:S04]  /*11450*/  LDL.LU.64 R24, [R1+0x1f8] ;  /* 0x0001f80001187983 */ /* 0x000f280000300a00 */
[----:B------:R-:W4:Y:S04]  /*11460*/  LDL.LU.64 R22, [R1+0x1d0] ;  /* 0x0001d00001167983 */ /* 0x000f280000300a00 */
[----:B------:R-:W4:Y:S04]  /*11470*/  LDL.LU.64 R248, [R1+0x1b0] ;  /* 0x0001b00001f87983 */ /* 0x000f280000300a00 */
[----:B------:R-:W4:Y:S04]  /*11480*/  LDL.LU.64 R20, [R1+0x190] ;  /* 0x0001900001147983 */ /* 0x000f280000300a00 */
[----:B------:R-:W4:Y:S04]  /*11490*/  LDL.LU.64 R18, [R1+0x170] ;  /* 0x0001700001127983 */ /* 0x000f280000300a00 */
[----:B------:R-:W4:Y:S04]  /*114a0*/  LDL.LU.64 R16, [R1+0x150] ;  /* 0x0001500001107983 */ /* 0x000f280000300a00 */
[----:B------:R-:W4:Y:S01]  /*114b0*/  LDL.LU.64 R250, [R1+0x130] ;  /* 0x0001300001fa7983 */ /* 0x000f220000300a00 */
[----:B------:R-:W-:Y:S01]  /*114c0*/  ISETP.GE.U32.AND P6, PT, R0, 0x7ffffe88, PT ;  /* 0x7ffffe880000780c */ /* 0x000fe20003fc6070 */
[----:B---3--:R-:W-:-:S02]  /*114d0*/  VIADD R0, R2, 0xffffff06 ;  /* 0xffffff0602007836 */ /* 0x008fc40000000000 */
[----:B------:R-:W3:Y:S03]  /*114e0*/  LDC R2, c[0x0][0x3a0] ;  /* 0x0000e800ff027b82 */ /* 0x000ee60000000800 */
[----:B------:R-:W-:Y:S01]  /*114f0*/  ISETP.GE.U32.AND P3, PT, R0, 0x7ffffe87, PT ;  /* 0x7ffffe870000780c */ /* 0x000fe20003f66070 */
[----:B------:R-:W-:-:S04]  /*11500*/  VIADD R0, R6, 0xffffff05 ;  /* 0xffffff0506007836 */ /* 0x000fc80000000000 */
[----:B------:R-:W3:Y:S01]  /*11510*/  LDC R6, c[0x0][0x3a0] ;  /* 0x0000e800ff067b82 */ /* 0x000ee20000000800 */
[----:B------:R-:W-:Y:S01]  /*11520*/  ISETP.GE.U32.AND P4, PT, R0, 0x7ffffe86, PT ;  /* 0x7ffffe860000780c */ /* 0x000fe20003f86070 */
[----:B-1----:R-:W-:Y:S01]  /*11530*/  VIADD R0, R5, 0xffffff04 ;  /* 0xffffff0405007836 */ /* 0x002fe20000000000 */
[----:B------:R4:W-:Y:S05]  /*11540*/  LDGSTS.E [R246+0x401e0], desc[UR22][R8.64], !P6 ;  /* 0x401e000008f67fae */ /* 0x0009ea000f1a1016 */
[----:B------:R-:W1:Y:S01]  /*11550*/  LDC R5, c[0x0][0x3a0] ;  /* 0x0000e800ff057b82 */ /* 0x000e620000000800 */
[----:B------:R-:W-:Y:S01]  /*11560*/  ISETP.GE.U32.AND P5, PT, R0, 0x7ffffe85, PT ;  /* 0x7ffffe850000780c */ /* 0x000fe20003fa6070 */
[----:B--2---:R-:W-:-:S02]  /*11570*/  VIADD R0, R4, 0xffffff03 ;  /* 0xffffff0304007836 */ /* 0x004fc40000000000 */
[----:B----4-:R-:W-:-:S03]  /*11580*/  IMAD.WIDE R8, R247, 0x4, R236 ;  /* 0x00000004f7087825 */ /* 0x010fc600078e02ec */
[----:B------:R-:W-:Y:S02]  /*11590*/  ISETP.GE.U32.AND P6, PT, R0, 0x7ffffe84, PT ;  /* 0x7ffffe840000780c */ /* 0x000fe40003fc6070 */
[----:B------:R2:W-:Y:S01]  /*115a0*/  STL.64 [R1+0x5b0], R8 ;  /* 0x0005b00801007387 */ /* 0x0005e20000100a00 */
[----:B---3--:R-:W-:-:S03]  /*115b0*/  VIADD R0, R6, 0xffffff02 ;  /* 0xffffff0206007836 */ /* 0x008fc60000000000 */
[----:B------:R2:W-:Y:S04]  /*115c0*/  LDGSTS.E [R246+0x401e4], desc[UR22][R8.64], !P3 ;  /* 0x401e400008f67fae */ /* 0x0005e8000d9a1016 */
[----:B------:R-:W3:Y:S01]  /*115d0*/  LDL.LU.64 R10, [R1+0x110] ;  /* 0x00011000010a7983 */ /* 0x000ee20000300a00 */
[----:B------:R-:W-:-:S03]  /*115e0*/  ISETP.GE.U32.AND P3, PT, R0, 0x7ffffe83, PT ;  /* 0x7ffffe830000780c */ /* 0x000fc60003f66070 */
[----:B------:R-:W4:Y:S01]  /*115f0*/  LDL.LU.64 R242, [R1+0xf0] ;  /* 0x0000f00001f27983 */ /* 0x000f220000300a00 */
[----:B--2---:R-:W-:-:S03]  /*11600*/  IMAD.WIDE R8, R247, 0x4, R238 ;  /* 0x00000004f7087825 */ /* 0x004fc600078e02ee */
[----:B------:R-:W2:Y:S01]  /*11610*/  LDL.LU.64 R136, [R1+0xd0] ;  /* 0x0000d00001887983 */ /* 0x000ea20000300a00 */
[----:B-1----:R-:W-:-:S03]  /*11620*/  VIADD R0, R5, 0xffffff01 ;  /* 0xffffff0105007836 */ /* 0x002fc60000000000 */
[----:B------:R-:W2:Y:S01]  /*11630*/  LDL.LU.64 R138, [R1+0xb0] ;  /* 0x0000b000018a7983 */ /* 0x000ea20000300a00 */
[----:B------:R-:W-:-:S03]  /*11640*/  IMAD.WIDE R4, R247, 0x4, R240 ;  /* 0x00000004f7047825 */ /* 0x000fc600078e02f0 */
[----:B------:R-:W2:Y:S01]  /*11650*/  LDL.LU.64 R140, [R1+0x90] ;  /* 0x00009000018c7983 */ /* 0x000ea20000300a00 */
[----:B------:R-:W-:-:S03]  /*11660*/  IMAD.SHL.U32 R206, R7, 0x80, RZ ;  /* 0x0000008007ce7824 */ /* 0x000fc600078e00ff */
[----:B------:R-:W-:Y:S04]  /*11670*/  STL.64 [R1+0x5a8], R8 ;  /* 0x0005a80801007387 */ /* 0x000fe80000100a00 */
[----:B------:R-:W2:Y:S04]  /*11680*/  LDL.LU.64 R132, [R1+0x70] ;  /* 0x0000700001847983 */ /* 0x000ea80000300a00 */
[----:B------:R-:W2:Y:S01]  /*11690*/  LDL.LU.64 R14, [R1+0x50] ;  /* 0x00005000010e7983 */ /* 0x000ea20000300a00 */
[----:B------:R-:W-:-:S03]  /*116a0*/  IADD3 R207, PT, PT, R2, -0x100, RZ ;  /* 0xffffff0002cf7810 */ /* 0x000fc60007ffe0ff */
[----:B------:R-:W2:Y:S04]  /*116b0*/  LDL.LU.64 R244, [R1+0x240] ;  /* 0x0002400001f47983 */ /* 0x000ea80000300a00 */
[----:B------:R-:W-:Y:S04]  /*116c0*/  LDGSTS.E [R246+0x401e8], desc[UR22][R8.64], !P4 ;  /* 0x401e800008f67fae */ /* 0x000fe8000e1a1016 */
[----:B------:R-:W-:Y:S04]  /*116d0*/  STL.64 [R1+0xc08], R2 ;  /* 0x000c080201007387 */ /* 0x000fe80000100a00 */
[----:B------:R1:W-:Y:S04]  /*116e0*/  STL.64 [R1+0x5a0], R4 ;  /* 0x0005a00401007387 */ /* 0x0003e80000100a00 */
[----:B------:R1:W-:Y:S02]  /*116f0*/  LDGSTS.E [R246+0x401ec], desc[UR22][R4.64], !P5 ;  /* 0x401ec00004f67fae */ /* 0x0003e4000e9a1016 */
[----:B-1----:R-:W-:-:S04]  /*11700*/  IMAD.WIDE R4, R206, 0x4, R26 ;  /* 0x00000004ce047825 */ /* 0x002fc800078e021a */
[C---:B------:R-:W-:Y:S02]  /*11710*/  IMAD.WIDE R2, R206.reuse, 0x4, R12 ;  /* 0x00000004ce027825 */ /* 0x040fe400078e020c */
[----:B------:R-:W2:Y:S02]  /*11720*/  LDL.LU.64 R12, [R1+0x218] ;  /* 0x00021800010c7983 */ /* 0x000ea40000300a00 */
[C---:B------:R-:W-:Y:S02]  /*11730*/  IMAD.WIDE R6, R206.reuse, 0x4, R24 ;  /* 0x00000004ce067825 */ /* 0x040fe400078e0218 */
[----:B------:R1:W-:Y:S04]  /*11740*/  STL.64 [R1+0x9e0], R4 ;  /* 0x0009e00401007387 */ /* 0x0003e80000100a00 */
[----:B------:R1:W-:Y:S04]  /*11750*/  STL.64 [R1+0x9d8], R2 ;  /* 0x0009d80201007387 */ /* 0x0003e80000100a00 */
[----:B------:R1:W-:Y:S02]  /*11760*/  STL.64 [R1+0x9d0], R6 ;  /* 0x0009d00601007387 */ /* 0x0003e40000100a00 */
[----:B-1----:R-:W-:-:S02]  /*11770*/  IMAD.WIDE R4, R206, 0x4, R248 ;  /* 0x00000004ce047825 */ /* 0x002fc400078e02f8 */
[----:B------:R-:W2:Y:S02]  /*11780*/  LDL.LU.64 R248, [R1+0x1f0] ;  /* 0x0001f00001f87983 */ /* 0x000ea40000300a00 */
[----:B------:R-:W-:-:S05]  /*11790*/  IMAD.WIDE R2, R206, 0x4, R22 ;  /* 0x00000004ce027825 */ /* 0x000fca00078e0216 */
[----:B------:R1:W-:Y:S01]  /*117a0*/  STL.64 [R1+0x9c8], R2 ;  /* 0x0009c80201007387 */ /* 0x0003e20000100a00 */
[----:B------:R-:W-:-:S03]  /*117b0*/  IMAD.WIDE R6, R206, 0x4, R18 ;  /* 0x00000004ce067825 */ /* 0x000fc600078e0212 */
[----:B------:R-:W-:Y:S01]  /*117c0*/  STL.64 [R1+0x9c0], R4 ;  /* 0x0009c00401007387 */ /* 0x000fe20000100a00 */
[----:B-1----:R-:W-:-:S05]  /*117d0*/  IMAD.WIDE R2, R206, 0x4, R20 ;  /* 0x00000004ce027825 */ /* 0x002fca00078e0214 */
[----:B------:R1:W-:Y:S04]  /*117e0*/  STL.64 [R1+0x9b8], R2 ;  /* 0x0009b80201007387 */ /* 0x0003e80000100a00 */
[----:B------:R-:W-:Y:S01]  /*117f0*/  STL.64 [R1+0x9b0], R6 ;  /* 0x0009b00601007387 */ /* 0x000fe20000100a00 */
[----:B-1----:R-:W-:-:S03]  /*11800*/  IMAD.WIDE R2, R206, 0x4, R250 ;  /* 0x00000004ce027825 */ /* 0x002fc600078e02fa */
[----:B------:R-:W2:Y:S01]  /*11810*/  LDL.LU.64 R250, [R1+0x1c8] ;  /* 0x0001c80001fa7983 */ /* 0x000ea20000300a00 */
[----:B------:R-:W-:-:S05]  /*11820*/  IMAD.WIDE R4, R206, 0x4, R16 ;  /* 0x00000004ce047825 */ /* 0x000fca00078e0210 */
[----:B------:R3:W-:Y:S04]  /*11830*/  STL.64 [R1+0x9a8], R4 ;  /* 0x0009a80401007387 */ /* 0x0007e80000100a00 */
[----:B------:R4:W-:Y:S01]  /*11840*/  STL.64 [R1+0x9a0], R2 ;  /* 0x0009a00201007387 */ /* 0x0009e20000100a00 */
[----:B---3--:R-:W-:-:S04]  /*11850*/  IMAD.WIDE R4, R206, 0x4, R10 ;  /* 0x00000004ce047825 */ /* 0x008fc800078e020a */
[C---:B----4-:R-:W-:Y:S01]  /*11860*/  IMAD.WIDE R2, R206.reuse, 0x4, R242 ;  /* 0x00000004ce027825 */ /* 0x050fe200078e02f2 */
[----:B------:R1:W-:Y:S03]  /*11870*/  STL.64 [R1+0x998], R4 ;  /* 0x0009980401007387 */ /* 0x0003e60000100a00 */
[C---:B--2---:R-:W-:Y:S01]  /*11880*/  IMAD.WIDE R136, R206.reuse, 0x4, R136 ;  /* 0x00000004ce887825 */ /* 0x044fe200078e0288 */
[----:B------:R-:W2:Y:S03]  /*11890*/  LDL.LU.64 R10, [R1+0x1a8] ;  /* 0x0001a800010a7983 */ /* 0x000ea60000300a00 */
[C---:B------:R-:W-:Y:S01]  /*118a0*/  IMAD.WIDE R138, R206.reuse, 0x4, R138 ;  /* 0x00000004ce8a7825 */ /* 0x040fe200078e028a */
[----:B------:R-:W3:Y:S04]  /*118b0*/  LDL.LU.64 R16, [R1+0x188] ;  /* 0x0001880001107983 */ /* 0x000ee80000300a00 */
[----:B------:R-:W-:Y:S01]  /*118c0*/  STL.64 [R1+0x990], R2 ;  /* 0x0009900201007387 */ /* 0x000fe20000100a00 */
[----:B------:R-:W-:-:S03]  /*118d0*/  IMAD.WIDE R140, R206, 0x4, R140 ;  /* 0x00000004ce8c7825 */ /* 0x000fc600078e028c */
[----:B------:R-:W-:Y:S04]  /*118e0*/  STL.64 [R1+0xc10], R2 ;  /* 0x000c100201007387 */ /* 0x000fe80000100a00 */
[----:B------:R-:W4:Y:S04]  /*118f0*/  LDL.LU.64 R242, [R1+0x168] ;  /* 0x0001680001f27983 */ /* 0x000f280000300a00 */
[----:B------:R-:W-:Y:S01]  /*11900*/  STL.64 [R1+0x988], R136 ;  /* 0x0009888801007387 */ /* 0x000fe20000100a00 */
[----:B------:R-:W-:-:S03]  /*11910*/  IMAD.WIDE R132, R206, 0x4, R132 ;  /* 0x00000004ce847825 */ /* 0x000fc600078e0284 */
[----:B------:R-:W-:Y:S01]  /*11920*/  STL.64 [R1+0xc18], R136 ;  /* 0x000c188801007387 */ /* 0x000fe20000100a00 */
[----:B------:R-:W-:-:S03]  /*11930*/  IMAD.WIDE R128, R206, 0x4, R244 ;  /* 0x00000004ce807825 */ /* 0x000fc600078e02f4 */
[----:B------:R-:W-:Y:S04]  /*11940*/  STL.64 [R1+0x980], R138 ;  /* 0x0009808a01007387 */ /* 0x000fe80000100a00 */
[----:B------:R-:W-:Y:S01]  /*11950*/  STL.64 [R1+0xc20], R138 ;  /* 0x000c208a01007387 */ /* 0x000fe20000100a00 */
[----:B------:R-:W-:-:S03]  /*11960*/  IMAD.WIDE R130, R206, 0x4, R14 ;  /* 0x00000004ce827825 */ /* 0x000fc600078e020e */
[----:B------:R-:W4:Y:S04]  /*11970*/  LDL.LU.64 R22, [R1+0x148] ;  /* 0x0001480001167983 */ /* 0x000f280000300a00 */
[----:B------:R-:W4:Y:S04]  /*11980*/  LDL.LU.64 R244, [R1+0x128] ;  /* 0x0001280001f47983 */ /* 0x000f280000300a00 */
[----:B------:R-:W-:Y:S04]  /*11990*/  STL.64 [R1+0x598], R140 ;  /* 0x0005988c01007387 */ /* 0x000fe80000100a00 */
[----:B------:R-:W-:Y:S04]  /*119a0*/  STL.64 [R1+0xc28], R140 ;  /* 0x000c288c01007387 */ /* 0x000fe80000100a00 */
[----:B------:R-:W4:Y:S04]  /*119b0*/  LDL.LU.64 R14, [R1+0x108] ;  /* 0x00010800010e7983 */ /* 0x000f280000300a00 */
[----:B------:R-:W-:Y:S04]  /*119c0*/  STL.64 [R1+0x590], R132 ;  /* 0x0005908401007387 */ /* 0x000fe80000100a00 */
[----:B------:R-:W-:Y:S01]  /*119d0*/  STL.64 [R1+0xc30], R132 ;  /* 0x000c308401007387 */ /* 0x000fe20000100a00 */
[----:B------:R-:W-:-:S03]  /*119e0*/  IMAD.WIDE R124, R206, 0x4, R248 ;  /* 0x00000004ce7c7825 */ /* 0x000fc600078e02f8 */
[----:B------:R-:W4:Y:S04]  /*119f0*/  LDL.LU.64 R248, [R1+0xe8] ;  /* 0x0000e80001f87983 */ /* 0x000f280000300a00 */
[----:B------:R-:W4:Y:S04]  /*11a00*/  LDL.LU.64 R20, [R1+0xc8] ;  /* 0x0000c80001147983 */ /* 0x000f280000300a00 */
[----:B------:R-:W-:Y:S04]  /*11a10*/  STL.64 [R1+0x588], R130 ;  /* 0x0005888201007387 */ /* 0x000fe80000100a00 */
[----:B------:R-:W-:Y:S01]  /*11a20*/  STL.64 [R1+0xc38], R130 ;  /* 0x000c388201007387 */ /* 0x000fe20000100a00 */
[----:B------:R-:W-:-:S03]  /*11a30*/  IMAD.WIDE R122, R206, 0x4, R250 ;  /* 0x00000004ce7a7825 */ /* 0x000fc600078e02fa */
[----:B------:R-:W4:Y:S01]  /*11a40*/  LDL.LU.64 R250, [R1+0xa8] ;  /* 0x0000a80001fa7983 */ /* 0x000f220000300a00 */
[----:B------:R-:W-:-:S03]  /*11a50*/  IMAD.WIDE R126, R206, 0x4, R12 ;  /* 0x00000004ce7e7825 */ /* 0x000fc600078e020c */
[----:B------:R-:W-:Y:S04]  /*11a60*/  STL.64 [R1+0x580], R128 ;  /* 0x0005808001007387 */ /* 0x000fe80000100a00 */
[----:B------:R-:W-:Y:S04]  /*11a70*/  STL.64 [R1+0xc40], R128 ;  /* 0x000c408001007387 */ /* 0x000fe80000100a00 */
[----:B------:R-:W4:Y:S01]  /*11a80*/  LDL.LU.64 R12, [R1+0x88] ;  /* 0x00008800010c7983 */ /* 0x000f220000300a00 */
[----:B--2---:R-:W-:-:S03]  /*11a90*/  IMAD.WIDE R120, R206, 0x4, R10 ;  /* 0x00000004ce787825 */ /* 0x004fc600078e020a */
[----:B------:R-:W2:Y:S04]  /*11aa0*/  LDL.LU.64 R10, [R1+0x68] ;  /* 0x00006800010a7983 */ /* 0x000ea80000300a00 */
[----:B------:R-:W-:Y:S04]  /*11ab0*/  STL.64 [R1+0x578], R126 ;  /* 0x0005787e01007387 */ /* 0x000fe80000100a00 */
[----:B------:R-:W-:Y:S01]  /*11ac0*/  STL.64 [R1+0xc48], R126 ;  /* 0x000c487e01007387 */ /* 0x000fe20000100a00 */
[----:B---3--:R-:W-:-:S03]  /*11ad0*/  IMAD.WIDE R118, R206, 0x4, R16 ;  /* 0x00000004ce767825 */ /* 0x008fc600078e0210 */
[----:B------:R-:W3:Y:S01]  /*11ae0*/  LDL.LU.64 R18, [R1+0x48] ;  /* 0x0000480001127983 */ /* 0x000ee20000300a00 */
[----:B----4-:R-:W-:-:S03]  /*11af0*/  IMAD.WIDE R116, R206, 0x4, R242 ;  /* 0x00000004ce747825 */ /* 0x010fc600078e02f2 */
[----:B------:R-:W-:Y:S04]  /*11b00*/  STL.64 [R1+0x570], R124 ;  /* 0x0005707c01007387 */ /* 0x000fe80000100a00 */
[----:B------:R-:W-:Y:S04]  /*11b10*/  STL.64 [R1+0xc50], R124 ;  /* 0x000c507c01007387 */ /* 0x000fe80000100a00 */
[----:B------:R-:W4:Y:S04]  /*11b20*/  LDL.LU.64 R242, [R1+0x238] ;  /* 0x0002380001f27983 */ /* 0x000f280000300a00 */
[----:B------:R-:W4:Y:S04]  /*11b30*/  LDL.LU.64 R16, [R1+0x210] ;  /* 0x0002100001107983 */ /* 0x000f280000300a00 */
[----:B------:R-:W-:Y:S01]  /*11b40*/  STL.64 [R1+0x568], R122 ;  /* 0x0005687a01007387 */ /* 0x000fe20000100a00 */
[----:B------:R-:W-:-:S03]  /*11b50*/  IMAD.WIDE R114, R206, 0x4, R22 ;  /* 0x00000004ce727825 */ /* 0x000fc600078e0216 */
[----:B------:R1:W-:Y:S01]  /*11b60*/  STL.64 [R1+0xc58], R122 ;  /* 0x000c587a01007387 */ /* 0x0003e20000100a00 */
[----:B------:R-:W-:-:S03]  /*11b70*/  IMAD.WIDE R112, R206, 0x4, R244 ;  /* 0x00000004ce707825 */ /* 0x000fc600078e02f4 */
[----:B------:R-:W4:Y:S04]  /*11b80*/  LDL.LU.64 R22, [R1+0x1e8] ;  /* 0x0001e80001167983 */ /* 0x000f280000300a00 */
[----:B------:R1:W-:Y:S04]  /*11b90*/  STL.64 [R1+0x560], R120 ;  /* 0x0005607801007387 */ /* 0x0003e80000100a00 */
[----:B------:R-:W4:Y:S01]  /*11ba0*/  LDL.LU.64 R244, [R1+0x1c0] ;  /* 0x0001c00001f47983 */ /* 0x000f220000300a00 */
[----:B------:R-:W-:-:S03]  /*11bb0*/  IMAD.WIDE R110, R206, 0x4, R14 ;  /* 0x00000004ce6e7825 */ /* 0x000fc600078e020e */
[----:B------:R1:W-:Y:S04]  /*11bc0*/  STL.64 [R1+0x558], R118 ;  /* 0x0005587601007387 */ /* 0x0003e80000100a00 */
[----:B------:R-:W4:Y:S04]  /*11bd0*/  LDL.LU.64 R14, [R1+0x1a0] ;  /* 0x0001a000010e7983 */ /* 0x000f280000300a00 */
[----:B------:R1:W-:Y:S01]  /*11be0*/  STL.64 [R1+0x550], R116 ;  /* 0x0005507401007387 */ /* 0x0003e20000100a00 */
[----:B------:R-:W-:-:S03]  /*11bf0*/  IMAD.WIDE R108, R206, 0x4, R248 ;  /* 0x00000004ce6c7825 */ /* 0x000fc600078e02f8 */
[----:B------:R-:W4:Y:S01]  /*11c00*/  LDL.LU.64 R248, [R1+0x180] ;  /* 0x0001800001f87983 */ /* 0x000f220000300a00 */
[----:B------:R-:W-:-:S03]  /*11c10*/  IMAD.WIDE R106, R206, 0x4, R20 ;  /* 0x00000004ce6a7825 */ /* 0x000fc600078e0214 */
[----:B------:R1:W-:Y:S04]  /*11c20*/  STL.64 [R1+0x548], R114 ;  /* 0x0005487201007387 */ /* 0x0003e80000100a00 */
[----:B------:R-:W4:Y:S04]  /*11c30*/  LDL.LU.64 R20, [R1+0x160] ;  /* 0x0001600001147983 */ /* 0x000f280000300a00 */
[----:B------:R1:W-:Y:S01]  /*11c40*/  STL.64 [R1+0x540], R112 ;  /* 0x0005407001007387 */ /* 0x0003e20000100a00 */
[----:B------:R-:W-:-:S03]  /*11c50*/  IMAD.WIDE R104, R206, 0x4, R250 ;  /* 0x00000004ce687825 */ /* 0x000fc600078e02fa */
[----:B------:R-:W4:Y:S04]  /*11c60*/  LDL.LU.64 R250, [R1+0x140] ;  /* 0x0001400001fa7983 */ /* 0x000f280000300a00 */
[----:B------:R1:W-:Y:S01]  /*11c70*/  STL.64 [R1+0x538], R110 ;  /* 0x0005386e01007387 */ /* 0x0003e20000100a00 */
[----:B------:R-:W-:-:S03]  /*11c80*/  IMAD.WIDE R102, R206, 0x4, R12 ;  /* 0x00000004ce667825 */ /* 0x000fc600078e020c */
[----:B------:R-:W4:Y:S04]  /*11c90*/  LDL.LU.64 R12, [R1+0x120] ;  /* 0x00012000010c7983 */ /* 0x000f280000300a00 */
[----:B------:R1:W-:Y:S01]  /*11ca0*/  STL.64 [R1+0x530], R108 ;  /* 0x0005306c01007387 */ /* 0x0003e20000100a00 */
[----:B--2---:R-:W-:-:S03]  /*11cb0*/  IMAD.WIDE R100, R206, 0x4, R10 ;  /* 0x00000004ce647825 */ /* 0x004fc600078e020a */
[----:B------:R-:W2:Y:S04]  /*11cc0*/  LDL.LU.64 R10, [R1+0x100] ;  /* 0x00010000010a7983 */ /* 0x000ea80000300a00 */
[----:B------:R1:W-:Y:S01]  /*11cd0*/  STL.64 [R1+0x528], R106 ;  /* 0x0005286a01007387 */ /* 0x0003e20000100a00 */
[----:B---3--:R-:W-:-:S03]  /*11ce0*/  IMAD.WIDE R98, R206, 0x4, R18 ;  /* 0x00000004ce627825 */ /* 0x008fc600078e0212 */
[----:B------:R-:W3:Y:S04]  /*11cf0*/  LDL.LU.64 R18, [R1+0xe0] ;  /* 0x0000e00001127983 */ /* 0x000ee80000300a00 */
[----:B------:R1:W-:Y:S01]  /*11d00*/  STL.64 [R1+0x520], R104 ;  /* 0x0005206801007387 */ /* 0x0003e20000100a00 */
[----:B----4-:R-:W-:-:S03]  /*11d10*/  IMAD.WIDE R96, R206, 0x4, R242 ;  /* 0x00000004ce607825 */ /* 0x010fc600078e02f2 */
[----:B------:R-:W4:Y:S01]  /*11d20*/  LDL.LU.64 R242, [R1+0xc0] ;  /* 0x0000c00001f27983 */ /* 0x000f220000300a00 */
[----:B------:R-:W-:-:S03]  /*11d30*/  IMAD.WIDE R94, R206, 0x4, R16 ;  /* 0x00000004ce5e7825 */ /* 0x000fc600078e0210 */
[----:B------:R1:W-:Y:S04]  /*11d40*/  STL.64 [R1+0x518], R102 ;  /* 0x0005186601007387 */ /* 0x0003e80000100a00 */
[----:B------:R-:W4:Y:S04]  /*11d50*/  LDL.LU.64 R16, [R1+0xa0] ;  /* 0x0000a00001107983 */ /* 0x000f280000300a00 */
[----:B------:R1:W-:Y:S01]  /*11d60*/  STL.64 [R1+0x510], R100 ;  /* 0x0005106401007387 */ /* 0x0003e20000100a00 */
[----:B------:R-:W-:-:S03]  /*11d70*/  IMAD.WIDE R92, R206, 0x4, R22 ;  /* 0x00000004ce5c7825 */ /* 0x000fc600078e0216 */
[----:B------:R1:W-:Y:S01]  /*11d80*/  STL.64 [R1+0x508], R98 ;  /* 0x0005086201007387 */ /* 0x0003e20000100a00 */
[----:B------:R-:W-:-:S03]  /*11d90*/  IMAD.WIDE R90, R206, 0x4, R244 ;  /* 0x00000004ce5a7825 */ /* 0x000fc600078e02f4 */
[----:B------:R-:W4:Y:S04]  /*11da0*/  LDL.LU.64 R244, [R1+0x80] ;  /* 0x0000800001f47983 */ /* 0x000f280000300a00 */
[----:B------:R1:W-:Y:S01]  /*11db0*/  STL.64 [R1+0x500], R96 ;  /* 0x0005006001007387 */ /* 0x0003e20000100a00 */
[----:B------:R-:W-:-:S03]  /*11dc0*/  IMAD.WIDE R88, R206, 0x4, R14 ;  /* 0x00000004ce587825 */ /* 0x000fc600078e020e */
[----:B------:R-:W4:Y:S04]  /*11dd0*/  LDL.LU.64 R14, [R1+0x60] ;  /* 0x00006000010e7983 */ /* 0x000f280000300a00 */
[----:B------:R1:W-:Y:S01]  /*11de0*/  STL.64 [R1+0x4f8], R94 ;  /* 0x0004f85e01007387 */ /* 0x0003e20000100a00 */
[----:B------:R-:W-:-:S03]  /*11df0*/  IMAD.WIDE R86, R206, 0x4, R248 ;  /* 0x00000004ce567825 */ /* 0x000fc600078e02f8 */
[----:B------:R-:W4:Y:S04]  /*11e00*/  LDL.LU.64 R248, [R1+0x40] ;  /* 0x0000400001f87983 */ /* 0x000f280000300a00 */
[----:B------:R1:W-:Y:S04]  /*11e10*/  STL.64 [R1+0x4f0], R92 ;  /* 0x0004f05c01007387 */ /* 0x0003e80000100a00 */
[----:B------:R-:W4:Y:S04]  /*11e20*/  LDL.LU.64 R26, [R1+0x230] ;  /* 0x00023000011a7983 */ /* 0x000f280000300a00 */
[----:B------:R1:W-:Y:S01]  /*11e30*/  STL.64 [R1+0x4e8], R90 ;  /* 0x0004e85a01007387 */ /* 0x0003e20000100a00 */
[----:B------:R-:W-:-:S03]  /*11e40*/  IMAD.WIDE R82, R206, 0x4, R250 ;  /* 0x00000004ce527825 */ /* 0x000fc600078e02fa */
[----:B------:R-:W4:Y:S01]  /*11e50*/  LDL.LU.64 R250, [R1+0x208] ;  /* 0x0002080001fa7983 */ /* 0x000f220000300a00 */
[----:B------:R-:W-:-:S03]  /*11e60*/  IMAD.WIDE R84, R206, 0x4, R20 ;  /* 0x00000004ce547825 */ /* 0x000fc600078e0214 */
[----:B------:R1:W-:Y:S01]  /*11e70*/  STL.64 [R1+0x4e0], R88 ;  /* 0x0004e05801007387 */ /* 0x0003e20000100a00 */
[----:B------:R-:W-:-:S03]  /*11e80*/  IMAD.WIDE R80, R206, 0x4, R12 ;  /* 0x00000004ce507825 */ /* 0x000fc600078e020c */
[----:B------:R-:W4:Y:S04]  /*11e90*/  LDL.LU.64 R12, [R1+0x1e0] ;  /* 0x0001e000010c7983 */ /* 0x000f280000300a00 */
[----:B------:R1:W-:Y:S04]  /*11ea0*/  STL.64 [R1+0x4d8], R86 ;  /* 0x0004d85601007387 */ /* 0x0003e80000100a00 */
[----:B------:R-:W4:Y:S01]  /*11eb0*/  LDL.LU.64 R24, [R1+0x1b8] ;  /* 0x0001b80001187983 */ /* 0x000f220000300a00 */
[----:B--2---:R-:W-:-:S03]  /*11ec0*/  IMAD.WIDE R78, R206, 0x4, R10 ;  /* 0x00000004ce4e7825 */ /* 0x004fc600078e020a */
[----:B------:R-:W2:Y:S04]  /*11ed0*/  LDL.LU.64 R10, [R1+0x198] ;  /* 0x00019800010a7983 */ /* 0x000ea80000300a00 */
[----:B------:R1:W-:Y:S04]  /*11ee0*/  STL.64 [R1+0x4d0], R84 ;  /* 0x0004d05401007387 */ /* 0x0003e80000100a00 */
[----:B------:R-:W2:Y:S04]  /*11ef0*/  LDL.LU.64 R22, [R1+0x178] ;  /* 0x0001780001167983 */ /* 0x000ea80000300a00 */
[----:B------:R1:W-:Y:S01]  /*11f00*/  STL.64 [R1+0x4c8], R82 ;  /* 0x0004c85201007387 */ /* 0x0003e20000100a00 */
[----:B---3--:R-:W-:-:S04]  /*11f10*/  IMAD.WIDE R76, R206, 0x4, R18 ;  /* 0x00000004ce4c7825 */ /* 0x008fc800078e0212 */
[C---:B----4-:R-:W-:Y:S02]  /*11f20*/  IMAD.WIDE R74, R206.reuse, 0x4, R242 ;  /* 0x00000004ce4a7825 */ /* 0x050fe400078e02f2 */
[----:B------:R-:W3:Y:S04]  /*11f30*/  LDL.LU.64 R242, [R1+0x158] ;  /* 0x0001580001f27983 */ /* 0x000ee80000300a00 */
[----:B------:R4:W-:Y:S01]  /*11f40*/  STL.64 [R1+0x4c0], R80 ;  /* 0x0004c05001007387 */ /* 0x0009e20000100a00 */
[----:B------:R-:W-:-:S03]  /*11f50*/  IMAD.WIDE R72, R206, 0x4, R16 ;  /* 0x00000004ce487825 */ /* 0x000fc600078e0210 */
[----:B------:R-:W4:Y:S04]  /*11f60*/  LDL.LU.64 R20, [R1+0x138] ;  /* 0x0001380001147983 */ /* 0x000f280000300a00 */
[----:B------:R-:W4:Y:S04]  /*11f70*/  LDL.LU.64 R18, [R1+0x118] ;  /* 0x0001180001127983 */ /* 0x000f280000300a00 */
[----:B------:R1:W-:Y:S04]  /*11f80*/  STL.64 [R1+0x4b8], R78 ;  /* 0x0004b84e01007387 */ /* 0x0003e80000100a00 */
[----:B------:R-:W4:Y:S01]  /*11f90*/  LDL.LU.64 R16, [R1+0xf8] ;  /* 0x0000f80001107983 */ /* 0x000f220000300a00 */
        /* <DEDUP_REMOVED lines=9> */
[----:B------:R1:W-:Y:S01]  /*12030*/  STL.64 [R1+0x498], R70 ;  /* 0x0004984601007387 */ /* 0x0003e20000100a00 */
[----:B------:R-:W-:-:S03]  /*12040*/  IMAD.WIDE R62, R206, 0x4, R250 ;  /* 0x00000004ce3e7825 */ /* 0x000fc600078e02fa */
[----:B------:R-:W4:Y:S01]  /*12050*/  LDL.LU.64 R250, [R1+0x78] ;  /* 0x0000780001fa7983 */ /* 0x000f220000300a00 */
[----:B------:R-:W-:-:S03]  /*12060*/  IMAD.WIDE R64, R206, 0x4, R26 ;  /* 0x00000004ce407825 */ /* 0x000fc600078e021a */
[----:B------:R1:W-:Y:S01]  /*12070*/  STL.64 [R1+0x490], R68 ;  /* 0x0004904401007387 */ /* 0x0003e20000100a00 */
[----:B------:R-:W-:-:S03]  /*12080*/  IMAD.WIDE R60, R206, 0x4, R12 ;  /* 0x00000004ce3c7825 */ /* 0x000fc600078e020c */
[----:B------:R-:W4:Y:S04]  /*12090*/  LDL.LU.64 R12, [R1+0x58] ;  /* 0x00005800010c7983 */ /* 0x000f280000300a00 */
[----:B------:R1:W-:Y:S01]  /*120a0*/  STL.64 [R1+0x488], R66 ;  /* 0x0004884201007387 */ /* 0x0003e20000100a00 */
[----:B------:R-:W-:-:S03]  /*120b0*/  IMAD.WIDE R58, R206, 0x4, R24 ;  /* 0x00000004ce3a7825 */ /* 0x000fc600078e0218 */
[----:B------:R1:W-:Y:S01]  /*120c0*/  STL.64 [R1+0x480], R64 ;  /* 0x0004804001007387 */ /* 0x0003e20000100a00 */
[----:B--2---:R-:W-:-:S03]  /*120d0*/  IMAD.WIDE R56, R206, 0x4, R10 ;  /* 0x00000004ce387825 */ /* 0x004fc600078e020a */
[----:B------:R-:W2:Y:S04]  /*120e0*/  LDL.LU.64 R10, [R1+0x38] ;  /* 0x00003800010a7983 */ /* 0x000ea80000300a00 */
[----:B------:R1:W-:Y:S01]  /*120f0*/  STL.64 [R1+0x478], R62 ;  /* 0x0004783e01007387 */ /* 0x0003e20000100a00 */
[----:B------:R-:W-:-:S03]  /*12100*/  IMAD.WIDE R54, R206, 0x4, R22 ;  /* 0x00000004ce367825 */ /* 0x000fc600078e0216 */
[----:B------:R1:W-:Y:S01]  /*12110*/  STL.64 [R1+0x470], R60 ;  /* 0x0004703c01007387 */ /* 0x0003e20000100a00 */
[----:B---3--:R-:W-:-:S03]  /*12120*/  IMAD.WIDE R52, R206, 0x4, R242 ;  /* 0x00000004ce347825 */ /* 0x008fc600078e02f2 */
[----:B------:R-:W3:Y:S04]  /*12130*/  LDL.LU.64 R242, [R1+0x228] ;  /* 0x0002280001f27983 */ /* 0x000ee80000300a00 */
[----:B------:R1:W-:Y:S01]  /*12140*/  STL.64 [R1+0x468], R58 ;  /* 0x0004683a01007387 */ /* 0x0003e20000100a00 */
[----:B----4-:R-:W-:-:S03]  /*12150*/  IMAD.WIDE R50, R206, 0x4, R20 ;  /* 0x00000004ce327825 */ /* 0x010fc600078e0214 */
[----:B------:R4:W-:Y:S01]  /*12160*/  STL.64 [R1+0x460], R56 ;  /* 0x0004603801007387 */ /* 0x0009e20000100a00 */
[----:B------:R-:W-:-:S03]  /*12170*/  IMAD.WIDE R48, R206, 0x4, R18 ;  /* 0x00000004ce307825 */ /* 0x000fc600078e0212 */
[----:B------:R4:W-:Y:S04]  /*12180*/  STL.64 [R1+0x458], R54 ;  /* 0x0004583601007387 */ /* 0x0009e80000100a00 */
[----:B------:R4:W-:Y:S01]  /*12190*/  STL.64 [R1+0x240], R52 ;  /* 0x0002403401007387 */ /* 0x0009e20000100a00 */
[----:B------:R-:W-:-:S04]  /*121a0*/  IMAD.WIDE R46, R206, 0x4, R16 ;  /* 0x00000004ce2e7825 */ /* 0x000fc800078e0210 */
[C---:B------:R-:W-:Y:S02]  /*121b0*/  IMAD.WIDE R44, R206.reuse, 0x4, R244 ;  /* 0x00000004ce2c7825 */ /* 0x040fe400078e02f4 */
[----:B------:R-:W4:Y:S04]  /*121c0*/  LDL.LU.64 R244, [R1+0x200] ;  /* 0x0002000001f47983 */ /* 0x000f280000300a00 */
[----:B------:R1:W-:Y:S04]  /*121d0*/  STL.64 [R1+0x238], R50 ;  /* 0x0002383201007387 */ /* 0x0003e80000100a00 */
[----:B------:R-:W4:Y:S04]  /*121e0*/  LDL.LU.64 R28, [R1+0x1d8] ;  /* 0x0001d800011c7983 */ /* 0x000f280000300a00 */
[----:B------:R1:W-:Y:S04]  /*121f0*/  STL.64 [R1+0x208], R48 ;  /* 0x0002083001007387 */ /* 0x0003e80000100a00 */
[----:B------:R-:W4:Y:S01]  /*12200*/  LDL.LU.64 R26, [R1+0x250] ;  /* 0x00025000011a7983 */ /* 0x000f220000300a00 */
[----:B------:R-:W-:-:S04]  /*12210*/  IMAD.WIDE R42, R206, 0x4, R14 ;  /* 0x00000004ce2a7825 */ /* 0x000fc800078e020e */
[C---:B------:R-:W-:Y:S02]  /*12220*/  IMAD.WIDE R40, R206.reuse, 0x4, R248 ;  /* 0x00000004ce287825 */ /* 0x040fe400078e02f8 */
[----:B------:R-:W4:Y:S04]  /*12230*/  LDL.LU.64 R248, [R1+0x258] ;  /* 0x0002580001f87983 */ /* 0x000f280000300a00 */
[----:B------:R1:W-:Y:S04]  /*12240*/  STL.64 [R1+0x1f0], R46 ;  /* 0x0001f02e01007387 */ /* 0x0003e80000100a00 */
[----:B------:R-:W4:Y:S01]  /*12250*/  LDL.LU.64 R150, [R1+0x260] ;  /* 0x0002600001967983 */ /* 0x000f220000300a00 */
[----:B------:R-:W-:-:S03]  /*12260*/  IMAD.WIDE R38, R206, 0x4, R250 ;  /* 0x00000004ce267825 */ /* 0x000fc600078e02fa */
[----:B------:R-:W4:Y:S04]  /*12270*/  LDL.LU.64 R250, [R1+0x268] ;  /* 0x0002680001fa7983 */ /* 0x000f280000300a00 */
[----:B------:R1:W-:Y:S04]  /*12280*/  STL.64 [R1+0x1c8], R44 ;  /* 0x0001c82c01007387 */ /* 0x0003e80000100a00 */
[----:B------:R-:W4:Y:S04]  /*12290*/  LDL.LU.64 R148, [R1+0x270] ;  /* 0x0002700001947983 */ /* 0x000f280000300a00 */
[----:B------:R-:W4:Y:S04]  /*122a0*/  LDL.LU.64 R146, [R1+0x278] ;  /* 0x0002780001927983 */ /* 0x000f280000300a00 */
[----:B------:R-:W4:Y:S04]  /*122b0*/  LDL.LU.64 R144, [R1+0x280] ;  /* 0x0002800001907983 */ /* 0x000f280000300a00 */
[----:B------:R1:W-:Y:S04]  /*122c0*/  STL.64 [R1+0x198], R42 ;  /* 0x0001982a01007387 */ /* 0x0003e80000100a00 */
[----:B------:R-:W4:Y:S04]  /*122d0*/  LDL.LU.64 R134, [R1+0x288] ;  /* 0x0002880001867983 */ /* 0x000f280000300a00 */
[----:B------:R-:W4:Y:S04]  /*122e0*/  LDL.LU.64 R24, [R1+0x290] ;  /* 0x0002900001187983 */ /* 0x000f280000300a00 */
[----:B------:R1:W-:Y:S04]  /*122f0*/  STL.64 [R1+0x168], R40 ;  /* 0x0001682801007387 */ /* 0x0003e80000100a00 */
[----:B------:R-:W4:Y:S04]  /*12300*/  LDL.LU.64 R22, [R1+0x298] ;  /* 0x0002980001167983 */ /* 0x000f280000300a00 */
[----:B------:R-:W4:Y:S04]  /*12310*/  LDL.LU.64 R20, [R1+0x2a0] ;  /* 0x0002a00001147983 */ /* 0x000f280000300a00 */
[----:B------:R-:W4:Y:S04]  /*12320*/  LDL.LU.64 R18, [R1+0x2a8] ;  /* 0x0002a80001127983 */ /* 0x000f280000300a00 */
[----:B------:R-:W4:Y:S04]  /*12330*/  LDL.LU.64 R16, [R1+0x2b0] ;  /* 0x0002b00001107983 */ /* 0x000f280000300a00 */
[----:B------:R-:W4:Y:S01]  /*12340*/  LDL.LU.64 R14, [R1+0x2b8] ;  /* 0x0002b800010e7983 */ /* 0x000f220000300a00 */
[----:B------:R-:W-:-:S03]  /*12350*/  IMAD.WIDE R36, R206, 0x4, R12 ;  /* 0x00000004ce247825 */ /* 0x000fc600078e020c */
[----:B------:R-:W4:Y:S01]  /*12360*/  LDL.LU.64 R12, [R1+0x2c0] ;  /* 0x0002c000010c7983 */ /* 0x000f220000300a00 */
[----:B--2---:R-:W-:-:S03]  /*12370*/  IMAD.WIDE R34, R206, 0x4, R10 ;  /* 0x00000004ce227825 */ /* 0x004fc600078e020a */
[----:B------:R-:W2:Y:S01]  /*12380*/  LDL.LU.64 R10, [R1+0x2c8] ;  /* 0x0002c800010a7983 */ /* 0x000ea20000300a00 */
[----:B---3--:R-:W-:-:S03]  /*12390*/  IMAD.WIDE R32, R206, 0x4, R242 ;  /* 0x00000004ce207825 */ /* 0x008fc600078e02f2 */
[----:B------:R-:W3:Y:S04]  /*123a0*/  LDL.LU.64 R242, [R1+0x2d0] ;  /* 0x0002d00001f27983 */ /* 0x000ee80000300a00 */
[----:B------:R1:W-:Y:S01]  /*123b0*/  STL.64 [R1+0x138], R38 ;  /* 0x0001382601007387 */ /* 0x0003e20000100a00 */
[----:B----4-:R-:W-:-:S03]  /*123c0*/  IMAD.WIDE R30, R206, 0x4, R244 ;  /* 0x00000004ce1e7825 */ /* 0x010fc600078e02f4 */
[----:B------:R-:W4:Y:S04]  /*123d0*/  LDL.LU.64 R244, [R1+0x2d8] ;  /* 0x0002d80001f47983 */ /* 0x000f280000300a00 */
[----:B------:R1:W-:Y:S01]  /*123e0*/  STL.64 [R1+0xf8], R36 ;  /* 0x0000f82401007387 */ /* 0x0003e20000100a00 */
[----:B------:R-:W-:-:S03]  /*123f0*/  IMAD.WIDE R28, R206, 0x4, R28 ;  /* 0x00000004ce1c7825 */ /* 0x000fc600078e021c */
[----:B------:R1:W-:Y:S04]  /*12400*/  STL.64 [R1+0xc8], R34 ;  /* 0x0000c82201007387 */ /* 0x0003e80000100a00 */
[----:B------:R1:W-:Y:S04]  /*12410*/  STL.64 [R1+0x98], R32 ;  /* 0x0000982001007387 */ /* 0x0003e80000100a00 */
[----:B------:R1:W-:Y:S04]  /*12420*/  STL.64 [R1+0x68], R30 ;  /* 0x0000681e01007387 */ /* 0x0003e80000100a00 */
[----:B------:R1:W-:Y:S01]  /*12430*/  STL.64 [R1+0x30], R28 ;  /* 0x0000301c01007387 */ /* 0x0003e20000100a00 */
[----:B------:R-:W-:-:S04]  /*12440*/  IMAD.WIDE R26, R206, 0x4, R26 ;  /* 0x00000004ce1a7825 */ /* 0x000fc800078e021a */
[----:B------:R-:W-:-:S04]  /*12450*/  IMAD.WIDE R238, R206, 0x4, R150 ;  /* 0x00000004ceee7825 */ /* 0x000fc800078e0296 */
[C---:B------:R-:W-:Y:S02]  /*12460*/  IMAD.WIDE R230, R206.reuse, 0x4, R250 ;  /* 0x00000004cee67825 */ /* 0x040fe400078e02fa */
[----:B------:R-:W4:Y:S04]  /*12470*/  LDL.LU.64 R250, [R1+0x2e0] ;  /* 0x0002e00001fa7983 */ /* 0x000f280000300a00 */
[----:B------:R1:W-:Y:S01]  /*12480*/  STL.64 [R1+0x10], R26 ;  /* 0x0000101a01007387 */ /* 0x0003e20000100a00 */
[----:B------:R-:W-:-:S03]  /*12490*/  IMAD.WIDE R222, R206, 0x4, R148 ;  /* 0x00000004cede7825 */ /* 0x000fc600078e0294 */
[----:B------:R-:W4:Y:S01]  /*124a0*/  LDL.LU.64 R150, [R1+0x2e8] ;  /* 0x0002e80001967983 */ /* 0x000f220000300a00 */
[----:B------:R-:W-:-:S03]  /*124b0*/  IMAD.WIDE R214, R206, 0x4, R146 ;  /* 0x00000004ced67825 */ /* 0x000fc600078e0292 */
[----:B------:R-:W4:Y:S01]  /*124c0*/  LDL.LU.64 R148, [R1+0x2f0] ;  /* 0x0002f00001947983 */ /* 0x000f220000300a00 */
[----:B------:R-:W-:-:S03]  /*124d0*/  IMAD.WIDE R204, R206, 0x4, R144 ;  /* 0x00000004cecc7825 */ /* 0x000fc600078e0290 */
[----:B------:R-:W4:Y:S04]  /*124e0*/  LDL.LU.64 R146, [R1+0x2f8] ;  /* 0x0002f80001927983 */ /* 0x000f280000300a00 */
[----:B------:R-:W4:Y:S01]  /*124f0*/  LDL.LU.64 R144, [R1+0x300] ;  /* 0x0003000001907983 */ /* 0x000f220000300a00 */
[----:B------:R-:W-:-:S04]  /*12500*/  IMAD.WIDE R190, R206, 0x4, R24 ;  /* 0x00000004cebe7825 */ /* 0x000fc800078e0218 */
[----:B------:R-:W-:-:S04]  /*12510*/  IMAD.WIDE R192, R206, 0x4, R134 ;  /* 0x00000004cec07825 */ /* 0x000fc800078e0286 */
[----:B------:R-:W-:-:S05]  /*12520*/  IMAD.WIDE R24, R206, 0x4, R14 ;  /* 0x00000004ce187825 */ /* 0x000fca00078e020e */
[----:B------:R1:W-:Y:S04]  /*12530*/  STL.64 [R1+0x60], R24 ;  /* 0x0000601801007387 */ /* 0x0003e80000100a00 */
[----:B------:R-:W4:Y:S04]  /*12540*/  LDL.LU.64 R134, [R1+0x308] ;  /* 0x0003080001867983 */ /* 0x000f280000300a00 */
[----:B------:R-:W4:Y:S01]  /*12550*/  LDL.LU.64 R174, [R1+0x310] ;  /* 0x0003100001ae7983 */ /* 0x000f220000300a00 */
[----:B------:R-:W-:-:S03]  /*12560*/  IMAD.WIDE R188, R206, 0x4, R22 ;  /* 0x00000004cebc7825 */ /* 0x000fc600078e0216 */
        /* <DEDUP_REMOVED lines=9> */
[----:B--2---:R-:W-:-:S03]  /*12600*/  IMAD.WIDE R20, R206, 0x4, R10 ;  /* 0x00000004ce147825 */ /* 0x004fc600078e020a */
[----:B------:R-:W2:Y:S01]  /*12610*/  LDL.LU.64 R14, [R1+0x340] ;  /* 0x00034000010e7983 */ /* 0x000ea20000300a00 */
[----:B---3--:R-:W-:-:S03]  /*12620*/  IMAD.WIDE R18, R206, 0x4, R242 ;  /* 0x00000004ce127825 */ /* 0x008fc600078e02f2 */
[----:B------:R-:W3:Y:S04]  /*12630*/  LDL.LU.64 R12, [R1+0x348] ;  /* 0x00034800010c7983 */ /* 0x000ee80000300a00 */
[----:B------:R-:W3:Y:S04]  /*12640*/  LDL.LU.64 R10, [R1+0x350] ;  /* 0x00035000010a7983 */ /* 0x000ee80000300a00 */
[----:B------:R1:W-:Y:S04]  /*12650*/  STL.64 [R1+0x48], R22 ;  /* 0x0000481601007387 */ /* 0x0003e80000100a00 */
[----:B------:R-:W3:Y:S01]  /*12660*/  LDL.LU.64 R242, [R1+0x358] ;  /* 0x0003580001f27983 */ /* 0x000ee20000300a00 */
[----:B----4-:R-:W-:-:S03]  /*12670*/  IMAD.WIDE R236, R206, 0x4, R250 ;  /* 0x00000004ceec7825 */ /* 0x010fc600078e02fa */
[----:B------:R-:W4:Y:S04]  /*12680*/  LDL.LU.64 R250, [R1+0x360] ;  /* 0x0003600001fa7983 */ /* 0x000f280000300a00 */
[----:B------:R1:W-:Y:S04]  /*12690*/  STL.64 [R1+0x28], R20 ;  /* 0x0000281401007387 */ /* 0x0003e80000100a00 */
[----:B------:R1:W-:Y:S04]  /*126a0*/  STL.64 [R1+0x8], R18 ;  /* 0x0000081201007387 */ /* 0x0003e80000100a00 */
[----:B------:R-:W4:Y:S04]  /*126b0*/  LDL.LU.64 R164, [R1+0x368] ;  /* 0x0003680001a47983 */ /* 0x000f280000300a00 */
        /* <DEDUP_REMOVED lines=9> */
[----:B------:R-:W4:Y:S04]  /*12750*/  LDL.LU.64 R152, [R1+0x398] ;  /* 0x0003980001987983 */ /* 0x000f280000300a00 */
[----:B------:R-:W4:Y:S04]  /*12760*/  LDL.LU.64 R150, [R1+0x3a0] ;  /* 0x0003a00001967983 */ /* 0x000f280000300a00 */
[----:B------:R-:W4:Y:S04]  /*12770*/  LDL.LU.64 R148, [R1+0x3a8] ;  /* 0x0003a80001947983 */ /* 0x000f280000300a00 */
[----:B------:R-:W4:Y:S04]  /*12780*/  LDL.LU.64 R146, [R1+0x3b0] ;  /* 0x0003b00001927983 */ /* 0x000f280000300a00 */
[----:B------:R-:W4:Y:S01]  /*12790*/  LDL.LU.64 R144, [R1+0x3b8] ;  /* 0x0003b80001907983 */ /* 0x000f220000300a00 */
[----:B------:R-:W-:-:S03]  /*127a0*/  IMAD.WIDE R180, R206, 0x4, R134 ;  /* 0x00000004ceb47825 */ /* 0x000fc600078e0286 */
[----:B------:R-:W4:Y:S01]  /*127b0*/  LDL.LU.64 R134, [R1+0x3c0] ;  /* 0x0003c00001867983 */ /* 0x000f220000300a00 */
[----:B------:R-:W-:-:S04]  /*127c0*/  IMAD.WIDE R178, R206, 0x4, R174 ;  /* 0x00000004ceb27825 */ /* 0x000fc800078e02ae */
[----:B------:R-:W-:-:S04]  /*127d0*/  IMAD.WIDE R176, R206, 0x4, R172 ;  /* 0x00000004ceb07825 */ /* 0x000fc800078e02ac */
[----:B------:R-:W-:-:S04]  /*127e0*/  IMAD.WIDE R16, R206, 0x4, R16 ;  /* 0x00000004ce107825 */ /* 0x000fc800078e0210 */
[C---:B--2---:R-:W-:Y:S01]  /*127f0*/  IMAD.WIDE R14, R206.reuse, 0x4, R14 ;  /* 0x00000004ce0e7825 */ /* 0x044fe200078e020e */
[----:B------:R2:W-:Y:S03]  /*12800*/  STL.64 [R1+0x58], R16 ;  /* 0x0000581001007387 */ /* 0x0005e60000100a00 */
[C---:B---3--:R-:W-:Y:S01]  /*12810*/  IMAD.WIDE R12, R206.reuse, 0x4, R12 ;  /* 0x00000004ce0c7825 */ /* 0x048fe200078e020c */
[----:B------:R2:W-:Y:S03]  /*12820*/  STL.64 [R1+0x40], R14 ;  /* 0x0000400e01007387 */ /* 0x0005e60000100a00 */
[C---:B------:R-:W-:Y:S01]  /*12830*/  IMAD.WIDE R10, R206.reuse, 0x4, R10 ;  /* 0x00000004ce0a7825 */ /* 0x040fe200078e020a */
[----:B-1----:R-:W3:Y:S03]  /*12840*/  LDL.LU.64 R4, [R1+0x3c8] ;  /* 0x0003c80001047983 */ /* 0x002ee60000300a00 */
[----:B------:R-:W-:-:S04]  /*12850*/  IMAD.WIDE R174, R206, 0x4, R170 ;  /* 0x00000004ceae7825 */ /* 0x000fc800078e02aa */
[----:B------:R-:W-:-:S04]  /*12860*/  IMAD.WIDE R172, R206, 0x4, R168 ;  /* 0x00000004ceac7825 */ /* 0x000fc800078e02a8 */
[----:B------:R-:W-:-:S04]  /*12870*/  IMAD.WIDE R170, R206, 0x4, R166 ;  /* 0x00000004ceaa7825 */ /* 0x000fc800078e02a6 */
[C---:B----4-:R-:W-:Y:S02]  /*12880*/  IMAD.WIDE R234, R206.reuse, 0x4, R250 ;  /* 0x00000004ceea7825 */ /* 0x050fe400078e02fa */
[----:B------:R-:W4:Y:S04]  /*12890*/  LDL.LU.64 R250, [R1+0x3d0] ;  /* 0x0003d00001fa7983 */ /* 0x000f280000300a00 */
[----:B------:R2:W-:Y:S04]  /*128a0*/  STL.64 [R1+0x20], R12 ;  /* 0x0000200c01007387 */ /* 0x0005e80000100a00 */
[----:B------:R-:W2:Y:S04]  /*128b0*/  LDL.LU.64 R240, [R1+0x3d8] ;  /* 0x0003d80001f07983 */ /* 0x000ea80000300a00 */
[----:B------:R1:W-:Y:S01]  /*128c0*/  STL.64 [R1], R10 ;  /* 0x0000000a01007387 */ /* 0x0003e20000100a00 */
[----:B------:R-:W-:-:S03]  /*128d0*/  IMAD.WIDE R226, R206, 0x4, R164 ;  /* 0x00000004cee27825 */ /* 0x000fc600078e02a4 */
[----:B------:R-:W2:Y:S01]  /*128e0*/  LDL.LU.64 R232, [R1+0x3e0] ;  /* 0x0003e00001e87983 */ /* 0x000ea20000300a00 */
        /* <DEDUP_REMOVED lines=12> */
[----:B------:R-:W-:-:S04]  /*129b0*/  IMAD.WIDE R166, R206, 0x4, R156 ;  /* 0x00000004cea67825 */ /* 0x000fc800078e029c */
[C---:B------:R-:W-:Y:S02]  /*129c0*/  IMAD.WIDE R158, R206.reuse, 0x4, R148 ;  /* 0x00000004ce9e7825 */ /* 0x040fe400078e0294 */
[----:B------:R-:W2:Y:S02]  /*129d0*/  LDL.LU.64 R148, [R1+0x418] ;  /* 0x0004180001947983 */ /* 0x000ea40000300a00 */
[C---:B------:R-:W-:Y:S02]  /*129e0*/  IMAD.WIDE R156, R206.reuse, 0x4, R146 ;  /* 0x00000004ce9c7825 */ /* 0x040fe400078e0292 */
[----:B------:R-:W2:Y:S02]  /*129f0*/  LDL.LU.64 R146, [R1+0x420] ;  /* 0x0004200001927983 */ /* 0x000ea40000300a00 */
[C---:B------:R-:W-:Y:S02]  /*12a00*/  IMAD.WIDE R8, R206.reuse, 0x4, R144 ;  /* 0x00000004ce087825 */ /* 0x040fe400078e0290 */
[----:B------:R-:W2:Y:S02]  /*12a10*/  LDL.LU.64 R144, [R1+0x430] ;  /* 0x0004300001907983 */ /* 0x000ea40000300a00 */
[----:B------:R-:W-:-:S02]  /*12a20*/  IMAD.WIDE R6, R206, 0x4, R134 ;  /* 0x00000004ce067825 */ /* 0x000fc400078e0286 */
[----:B------:R-:W2:Y:S04]  /*12a30*/  LDL.LU.64 R200, [R1+0x428] ;  /* 0x0004280001c87983 */ /* 0x000ea80000300a00 */
[----:B------:R-:W4:Y:S04]  /*12a40*/  LDL.LU.64 R198, [R1+0x438] ;  /* 0x0004380001c67983 */ /* 0x000f280000300a00 */
[----:B------:R-:W4:Y:S04]  /*12a50*/  LDL.LU.64 R196, [R1+0x440] ;  /* 0x0004400001c47983 */ /* 0x000f280000300a00 */
[----:B------:R-:W4:Y:S04]  /*12a60*/  LDL.LU.64 R134, [R1+0x448] ;  /* 0x0004480001867983 */ /* 0x000f280000300a00 */
[----:B------:R-:W4:Y:S04]  /*12a70*/  LDL.LU.64 R194, [R1+0x450] ;  /* 0x0004500001c27983 */ /* 0x000f280000300a00 */
[----:B------:R1:W-:Y:S04]  /*12a80*/  STL.64 [R1+0x50], R8 ;  /* 0x0000500801007387 */ /* 0x0003e80000100a00 */
[----:B------:R-:W4:Y:S04]  /*12a90*/  LDL.64 R122, [R1+0x9e0] ;  /* 0x0009e000017a7983 */ /* 0x000f280000100a00 */
        /* <DEDUP_REMOVED lines=8> */
[----:B------:R-:W4:Y:S01]  /*12b20*/  LDL.64 R2, [R1+0x998] ;  /* 0x0009980001027983 */ /* 0x000f220000100a00 */
[----:B------:R-:W-:-:S02]  /*12b30*/  ISETP.GE.U32.AND P4, PT, R0, 0x7ffffe82, PT ;  /* 0x7ffffe820000780c */ /* 0x000fc40003f86070 */
[----:B------:R-:W-:Y:S01]  /*12b40*/  ISETP.GE.U32.AND P5, PT, R207, 0x7ffffe81, PT ;  /* 0x7ffffe81cf00780c */ /* 0x000fe20003fa6070 */
[----:B---3--:R-:W-:Y:S01]  /*12b50*/  IMAD.WIDE R4, R206, 0x4, R4 ;  /* 0x00000004ce047825 */ /* 0x008fe200078e0204 */
[----:B------:R1:W-:Y:S01]  /*12b60*/  STL.64 [R1+0x38], R6 ;  /* 0x0000380601007387 */ /* 0x0003e20000100a00 */
[----:B------:R-:W3:Y:S03]  /*12b70*/  LDC R0, c[0x0][0x3a0] ;  /* 0x0000e800ff007b82 */ /* 0x000ee60000000800 */
[----:B------:R1:W-:Y:S01]  /*12b80*/  STL.64 [R1+0x18], R4 ;  /* 0x0000180401007387 */ /* 0x0003e20000100a00 */
[----:B--2---:R-:W-:-:S04]  /*12b90*/  IMAD.WIDE R200, R247, 0x4, R200 ;  /* 0x00000004f7c87825 */ /* 0x004fc800078e02c8 */
[C---:B----4-:R-:W-:Y:S01]  /*12ba0*/  IMAD.WIDE R198, R247.reuse, 0x4, R198 ;  /* 0x00000004f7c67825 */ /* 0x050fe200078e02c6 */
[----:B------:R-:W-:Y:S03]  /*12bb0*/  LDGSTS.E [R246+0x401f0], desc[UR22][R200.64], !P6 ;  /* 0x401f0000c8f67fae */ /* 0x000fe6000f1a1016 */
[C---:B------:R-:W-:Y:S01]  /*12bc0*/  IMAD.WIDE R196, R247.reuse, 0x4, R196 ;  /* 0x00000004f7c47825 */ /* 0x040fe200078e02c4 */
[----:B------:R-:W-:Y:S03]  /*12bd0*/  LDGSTS.E [R246+0x401f4], desc[UR22][R198.64], !P3 ;  /* 0x401f4000c6f67fae */ /* 0x000fe6000d9a1016 */
[----:B------:R-:W-:Y:S01]  /*12be0*/  IMAD.WIDE R134, R247, 0x4, R134 ;  /* 0x00000004f7867825 */ /* 0x000fe200078e0286 */
[----:B------:R-:W-:Y:S04]  /*12bf0*/  LDGSTS.E [R246+0x401f8], desc[UR22][R196.64], !P4 ;  /* 0x401f8000c4f67fae */ /* 0x000fe8000e1a1016 */
[----:B------:R-:W-:Y:S04]  /*12c00*/  LDGSTS.E [R246+0x401fc], desc[UR22][R134.64], !P5 ;  /* 0x401fc00086f67fae */ /* 0x000fe8000e9a1016 */
[----:B------:R-:W0:Y:S04]  /*12c10*/  LDGDEPBAR ;  /* 0x00000000000079af */ /* 0x000e280000000000 */
[----:B------:R-:W-:Y:S04]  /*12c20*/  LDGSTS.E [R143+0x10000], desc[UR22][R122.64], P0 ;  /* 0x100000007a8f7fae */ /* 0x000fe800081a1016 */
[----:B------:R-:W-:Y:S04]  /*12c30*/  LDGSTS.E [R143+0x10400], desc[UR22][R124.64], P0 ;  /* 0x104000007c8f7fae */ /* 0x000fe800081a1016 */
[----:B------:R-:W-:Y:S04]  /*12c40*/  LDGSTS.E [R143+0x10800], desc[UR22][R126.64], P0 ;  /* 0x108000007e8f7fae */ /* 0x000fe800081a1016 */
[----:B------:R-:W2:Y:S04]  /*12c50*/  LDL.LU.64 R122, [R1+0xc58] ;  /* 0x000c5800017a7983 */ /* 0x000ea80000300a00 */
[----:B------:R-:W4:Y:S04]  /*12c60*/  LDL.LU.64 R124, [R1+0xc50] ;  /* 0x000c5000017c7983 */ /* 0x000f280000300a00 */
[----:B------:R-:W2:Y:S04]  /*12c70*/  LDL.LU.64 R126, [R1+0xc48] ;  /* 0x000c4800017e7983 */ /* 0x000ea80000300a00 */
[----:B------:R-:W-:Y:S04]  /*12c80*/  LDGSTS.E [R143+0x10c00], desc[UR22][R128.64], P0 ;  /* 0x10c00000808f7fae */ /* 0x000fe800081a1016 */
[----:B------:R-:W-:Y:S04]  /*12c90*/  LDGSTS.E [R143+0x11000], desc[UR22][R130.64], P0 ;  /* 0x11000000828f7fae */ /* 0x000fe800081a1016 */
[----:B------:R-:W-:Y:S04]  /*12ca0*/  LDGSTS.E [R143+0x11400], desc[UR22][R132.64], P0 ;  /* 0x11400000848f7fae */ /* 0x000fe800081a1016 */
[----:B------:R-:W2:Y:S04]  /*12cb0*/  LDL.LU.64 R128, [R1+0xc40] ;  /* 0x000c400001807983 */ /* 0x000ea80000300a00 */
[----:B------:R-:W2:Y:S04]  /*12cc0*/  LDL.LU.64 R130, [R1+0xc38] ;  /* 0x000c380001827983 */ /* 0x000ea80000300a00 */
        /* <DEDUP_REMOVED lines=8> */
[----:B------:R-:W2:Y:S04]  /*12d50*/  LDL.LU.64 R2, [R1+0xc10] ;  /* 0x000c100001027983 */ /* 0x000ea80000300a00 */
[----:B--2---:R2:W-:Y:S04]  /*12d60*/  LDGSTS.E [R143+0x12800], desc[UR22][R2.64], P0 ;  /* 0x12800000028f7fae */ /* 0x0045e800081a1016 */
[----:B------:R1:W-:Y:S04]  /*12d70*/  LDGSTS.E [R143+0x12c00], desc[UR22][R136.64], P0 ;  /* 0x12c00000888f7fae */ /* 0x0003e800081a1016 */
[----:B------:R1:W-:Y:S04]  /*12d80*/  LDGSTS.E [R143+0x13000], desc[UR22][R138.64], P0 ;  /* 0x130000008a8f7fae */ /* 0x0003e800081a1016 */
[----:B------:R-:W2:Y:S04]  /*12d90*/  LDL.LU.64 R2, [R1+0xc08] ;  /* 0x000c080001027983 */ /* 0x000ea80000300a00 */
[----:B------:R-:W2:Y:S04]  /*12da0*/  LDL.LU.64 R136, [R1+0xc00] ;  /* 0x000c000001887983 */ /* 0x000ea80000300a00 */
[----:B------:R-:W4:Y:S04]  /*12db0*/  LDL.LU.64 R138, [R1+0xbf8] ;  /* 0x000bf800018a7983 */ /* 0x000f280000300a00 */
[----:B------:R1:W-:Y:S04]  /*12dc0*/  LDGSTS.E [R143+0x13400], desc[UR22][R140.64], P0 ;  /* 0x134000008c8f7fae */ /* 0x0003e800081a1016 */
[----:B------:R1:W-:Y:S04]  /*12dd0*/  LDGSTS.E [R143+0x13800], desc[UR22][R132.64], P0 ;  /* 0x13800000848f7fae */ /* 0x0003e800081a1016 */
[----:B------:R1:W-:Y:S04]  /*12de0*/  LDGSTS.E [R143+0x13c00], desc[UR22][R130.64], P0 ;  /* 0x13c00000828f7fae */ /* 0x0003e800081a1016 */
[----:B------:R-:W4:Y:S04]  /*12df0*/  LDL.LU.64 R140, [R1+0xbf0] ;  /* 0x000bf000018c7983 */ /* 0x000f280000300a00 */
[----:B------:R1:W5:Y:S01]  /*12e00*/  LDL.LU.64 R132, [R1+0xbe8] ;  /* 0x000be80001847983 */ /* 0x0003620000300a00 */
[----:B------:R-:W-:-:S04]  /*12e10*/  IMAD.WIDE R248, R206, 0x4, R248 ;  /* 0x00000004cef87825 */ /* 0x000fc800078e02f8 */
        /* <DEDUP_REMOVED lines=15> */
[----:B---3--:R-:W-:-:S05]  /*12f10*/  VIADD R0, R0, 0xfffffefe ;  /* 0xfffffefe00007836 */ /* 0x008fca0000000000 */
[----:B------:R-:W-:Y:S02]  /*12f20*/  ISETP.GE.U32.AND P4, PT, R0, 0x7ffffe7f, PT ;  /* 0x7ffffe7f0000780c */ /* 0x000fe40003f86070 */
[----:B------:R-:W-:-:S04]  /*12f30*/  SHF.R.S32.HI R0, RZ, 0x1f, R247 ;  /* 0x0000001fff007819 */ /* 0x000fc800000114f7 */
[----:B------:R-:W-:Y:S01]  /*12f40*/  SHF.L.U64.HI R0, R247, 0x2, R0 ;  /* 0x00000002f7007819 */ /* 0x000fe20000010200 */
[----:B--2---:R1:W-:Y:S04]  /*12f50*/  LDGSTS.E [R136+0x10080], desc[UR22][R128.64], P0 ;  /* 0x1008000080887fae */ /* 0x0043e800081a1016 */
[----:B------:R1:W-:Y:S04]  /*12f60*/  LDGSTS.E [R136+0x10480], desc[UR22][R126.64], P0 ;  /* 0x104800007e887fae */ /* 0x0003e800081a1016 */
[----:B----4-:R1:W-:Y:S04]  /*12f70*/  LDGSTS.E [R136+0x10880], desc[UR22][R124.64], P0 ;  /* 0x108800007c887fae */ /* 0x0103e800081a1016 */
[----:B------:R1:W-:Y:S04]  /*12f80*/  LDGSTS.E [R136+0x10c80], desc[UR22][R122.64], P0 ;  /* 0x10c800007a887fae */ /* 0x0003e800081a1016 */
        /* <DEDUP_REMOVED lines=108> */
[----:B------:R-:W0:Y:S01]  /*13650*/  LDGDEPBAR ;  /* 0x00000000000079af */ /* 0x000e220000000000 */
[----:B------:R-:W-:-:S05]  /*13660*/  VIADD R2, R2, 0xfffffeff ;  /* 0xfffffeff02027836 */ /* 0x000fca0000000000 */
[----:B------:R-:W-:Y:S01]  /*13670*/  ISETP.GE.U32.AND P3, PT, R2, 0x7ffffe80, PT ;  /* 0x7ffffe800200780c */ /* 0x000fe20003f66070 */
[----:B------:R-:W-:Y:S01]  /*13680*/  IMAD.SHL.U32 R2, R247, 0x4, RZ ;  /* 0x00000004f7027824 */ /* 0x000fe200078e00ff */
[----:B------:R-:W-:-:S04]  /*13690*/  DEPBAR.LE SB0, 0x2 ;  /* 0x000080800000791a */ /* 0x000fc80000000000 */
[----:B------:R-:W-:Y:S06]  /*136a0*/  BAR.SYNC.DEFER_BLOCKING 0x0 ;  /* 0x0000000000007b1d */ /* 0x000fec0000010000 */
[----:B-1----:R-:W-:Y:S05]  /*136b0*/  @!P2 BRA `(.L_x_6) ;  /* 0x000000000084a947 */ /* 0x002fea0003800000 */
[----:B------:R-:W-:Y:S04]  /*136c0*/  LDS.128 R4, [R246+0x30000] ;  /* 0x03000000f6047984 */ /* 0x000fe80000000c00 */
        /* <DEDUP_REMOVED lines=30> */
[----:B------:R-:W1:Y:S02]  /*138b0*/  LDS.128 R128, [R246+0x301f0] ;  /* 0x0301f000f6807984 */ /* 0x000e640000000c00 */
[----:B-1----:R1:W-:Y:S02]  /*138c0*/  STTM.x128 tmem[UR11+0x80], R4 ;  /* 0x00008004000079ed */ /* 0x0023e400083c000b */
.L_x_6:
[----:B-1----:R-:W2:Y:S01]  /*138d0*/  LDL.LU.64 R10, [R1+0x978] ;  /* 0x00097800010a7983 */ /* 0x002ea20000300a00 */
[----:B------:R-:W1:Y:S03]  /*138e0*/  LDC R4, c[0x0][0x3a0] ;  /* 0x0000e800ff047b82 */ /* 0x000e660000000800 */
[----:B------:R-:W3:Y:S01]  /*138f0*/  LDL.LU.64 R8, [R1+0x970] ;  /* 0x0009700001087983 */ /* 0x000ee20000300a00 */
[----:B------:R-:W-:Y:S01]  /*13900*/  ISETP.NE.U32.AND P0, PT, RZ, UR8, PT ;  /* 0x00000008ff007c0c */ /* 0x000fe2000bf05070 */
[----:B------:R-:W-:Y:S01]  /*13910*/  UIADD3 UR12, UPT, UPT, UR10, 0x80, URZ ;  /* 0x000000800a0c7890 */ /* 0x000fe2000fffe0ff */
[----:B------:R-:W4:Y:S02]  /*13920*/  FENCE.VIEW.ASYNC.T ;  /* 0x00000000000073c6 */ /* 0x000f240000000200 */
[----:B------:R-:W1:Y:S08]  /*13930*/  LDC R5, c[0x0][0x3a0] ;  /* 0x0000e800ff057b82 */ /* 0x000e700000000800 */
[----:B------:R-:W1:Y:S08]  /*13940*/  LDC R6, c[0x0][0x3a0] ;  /* 0x0000e800ff067b82 */ /* 0x000e700000000800 */
[----:B----4-:R-:W-:Y:S01]  /*13950*/  BAR.SYNC.DEFER_BLOCKING 0x0 ;  /* 0x0000000000007b1d */ /* 0x010fe20000010000 */
[----:B--2---:R-:W-:-:S02]  /*13960*/  IADD3 R114, P2, PT, R10, R2, RZ ;  /* 0x000000020a727210 */ /* 0x004fc40007f5e0ff */
[----:B---3--:R-:W-:-:S03]  /*13970*/  IADD3 R112, P5, PT, R8, R2, RZ ;  /* 0x0000000208707210 */ /* 0x008fc60007fbe0ff */
[--C-:B------:R-:W-:Y:S01]  /*13980*/  IMAD.X R115, R11, 0x1, R0.reuse, P2 ;  /* 0x000000010b737824 */ /* 0x100fe200010e0600 */
[----:B------:R-:W-:Y:S01]  /*13990*/  ISETP.LT.OR P2, PT, R252, 0x80, P0 ;  /* 0x00000080fc00780c */ /* 0x000fe20000741670 */
[----:B------:R-:W-:-:S12]  /*139a0*/  IMAD.X R113, R9, 0x1, R0, P5 ;  /* 0x0000000109717824 */ /* 0x000fd800028e0600 */
[----:B-1----:R-:W-:Y:S05]  /*139b0*/  @P2 BRA `(.L_x_7) ;  /* 0x0000000400382947 */ /* 0x002fea0003800000 */
[----:B------:R-:W-:Y:S01]  /*139c0*/  USHF.R.U32.HI UR70, URZ, 0x4, UR9 ;  /* 0x00000004ff467899 */ /* 0x000fe20008011609 */
[----:B------:R-:W-:Y:S01]  /*139d0*/  UMOV UR20, URZ ;  /* 0x000000ff00147c82 */ /* 0x000fe20008000000 */
[----:B------:R-:W-:Y:S02]  /*139e0*/  UIADD3 UR28, UPT, UPT, UR10, 0x88, URZ ;  /* 0x000000880a1c7890 */ /* 0x000fe4000fffe0ff */
[----:B------:R-:W-:Y:S02]  /*139f0*/  USGXT.U32 UR70, UR70, 0xe ;  /* 0x0000000e4646789a */ /* 0x000fe40008000000 */
[----:B------:R-:W-:Y:S02]  /*13a00*/  UIADD3 UR77, UPT, UPT, UR10, 0x90, URZ ;  /* 0x000000900a4d7890 */ /* 0x000fe4000fffe0ff */
[----:B------:R-:W-:Y:S02]  /*13a10*/  UIADD3 UR60, UP1, UPT, UR70, 0x2, URZ ;  /* 0x00000002463c7890 */ /* 0x000fe4000ff3e0ff */
[----:B------:R-:W-:-:S02]  /*13a20*/  UIADD3 UR13, UPT, UPT, UR10, 0x98, URZ ;  /* 0x000000980a0d7890 */ /* 0x000fc4000fffe0ff */
[----:B------:R-:W-:Y:S02]  /*13a30*/  UIADD3.X UR61, UPT, UPT, UR20, 0x40004040, URZ, UP1, !UPT ;  /* 0x40004040143d7890 */ /* 0x000fe40008ffe4ff */
[----:B------:R-:W-:Y:S02]  /*13a40*/  UIADD3 UR6, UPT, UPT, UR10, 0xa0, URZ ;  /* 0x000000a00a067890 */ /* 0x000fe4000fffe0ff */
[----:B------:R-:W-:Y:S02]  /*13a50*/  UIADD3.64 UR66, UPT, UPT, UR60, 0x2, URZ ;  /* 0x000000023c427897 */ /* 0x000fe4000fffe0ff */
[----:B------:R-:W-:Y:S02]  /*13a60*/  UIADD3.64 UR58, UPT, UPT, UR60, 0x4, URZ ;  /* 0x000000043c3a7897 */ /* 0x000fe4000fffe0ff */
[----:B------:R-:W-:Y:S02]  /*13a70*/  UIADD3.64 UR56, UPT, UPT, UR60, 0x3fe, URZ ;  /* 0x000003fe3c387897 */ /* 0x000fe4000fffe0ff */
[----:B------:R-:W-:-:S02]  /*13a80*/  UIADD3 UR5, UPT, UPT, UR10, 0xa8, URZ ;  /* 0x000000a80a057890 */ /* 0x000fc4000fffe0ff */
[----:B------:R-:W-:Y:S02]  /*13a90*/  UIADD3.64 UR54, UPT, UPT, UR60, 0x400, URZ ;  /* 0x000004003c367897 */ /* 0x000fe4000fffe0ff */
[----:B------:R-:W-:Y:S02]  /*13aa0*/  UIADD3 UR7, UPT, UPT, UR10, 0xb0, URZ ;  /* 0x000000b00a077890 */ /* 0x000fe4000fffe0ff */
[----:B------:R-:W-:Y:S01]  /*13ab0*/  UIADD3.64 UR52, UPT, UPT, UR60, 0x402, URZ ;  /* 0x000004023c347897 */ /* 0x000fe2000fffe0ff */
[----:B------:R-:W-:Y:S01]  /*13ac0*/  UMOV UR72, 0x0 ;  /* 0x0000000000487882 */ /* 0x000fe20000000000 */
[----:B------:R-:W-:Y:S01]  /*13ad0*/  UMOV UR73, 0x8200910 ;  /* 0x0820091000497882 */ /* 0x000fe20000000000 */
[----:B------:R-:W-:Y:S02]  /*13ae0*/  UIADD3 UR8, UPT, UPT, UR10, 0xb8, URZ ;  /* 0x000000b80a087890 */ /* 0x000fe4000fffe0ff */
[----:B------:R-:W-:Y:S01]  /*13af0*/  UIADD3.64 UR50, UPT, UPT, UR60, 0x404, URZ ;  /* 0x000004043c327897 */ /* 0x000fe2000fffe0ff */
[----:B------:R-:W-:Y:S01]  /*13b00*/  UMOV UR71, 0x40004040 ;  /* 0x4000404000477882 */ /* 0x000fe20000000000 */
[----:B------:R-:W-:Y:S01]  /*13b10*/  UMOV UR68, 0x0 ;  /* 0x0000000000447882 */ /* 0x000fe20000000000 */
[----:B------:R-:W-:Y:S01]  /*13b20*/  UMOV UR69, 0x8200910 ;  /* 0x0820091000457882 */ /* 0x000fe20000000000 */
[----:B------:R-:W-:-:S02]  /*13b30*/  UIADD3 UR14, UPT, UPT, UR10, 0xc0, URZ ;  /* 0x000000c00a0e7890 */ /* 0x000fc4000fffe0ff */
[----:B------:R1:W-:Y:S01]  /*13b40*/  UTCHMMA tmem[UR12], gdesc[UR70], tmem[UR10], tmem[UR72], idesc[UR73], !UPT ;  /* 0x00ff48460c0079ea */ /* 0x0003e2000f80000a */
[----:B------:R-:W-:Y:S02]  /*13b50*/  UIADD3.64 UR48, UPT, UPT, UR60, 0x7fe, URZ ;  /* 0x000007fe3c307897 */ /* 0x000fe4000fffe0ff */
[----:B------:R2:W-:Y:S01]  /*13b60*/  UTCHMMA tmem[UR28], gdesc[UR60], tmem[UR10], tmem[UR68], idesc[UR69], UPT ;  /* 0x00ff443c1c0079ea */ /* 0x0005e2000b80000a */
[----:B------:R-:W-:Y:S01]  /*13b70*/  UMOV UR64, 0x0 ;  /* 0x0000000000407882 */ /* 0x000fe20000000000 */
[----:B------:R-:W-:Y:S01]  /*13b80*/  UMOV UR65, 0x8200910 ;  /* 0x0820091000417882 */ /* 0x000fe20000000000 */
[----:B------:R-:W-:Y:S02]  /*13b90*/  UIADD3 UR15, UPT, UPT, UR10, 0xc8, URZ ;  /* 0x000000c80a0f7890 */ /* 0x000fe4000fffe0ff */
[----:B------:R3:W-:Y:S01]  /*13ba0*/  UTCHMMA tmem[UR77], gdesc[UR66], tmem[UR10], tmem[UR64], idesc[UR65], UPT ;  /* 0x00ff40424d0079ea */ /* 0x0007e2000b80000a */
[----:B------:R-:W-:Y:S02]  /*13bb0*/  UIADD3.64 UR44, UPT, UPT, UR60, 0x800, URZ ;  /* 0x000008003c2c7897 */ /* 0x000fe4000fffe0ff */
[----:B------:R-:W-:-:S02]  /*13bc0*/  UIADD3 UR16, UPT, UPT, UR10, 0xd0, URZ ;  /* 0x000000d00a107890 */ /* 0x000fc4000fffe0ff */
[----:B------:R-:W-:Y:S01]  /*13bd0*/  UIADD3.64 UR40, UPT, UPT, UR60, 0x802, URZ ;  /* 0x000008023c287897 */ /* 0x000fe2000fffe0ff */
[----:B-1----:R-:W-:Y:S01]  /*13be0*/  UMOV UR70, 0x0 ;  /* 0x0000000000467882 */ /* 0x002fe20000000000 */
[----:B------:R-:W-:Y:S01]  /*13bf0*/  UMOV UR71, 0x8200910 ;  /* 0x0820091000477882 */ /* 0x000fe20000000000 */
[----:B------:R-:W-:Y:S02]  /*13c00*/  UIADD3 UR17, UPT, UPT, UR10, 0xd8, URZ ;  /* 0x000000d80a117890 */ /* 0x000fe4000fffe0ff */
[----:B------:R3:W-:Y:S01]  /*13c10*/  UTCHMMA tmem[UR13], gdesc[UR58], tmem[UR10], tmem[UR70], idesc[UR71], UPT ;  /* 0x00ff463a0d0079ea */ /* 0x0007e2000b80000a */
[----:B------:R-:W-:Y:S01]  /*13c20*/  UMOV UR24, UR4 ;  /* 0x0000000400187c82 */ /* 0x000fe20008000000 */
[----:B------:R-:W-:Y:S01]  /*13c30*/  UMOV UR25, URZ ;  /* 0x000000ff00197c82 */ /* 0x000fe20008000000 */
[----:B------:R-:W-:Y:S01]  /*13c40*/  UIADD3.64 UR36, UPT, UPT, UR60, 0x804, URZ ;  /* 0x000008043c247897 */ /* 0x000fe2000fffe0ff */
[----:B------:R3:W-:Y:S01]  /*13c50*/  UTCHMMA tmem[UR6], gdesc[UR56], tmem[UR10], tmem[UR72], idesc[UR73], UPT ;  /* 0x00ff4838060079ea */ /* 0x0007e2000b80000a */
[----:B------:R-:W-:-:S02]  /*13c60*/  UIADD3 UR18, UPT, UPT, UR10, 0xe0, URZ ;  /* 0x000000e00a127890 */ /* 0x000fc4000fffe0ff */
[----:B------:R3:W-:Y:S01]  /*13c70*/  UTCHMMA tmem[UR5], gdesc[UR54], tmem[UR10], tmem[UR64], idesc[UR65], UPT ;  /* 0x00ff4036050079ea */ /* 0x0007e2000b80000a */
[----:B------:R-:W-:Y:S01]  /*13c80*/  UIADD3.64 UR32, UPT, UPT, UR60, 0xbfe, URZ ;  /* 0x00000bfe3c207897 */ /* 0x000fe2000fffe0ff */
[----:B------:R3:W-:Y:S01]  /*13c90*/  UTCHMMA tmem[UR7], gdesc[UR52], tmem[UR10], tmem[UR68], idesc[UR69], UPT ;  /* 0x00ff4434070079ea */ /* 0x0007e2000b80000a */
[----:B------:R-:W-:Y:S02]  /*13ca0*/  UIADD3 UR19, UPT, UPT, UR10, 0xe8, URZ ;  /* 0x000000e80a137890 */ /* 0x000fe4000fffe0ff */
[----:B------:R3:W-:Y:S01]  /*13cb0*/  UTCHMMA tmem[UR8], gdesc[UR50], tmem[UR10], tmem[UR70], idesc[UR71], UPT ;  /* 0x00ff4632080079ea */ /* 0x0007e2000b80000a */
[----:B------:R-:W-:Y:S01]  /*13cc0*/  UMOV UR76, UR24 ;  /* 0x00000018004c7c82 */ /* 0x000fe20008000000 */
[----:B--2---:R-:W-:Y:S01]  /*13cd0*/  UIADD3.64 UR28, UPT, UPT, UR60, 0xc00, URZ ;  /* 0x00000c003c1c7897 */ /* 0x004fe2000fffe0ff */
[----:B------:R3:W-:Y:S01]  /*13ce0*/  UTCHMMA tmem[UR14], gdesc[UR48], tmem[UR10], tmem[UR72], idesc[UR73], UPT ;  /* 0x00ff48300e0079ea */ /* 0x0007e2000b80000a */
[----:B------:R-:W-:Y:S02]  /*13cf0*/  UIADD3 UR74, UPT, UPT, UR10, 0xf0, URZ ;  /* 0x000000f00a4a7890 */ /* 0x000fe4000fffe0ff */
[----:B------:R-:W-:-:S02]  /*13d00*/  UIADD3.64 UR24, UPT, UPT, UR60, 0xc02, URZ ;  /* 0x00000c023c187897 */ /* 0x000fc4000fffe0ff */
[----:B------:R-:W-:Y:S02]  /*13d10*/  UIADD3 UR75, UPT, UPT, UR10, 0xf8, URZ ;  /* 0x000000f80a4b7890 */ /* 0x000fe4000fffe0ff */
[----:B------:R-:W-:Y:S01]  /*13d20*/  UIADD3.64 UR62, UPT, UPT, UR60, 0xc04, URZ ;  /* 0x00000c043c3e7897 */ /* 0x000fe2000fffe0ff */
[----:B------:R-:W-:Y:S01]  /*13d30*/  UMOV UR46, 0x0 ;  /* 0x00000000002e7882 */ /* 0x000fe20000000000 */
[----:B------:R-:W-:Y:S01]  /*13d40*/  UMOV UR47, 0x8200910 ;  /* 0x08200910002f7882 */ /* 0x000fe20000000000 */
[----:B------:R-:W-:Y:S01]  /*13d50*/  UMOV UR42, 0x0 ;  /* 0x00000000002a7882 */ /* 0x000fe20000000000 */
[----:B------:R-:W-:Y:S01]  /*13d60*/  UMOV UR43, 0x8200910 ;  /* 0x08200910002b7882 */ /* 0x000fe20000000000 */
[----:B------:R-:W-:Y:S01]  /*13d70*/  UMOV UR38, 0x0 ;  /* 0x0000000000267882 */ /* 0x000fe20000000000 */
[----:B------:R-:W-:Y:S01]  /*13d80*/  UMOV UR39, 0x8200910 ;  /* 0x0820091000277882 */ /* 0x000fe20000000000 */
[----:B------:R3:W-:Y:S01]  /*13d90*/  UTCHMMA tmem[UR15], gdesc[UR44], tmem[UR10], tmem[UR46], idesc[UR47], UPT ;  /* 0x00ff2e2c0f0079ea */ /* 0x0007e2000b80000a */
        /* <DEDUP_REMOVED lines=12> */
[----:B------:R3:W-:Y:S01]  /*13e60*/  UTCHMMA tmem[UR74], gdesc[UR24], tmem[UR10], tmem[UR26], idesc[UR27], UPT ;  /* 0x00ff1a184a0079ea */ /* 0x0007e2000b80000a */
[----:B------:R3:W-:Y:S01]  /*13e70*/  UTCHMMA tmem[UR75], gdesc[UR62], tmem[UR10], tmem[UR20], idesc[UR21], UPT ;  /* 0x00ff143e4b0079ea */ /* 0x0007e2000b80000a */
[----:B------:R3:W-:Y:S01]  /*13e80*/  UTCBAR [UR76], URZ ;  /* 0x000000ff4c0073e9 */ /* 0x0007e200080000ff */
[----:B------:R-:W-:Y:S01]  /*13e90*/  NOP ;  /* 0x0000000000007918 */ /* 0x000fe20000000000 */
.L_x_7:
[----:B------:R-:W2:Y:S01]  /*13ea0*/  LDL.LU.64 R18, [R1+0x968] ;  /* 0x0009680001127983 */ /* 0x000ea20000300a00 */
[----:B------:R-:W-:Y:S01]  /*13eb0*/  BAR.SYNC.DEFER_BLOCKING 0x0 ;  /* 0x0000000000007b1d */ /* 0x000fe20000010000 */
[----:B------:R-:W-:Y:S02]  /*13ec0*/  VIADD R4, R4, 0xfffffefd ;  /* 0xfffffefd04047836 */ /* 0x000fe40000000000 */
[----:B------:R-:W-:-:S05]  /*13ed0*/  VIADD R5, R5, 0xfffffefc ;  /* 0xfffffefc05057836 */ /* 0x000fca0000000000 */
[----:B------:R-:W1:Y:S01]  /*13ee0*/  LDC R38, c[0x0][0x3a0] ;  /* 0x0000e800ff267b82 */ /* 0x000e620000000800 */
[----:B------:R-:W4:Y:S04]  /*13ef0*/  LDL.LU.64 R16, [R1+0x960] ;  /* 0x0009600001107983 */ /* 0x000f280000300a00 */
[----:B---3--:R-:W3:Y:S03]  /*13f00*/  LDL.LU.64 R8, [R1+0x958] ;  /* 0x0009580001087983 */ /* 0x008ee60000300a00 */
[----:B------:R-:W1:Y:S01]  /*13f10*/  LDC R247, c[0x0][0x3a0] ;  /* 0x0000e800fff77b82 */ /* 0x000e620000000800 */
[----:B------:R-:W3:Y:S04]  /*13f20*/  LDL.LU.64 R14, [R1+0x950] ;  /* 0x00095000010e7983 */ /* 0x000ee80000300a00 */
[----:B------:R-:W3:Y:S04]  /*13f30*/  LDL.LU.64 R12, [R1+0x948] ;  /* 0x00094800010c7983 */ /* 0x000ee80000300a00 */
[----:B------:R-:W3:Y:S04]  /*13f40*/  LDL.LU.64 R10, [R1+0x940] ;  /* 0x00094000010a7983 */ /* 0x000ee80000300a00 */
[----:B------:R-:W-:Y:S04]  /*13f50*/  STL.64 [R1+0xc28], R216 ;  /* 0x000c28d801007387 */ /* 0x000fe80000100a00 */
[----:B------:R-:W-:Y:S04]  /*13f60*/  STL.64 [R1+0xc20], R208 ;  /* 0x000c20d001007387 */ /* 0x000fe80000100a00 */
[----:B------:R-:W-:Y:S04]  /*13f70*/  STL.64 [R1+0xc18], R154 ;  /* 0x000c189a01007387 */ /* 0x000fe80000100a00 */
[----:B------:R-:W-:Y:S04]  /*13f80*/  STL.64 [R1+0xc10], R152 ;  /* 0x000c109801007387 */ /* 0x000fe80000100a00 */
[----:B------:R-:W-:Y:S04]  /*13f90*/  STL.64 [R1+0xc08], R150 ;  /* 0x000c089601007387 */ /* 0x000fe80000100a00 */
[----:B------:R-:W-:Y:S04]  /*13fa0*/  STL.64 [R1+0xc00], R148 ;  /* 0x000c009401007387 */ /* 0x000fe80000100a00 */
[----:B------:R-:W-:Y:S04]  /*13fb0*/  STL.64 [R1+0xbf8], R146 ;  /* 0x000bf89201007387 */ /* 0x000fe80000100a00 */
[----:B------:R1:W-:Y:S04]  /*13fc0*/  STL.64 [R1+0xbf0], R144 ;  /* 0x000bf09001007387 */ /* 0x0003e80000100a00 */
[----:B------:R-:W-:Y:S04]  /*13fd0*/  STL.64 [R1+0xbe8], R194 ;  /* 0x000be8c201007387 */ /* 0x000fe80000100a00 */
[----:B------:R-:W-:Y:S01]  /*13fe0*/  @!PT LDS RZ, [RZ] ;  /* 0x00000000fffff984 */ /* 0x000fe20000000800 */
[----:B------:R-:W-:Y:S01]  /*13ff0*/  @!PT LDS RZ, [RZ] ;  /* 0x00000000fffff984 */ /* 0x000fe20000000800 */
[----:B------:R-:W-:Y:S01]  /*14000*/  @!PT LDS RZ, [RZ] ;  /* 0x00000000fffff984 */ /* 0x000fe20000000800 */
[----:B------:R-:W-:Y:S01]  /*14010*/  LDGSTS.E [R246+0x30000], desc[UR22][R114.64], !P3 ;  /* 0x3000000072f67fae */ /* 0x000fe2000d9a1016 */
[----:B------:R-:W-:-:S02]  /*14020*/  ISETP.GE.U32.AND P3, PT, R5, 0x7ffffe7d, PT ;  /* 0x7ffffe7d0500780c */ /* 0x000fc40003f66070 */
[----:B------:R-:W2:Y:S01]  /*14030*/  LDC R5, c[0x0][0x3a0] ;  /* 0x0000e800ff057b82 */ /* 0x000ea20000000800 */
[----:B------:R-:W-:Y:S01]  /*14040*/  LDGSTS.E [R246+0x30004], desc[UR22][R112.64], !P4 ;  /* 0x3000400070f67fae */ /* 0x000fe2000e1a1016 */
[----:B------:R-:W-:Y:S01]  /*14050*/  ISETP.GE.U32.AND P4, PT, R4, 0x7ffffe7e, PT ;  /* 0x7ffffe7e0400780c */ /* 0x000fe20003f86070 */
[----:B------:R-:W-:-:S05]  /*14060*/  VIADD R4, R6, 0xfffffefb ;  /* 0xfffffefb06047836 */ /* 0x000fca0000000000 */
[----:B------:R-:W-:Y:S01]  /*14070*/  ISETP.GE.U32.AND P2, PT, R4, 0x7ffffe7c, PT ;  /* 0x7ffffe7c0400780c */ /* 0x000fe20003f46070 */
[----:B------:R-:W2:Y:S08]  /*14080*/  LDC R6, c[0x0][0x3a0] ;  /* 0x0000e800ff067b82 */ /* 0x000eb00000000800 */
[----:B------:R-:W2:Y:S08]  /*14090*/  LDC R4, c[0x0][0x3a0] ;  /* 0x0000e800ff047b82 */ /* 0x000eb00000000800 */
[----:B-1----:R-:W1:Y:S08]  /*140a0*/  LDC R145, c[0x0][0x3a0] ;  /* 0x0000e800ff917b82 */ /* 0x002e700000000800 */
[----:B------:R-:W1:Y:S01]  /*140b0*/  LDC R144, c[0x0][0x3a0] ;  /* 0x0000e800ff907b82 */ /* 0x000e620000000800 */
[----:B--2---:R-:W-:-:S05]  /*140c0*/  IADD3 R110, P5, PT, R18, R2, RZ ;  /* 0x00000002126e7210 */ /* 0x004fca0007fbe0ff */
[----:B------:R-:W-:Y:S02]  /*140d0*/  IMAD.X R111, R19, 0x1, R0, P5 ;  /* 0x00000001136f7824 */ /* 0x000fe400028e0600 */
[----:B------:R-:W2:Y:S01]  /*140e0*/  LDL.LU.64 R18, [R1+0x938] ;  /* 0x0009380001127983 */ /* 0x000ea20000300a00 */
[----:B------:R-:W-:-:S03]  /*140f0*/  IADD3 R4, PT, PT, R4, -0x106, RZ ;  /* 0xfffffefa04047810 */ /* 0x000fc60007ffe0ff */
[----:B------:R-:W-:Y:S01]  /*14100*/  LDGSTS.E [R246+0x30008], desc[UR22][R110.64], !P4 ;  /* 0x300080006ef67fae */ /* 0x000fe2000e1a1016 */
[----:B----4-:R-:W-:-:S05]  /*14110*/  IADD3 R106, P5, PT, R16, R2, RZ ;  /* 0x00000002106a7210 */ /* 0x010fca0007fbe0ff */
[--C-:B------:R-:W-:Y:S01]  /*14120*/  IMAD.X R107, R17, 0x1, R0.reuse, P5 ;  /* 0x00000001116b7824 */ /* 0x100fe200028e0600 */
[-C--:B---3--:R-:W-:Y:S01]  /*14130*/  IADD3 R104, P5, PT, R8, R2.reuse, RZ ;  /* 0x0000000208687210 */ /* 0x088fe20007fbe0ff */
[----:B------:R-:W3:Y:S04]  /*14140*/  LDL.LU.64 R16, [R1+0x930] ;  /* 0x0009300001107983 */ /* 0x000ee80000300a00 */
[----:B------:R-:W-:Y:S01]  /*14150*/  IMAD.X R105, R9, 0x1, R0, P5 ;  /* 0x0000000109697824 */ /* 0x000fe200028e0600 */
[----:B------:R-:W-:Y:S01]  /*14160*/  ISETP.GE.U32.AND P4, PT, R4, 0x7ffffe7b, PT ;  /* 0x7ffffe7b0400780c */ /* 0x000fe20003f86070 */
[----:B------:R-:W4:Y:S01]  /*14170*/  LDL.LU.64 R8, [R1+0x928] ;  /* 0x0009280001087983 */ /* 0x000f220000300a00 */
[----:B------:R-:W-:-:S03]  /*14180*/  IADD3 R102, P5, PT, R14, R2, RZ ;  /* 0x000000020e667210 */ /* 0x000fc60007fbe0ff */
[----:B------:R-:W-:Y:S02]  /*14190*/  LDGSTS.E [R246+0x3000c], desc[UR22][R106.64], !P3 ;  /* 0x3000c0006af67fae */ /* 0x000fe4000d9a1016 */
[--C-:B------:R-:W-:Y:S01]  /*141a0*/  IMAD.X R103, R15, 0x1, R0.reuse, P5 ;  /* 0x000000010f677824 */ /* 0x100fe200028e0600 */
[-C--:B------:R-:W-:Y:S01]  /*141b0*/  IADD3 R100, P5, PT, R12, R2.reuse, RZ ;  /* 0x000000020c647210 */ /* 0x080fe20007fbe0ff */
[----:B------:R-:W4:Y:S04]  /*141c0*/  LDL.LU.64 R14, [R1+0x920] ;  /* 0x00092000010e7983 */ /* 0x000f280000300a00 */
[--C-:B------:R-:W-:Y:S01]  /*141d0*/  IMAD.X R101, R13, 0x1, R0.reuse, P5 ;  /* 0x000000010d657824 */ /* 0x100fe200028e0600 */
[----:B------:R-:W-:Y:S01]  /*141e0*/  IADD3 R96, P5, PT, R10, R2, RZ ;  /* 0x000000020a607210 */ /* 0x000fe20007fbe0ff */
[----:B------:R-:W4:Y:S04]  /*141f0*/  LDL.LU.64 R12, [R1+0x918] ;  /* 0x00091800010c7983 */ /* 0x000f280000300a00 */
[----:B------:R-:W-:Y:S01]  /*14200*/  IMAD.X R97, R11, 0x1, R0, P5 ;  /* 0x000000010b617824 */ /* 0x000fe200028e0600 */
[----:B------:R-:W-:Y:S04]  /*14210*/  LDGSTS.E [R246+0x30010], desc[UR22][R104.64], !P2 ;  /* 0x3001000068f67fae */ /* 0x000fe8000d1a1016 */
[----:B------:R-:W4:Y:S01]  /*14220*/  LDL.LU.64 R10, [R1+0x910] ;  /* 0x00091000010a7983 */ /* 0x000f220000300a00 */
[----:B------:R-:W-:-:S02]  /*14230*/  VIADD R4, R6, 0xfffffef8 ;  /* 0xfffffef806047836 */ /* 0x000fc40000000000 */
[----:B------:R-:W1:Y:S01]  /*14240*/  LDC R6, c[0x0][0x3a0] ;  /* 0x0000e800ff067b82 */ /* 0x000e620000000800 */
[----:B------:R-:W-:Y:S01]  /*14250*/  VIADD R5, R5, 0xfffffef9 ;  /* 0xfffffef905057836 */ /* 0x000fe20000000000 */
[----:B------:R-:W-:Y:S01]  /*14260*/  LDGSTS.E [R246+0x30014], desc[UR22][R102.64], !P4 ;  /* 0x3001400066f67fae */ /* 0x000fe2000e1a1016 */
[----:B--2---:R-:W-:-:S05]  /*14270*/  IADD3 R94, P5, PT, R18, R2, RZ ;  /* 0x00000002125e7210 */ /* 0x004fca0007fbe0ff */
[----:B------:R-:W-:Y:S02]  /*14280*/  IMAD.X R95, R19, 0x1, R0, P5 ;  /* 0x00000001135f7824 */ /* 0x000fe400028e0600 */
[----:B------:R-:W2:Y:S01]  /*14290*/  LDL.LU.64 R18, [R1+0x908] ;  /* 0x0009080001127983 */ /* 0x000ea20000300a00 */
[----:B---3--:R-:W-:-:S05]  /*142a0*/  IADD3 R92, P5, PT, R16, R2, RZ ;  /* 0x00000002105c7210 */ /* 0x008fca0007fbe0ff */
[--C-:B------:R-:W-:Y:S01]  /*142b0*/  IMAD.X R93, R17, 0x1, R0.reuse, P5 ;  /* 0x00000001115d7824 */ /* 0x100fe200028e0600 */
[-C--:B----4-:R-:W-:Y:S01]  /*142c0*/  IADD3 R90, P5, PT, R8, R2.reuse, RZ ;  /* 0x00000002085a7210 */ /* 0x090fe20007fbe0ff */
[----:B------:R-:W3:Y:S04]  /*142d0*/  LDL.LU.64 R16, [R1+0x900] ;  /* 0x0009000001107983 */ /* 0x000ee80000300a00 */
[----:B------:R-:W-:Y:S02]  /*142e0*/  IMAD.X R91, R9, 0x1, R0, P5 ;  /* 0x00000001095b7824 */ /* 0x000fe400028e0600 */
[----:B------:R-:W4:Y:S01]  /*142f0*/  LDL.LU.64 R8, [R1+0x8f8] ;  /* 0x0008f80001087983 */ /* 0x000f220000300a00 */
[----:B------:R-:W-:-:S05]  /*14300*/  IADD3 R86, P5, PT, R14, R2, RZ ;  /* 0x000000020e567210 */ /* 0x000fca0007fbe0ff */
[--C-:B------:R-:W-:Y:S01]  /*14310*/  IMAD.X R87, R15, 0x1, R0.reuse, P5 ;  /* 0x000000010f577824 */ /* 0x100fe200028e0600 */
[-C--:B------:R-:W-:Y:S01]  /*14320*/  IADD3 R84, P5, PT, R12, R2.reuse, RZ ;  /* 0x000000020c547210 */ /* 0x080fe20007fbe0ff */
[----:B------:R-:W4:Y:S04]  /*14330*/  LDL.LU.64 R14, [R1+0x8f0] ;  /* 0x0008f000010e7983 */ /* 0x000f280000300a00 */
[----:B------:R-:W-:Y:S02]  /*14340*/  IMAD.X R85, R13, 0x1, R0, P5 ;  /* 0x000000010d557824 */ /* 0x000fe400028e0600 */
[----:B------:R-:W4:Y:S01]  /*14350*/  LDL.LU.64 R12, [R1+0x8e8] ;  /* 0x0008e800010c7983 */ /* 0x000f220000300a00 */
[----:B------:R-:W-:-:S05]  /*14360*/  IADD3 R82, P5, PT, R10, R2, RZ ;  /* 0x000000020a527210 */ /* 0x000fca0007fbe0ff */
[----:B------:R-:W-:Y:S02]  /*14370*/  IMAD.X R83, R11, 0x1, R0, P5 ;  /* 0x000000010b537824 */ /* 0x000fe400028e0600 */
[----:B------:R-:W4:Y:S01]  /*14380*/  LDL.LU.64 R10, [R1+0x8e0] ;  /* 0x0008e000010a7983 */ /* 0x000f220000300a00 */
        /* <DEDUP_REMOVED lines=72> */
[----:B------:R-:W-:Y:S02]  /*14810*/  ISETP.GE.U32.AND P2, PT, R4, 0x7ffffe79, PT ;  /* 0x7ffffe790400780c */ /* 0x000fe40003f46070 */
[----:B------:R-:W1:Y:S01]  /*14820*/  LDC R4, c[0x0][0x3a0] ;  /* 0x0000e800ff047b82 */ /* 0x000e620000000800 */
[----:B------:R-:W-:-:S07]  /*14830*/  ISETP.GE.U32.AND P3, PT, R5, 0x7ffffe7a, PT ;  /* 0x7ffffe7a0500780c */ /* 0x000fce0003f66070 */
[----:B------:R-:W1:Y:S06]  /*14840*/  LDC R5, c[0x0][0x3a0] ;  /* 0x0000e800ff057b82 */ /* 0x000e6c0000000800 */
[----:B------:R-:W-:Y:S04]  /*14850*/  LDGSTS.E [R246+0x30018], desc[UR22][R100.64], !P3 ;  /* 0x3001800064f67fae */ /* 0x000fe8000d9a1016 */
[----:B------:R-:W-:Y:S01]  /*14860*/  LDGSTS.E [R246+0x3001c], desc[UR22][R96.64], !P2 ;  /* 0x3001c00060f67fae */ /* 0x000fe2000d1a1016 */
[----:B-1----:R-:W-:-:S05]  /*14870*/  VIADD R4, R4, 0xfffffef7 ;  /* 0xfffffef704047836 */ /* 0x002fca0000000000 */
[----:B------:R-:W-:Y:S01]  /*14880*/  ISETP.GE.U32.AND P4, PT, R4, 0x7ffffe78, PT ;  /* 0x7ffffe780400780c */ /* 0x000fe20003f86070 */
[----:B------:R-:W-:Y:S02]  /*14890*/  VIADD R4, R6, 0xfffffef5 ;  /* 0xfffffef506047836 */ /* 0x000fe40000000000 */
[----:B------:R-:W1:Y:S03]  /*148a0*/  LDC R6, c[0x0][0x3a0] ;  /* 0x0000e800ff067b82 */ /* 0x000e660000000800 */
[----:B------:R-:W-:-:S05]  /*148b0*/  ISETP.GE.U32.AND P2, PT, R4, 0x7ffffe76, PT ;  /* 0x7ffffe760400780c */ /* 0x000fca0003f46070 */
[----:B------:R-:W1:Y:S01]  /*148c0*/  LDC R4, c[0x0][0x3a0] ;  /* 0x0000e800ff047b82 */ /* 0x000e620000000800 */
[----:B------:R-:W-:Y:S01]  /*148d0*/  VIADD R5, R5, 0xfffffef6 ;  /* 0xfffffef605057836 */ /* 0x000fe20000000000 */
[----:B------:R-:W-:Y:S04]  /*148e0*/  LDGSTS.E [R246+0x30020], desc[UR22][R94.64], !P4 ;  /* 0x300200005ef67fae */ /* 0x000fe8000e1a1016 */
[----:B------:R-:W-:Y:S02]  /*148f0*/  ISETP.GE.U32.AND P3, PT, R5, 0x7ffffe77, PT ;  /* 0x7ffffe770500780c */ /* 0x000fe40003f66070 */
[----:B------:R-:W1:Y:S11]  /*14900*/  LDC R5, c[0x0][0x3a0] ;  /* 0x0000e800ff057b82 */ /* 0x000e760000000800 */
[----:B------:R-:W-:Y:S04]  /*14910*/  LDGSTS.E [R246+0x30024], desc[UR22][R92.64], !P3 ;  /* 0x300240005cf67fae */ /* 0x000fe8000d9a1016 */
[----:B------:R-:W-:Y:S01]  /*14920*/  LDGSTS.E [R246+0x30028], desc[UR22][R90.64], !P2 ;  /* 0x300280005af67fae */ /* 0x000fe2000d1a1016 */
[----:B-1----:R-:W-:-:S04]  /*14930*/  IADD3 R4, PT, PT, R4, -0x10c, RZ ;  /* 0xfffffef404047810 */ /* 0x002fc80007ffe0ff */
[----:B------:R-:W-:Y:S01]  /*14940*/  ISETP.GE.U32.AND P4, PT, R4, 0x7ffffe75, PT ;  /* 0x7ffffe750400780c */ /* 0x000fe20003f86070 */
[----:B------:R-:W-:Y:S02]  /*14950*/  VIADD R4, R6, 0xfffffef2 ;  /* 0xfffffef206047836 */ /* 0x000fe40000000000 */
[----:B------:R-:W1:Y:S03]  /*14960*/  LDC R6, c[0x0][0x3a0] ;  /* 0x0000e800ff067b82 */ /* 0x000e660000000800 */
[----:B------:R-:W-:-:S05]  /*14970*/  ISETP.GE.U32.AND P2, PT, R4, 0x7ffffe73, PT ;  /* 0x7ffffe730400780c */ /* 0x000fca0003f46070 */
[----:B------:R-:W1:Y:S01]  /*14980*/  LDC R4, c[0x0][0x3a0] ;  /* 0x0000e800ff047b82 */ /* 0x000e620000000800 */
[----:B------:R-:W-:Y:S01]  /*14990*/  VIADD R5, R5, 0xfffffef3 ;  /* 0xfffffef305057836 */ /* 0x000fe20000000000 */
[----:B------:R-:W-:Y:S01]  /*149a0*/  LDGSTS.E [R246+0x3002c], desc[UR22][R86.64], !P4 ;  /* 0x3002c00056f67fae */ /* 0x000fe2000e1a1016 */
[----:B--2---:R-:W-:-:S05]  /*149b0*/  IADD3 R22, P5, PT, R18, R2, RZ ;  /* 0x0000000212167210 */ /* 0x004fca0007fbe0ff */
[----:B------:R-:W-:Y:S01]  /*149c0*/  IMAD.X R23, R19, 0x1, R0, P5 ;  /* 0x0000000113177824 */ /* 0x000fe200028e0600 */
[----:B---3--:R-:W-:-:S05]  /*149d0*/  IADD3 R20, P5, PT, R16, R2, RZ ;  /* 0x0000000210147210 */ /* 0x008fca0007fbe0ff */
[----:B------:R-:W-:Y:S01]  /*149e0*/  IMAD.X R21, R17, 0x1, R0, P5 ;  /* 0x0000000111157824 */ /* 0x000fe200028e0600 */
[----:B----4-:R-:W-:-:S05]  /*149f0*/  IADD3 R18, P5, PT, R8, R2, RZ ;  /* 0x0000000208127210 */ /* 0x010fca0007fbe0ff */
[----:B------:R-:W-:Y:S02]  /*14a00*/  IMAD.X R19, R9, 0x1, R0, P5 ;  /* 0x0000000109137824 */ /* 0x000fe400028e0600 */
[----:B------:R-:W2:Y:S04]  /*14a10*/  LDL.LU.64 R8, [R1+0x818] ;  /* 0x0008180001087983 */ /* 0x000ea80000300a00 */
[----:B------:R-:W3:Y:S01]  /*14a20*/  LDL.LU.64 R78, [R1+0x810] ;  /* 0x00081000014e7983 */ /* 0x000ee20000300a00 */
[----:B------:R-:W-:Y:S01]  /*14a30*/  ISETP.GE.U32.AND P3, PT, R5, 0x7ffffe74, PT ;  /* 0x7ffffe740500780c */ /* 0x000fe20003f66070 */
[----:B-1----:R-:W-:Y:S01]  /*14a40*/  VIADD R4, R4, 0xfffffef1 ;  /* 0xfffffef104047836 */ /* 0x002fe20000000000 */
[----:B------:R-:W1:Y:S01]  /*14a50*/  LDC R5, c[0x0][0x3a0] ;  /* 0x0000e800ff057b82 */ /* 0x000e620000000800 */
[----:B------:R-:W4:Y:S03]  /*14a60*/  LDL.LU.64 R58, [R1+0x808] ;  /* 0x00080800013a7983 */ /* 0x000f260000300a00 */
[----:B------:R-:W-:Y:S01]  /*14a70*/  ISETP.GE.U32.AND P4, PT, R4, 0x7ffffe72, PT ;  /* 0x7ffffe720400780c */ /* 0x000fe20003f86070 */
[----:B------:R-:W-:Y:S01]  /*14a80*/  VIADD R4, R6, 0xfffffeef ;  /* 0xfffffeef06047836 */ /* 0x000fe20000000000 */
[----:B------:R-:W2:Y:S02]  /*14a90*/  LDL.LU.64 R68, [R1+0x800] ;  /* 0x0008000001447983 */ /* 0x000ea40000300a00 */
[----:B------:R-:W1:Y:S01]  /*14aa0*/  LDC R6, c[0x0][0x3a0] ;  /* 0x0000e800ff067b82 */ /* 0x000e620000000800 */
[----:B------:R-:W-:Y:S01]  /*14ab0*/  IADD3 R16, P5, PT, R14, R2, RZ ;  /* 0x000000020e107210 */ /* 0x000fe20007fbe0ff */
[----:B------:R-:W2:Y:S04]  /*14ac0*/  LDL.LU.64 R48, [R1+0x7f8] ;  /* 0x0007f80001307983 */ /* 0x000ea80000300a00 */
[----:B------:R-:W-:Y:S04]  /*14ad0*/  LDGSTS.E [R246+0x30030], desc[UR22][R84.64], !P3 ;  /* 0x3003000054f67fae */ /* 0x000fe8000d9a1016 */
[----:B------:R-:W-:Y:S01]  /*14ae0*/  LDGSTS.E [R246+0x30034], desc[UR22][R82.64], !P2 ;  /* 0x3003400052f67fae */ /* 0x000fe2000d1a1016 */
[----:B------:R-:W-:-:S02]  /*14af0*/  ISETP.GE.U32.AND P2, PT, R4, 0x7ffffe70, PT ;  /* 0x7ffffe700400780c */ /* 0x000fc40003f46070 */
[----:B------:R-:W1:Y:S01]  /*14b00*/  LDC R4, c[0x0][0x3a0] ;  /* 0x0000e800ff047b82 */ /* 0x000e620000000800 */
[----:B------:R-:W-:Y:S01]  /*14b10*/  LDGSTS.E [R246+0x30038], desc[UR22][R80.64], !P4 ;  /* 0x3003800050f67fae */ /* 0x000fe2000e1a1016 */
[----:B-1----:R-:W-:Y:S02]  /*14b20*/  VIADD R5, R5, 0xfffffef0 ;  /* 0xfffffef005057836 */ /* 0x002fe40000000000 */
[----:B------:R-:W-:Y:S01]  /*14b30*/  IMAD.X R17, R15, 0x1, R0, P5 ;  /* 0x000000010f117824 */ /* 0x000fe200028e0600 */
[----:B------:R-:W4:Y:S02]  /*14b40*/  LDL.LU.64 R88, [R1+0x7f0] ;  /* 0x0007f00001587983 */ /* 0x000f240000300a00 */
[----:B------:R-:W-:Y:S02]  /*14b50*/  ISETP.GE.U32.AND P3, PT, R5, 0x7ffffe71, PT ;  /* 0x7ffffe710500780c */ /* 0x000fe40003f66070 */
[----:B------:R-:W1:Y:S01]  /*14b60*/  LDC R5, c[0x0][0x3a0] ;  /* 0x0000e800ff057b82 */ /* 0x000e620000000800 */
[----:B------:R-:W-:-:S10]  /*14b70*/  IADD3 R4, PT, PT, R4, -0x112, RZ ;  /* 0xfffffeee04047810 */ /* 0x000fd40007ffe0ff */
[----:B------:R-:W-:Y:S01]  /*14b80*/  LDGSTS.E [R246+0x3003c], desc[UR22][R76.64], !P3 ;  /* 0x3003c0004cf67fae */ /* 0x000fe2000d9a1016 */
[----:B------:R-:W-:Y:S01]  /*14b90*/  ISETP.GE.U32.AND P4, PT, R4, 0x7ffffe6f, PT ;  /* 0x7ffffe6f0400780c */ /* 0x000fe20003f86070 */
[----:B------:R-:W-:Y:S02]  /*14ba0*/  VIADD R4, R6, 0xfffffeec ;  /* 0xfffffeec06047836 */ /* 0x000fe40000000000 */
[----:B------:R-:W-:Y:S01]  /*14bb0*/  LDGSTS.E [R246+0x30040], desc[UR22][R74.64], !P2 ;  /* 0x300400004af67fae */ /* 0x000fe2000d1a1016 */
[----:B------:R-:W1:Y:S02]  /*14bc0*/  LDC R6, c[0x0][0x3a0] ;  /* 0x0000e800ff067b82 */ /* 0x000e640000000800 */
[----:B------:R-:W-:Y:S01]  /*14bd0*/  ISETP.GE.U32.AND P2, PT, R4, 0x7ffffe6d, PT ;  /* 0x7ffffe6d0400780c */ /* 0x000fe20003f46070 */
[----:B------:R-:W4:Y:S05]  /*14be0*/  LDL.LU.64 R98, [R1+0x7e8] ;  /* 0x0007e80001627983 */ /* 0x000f2a0000300a00 */
[----:B------:R-:W1:Y:S02]  /*14bf0*/  LDC R4, c[0x0][0x3a0] ;  /* 0x0000e800ff047b82 */ /* 0x000e640000000800 */
[----:B-1----:R-:W-:Y:S01]  /*14c00*/  VIADD R5, R5, 0xfffffeed ;  /* 0xfffffeed05057836 */ /* 0x002fe20000000000 */
[----:B------:R-:W-:Y:S04]  /*14c10*/  LDGSTS.E [R246+0x30044], desc[UR22][R72.64], !P4 ;  /* 0x3004400048f67fae */ /* 0x000fe8000e1a1016 */
[----:B------:R-:W-:-:S02]  /*14c20*/  ISETP.GE.U32.AND P3, PT, R5, 0x7ffffe6e, PT ;  /* 0x7ffffe6e0500780c */ /* 0x000fc40003f66070 */
[----:B------:R-:W1:Y:S11]  /*14c30*/  LDC R5, c[0x0][0x3a0] ;  /* 0x0000e800ff057b82 */ /* 0x000e760000000800 */
[----:B------:R-:W-:Y:S04]  /*14c40*/  LDGSTS.E [R246+0x30048], desc[UR22][R70.64], !P3 ;  /* 0x3004800046f67fae */ /* 0x000fe8000d9a1016 */
[----:B------:R-:W-:Y:S01]  /*14c50*/  LDGSTS.E [R246+0x3004c], desc[UR22][R66.64], !P2 ;  /* 0x3004c00042f67fae */ /* 0x000fe2000d1a1016 */
[----:B------:R-:W-:-:S05]  /*14c60*/  VIADD R4, R4, 0xfffffeeb ;  /* 0xfffffeeb04047836 */ /* 0x000fca0000000000 */
[----:B------:R-:W-:Y:S01]  /*14c70*/  ISETP.GE.U32.AND P4, PT, R4, 0x7ffffe6c, PT ;  /* 0x7ffffe6c0400780c */ /* 0x000fe20003f86070 */
[----:B------:R-:W-:Y:S02]  /*14c80*/  VIADD R4, R6, 0xfffffee9 ;  /* 0xfffffee906047836 */ /* 0x000fe40000000000 */
[----:B------:R-:W1:Y:S03]  /*14c90*/  LDC R6, c[0x0][0x3a0] ;  /* 0x0000e800ff067b82 */ /* 0x000e660000000800 */
[----:B------:R-:W-:-:S05]  /*14ca0*/  ISETP.GE.U32.AND P2, PT, R4, 0x7ffffe6a, PT ;  /* 0x7ffffe6a0400780c */ /* 0x000fca0003f46070 */
[----:B------:R-:W1:Y:S02]  /*14cb0*/  LDC R4, c[0x0][0x3a0] ;  /* 0x0000e800ff047b82 */ /* 0x000e640000000800 */
[----:B-1----:R-:W-:Y:S01]  /*14cc0*/  VIADD R5, R5, 0xfffffeea ;  /* 0xfffffeea05057836 */ /* 0x002fe20000000000 */
[----:B------:R-:W-:Y:S04]  /*14cd0*/  LDGSTS.E [R246+0x30050], desc[UR22][R64.64], !P4 ;  /* 0x3005000040f67fae */ /* 0x000fe8000e1a1016 */
[----:B------:R-:W-:Y:S02]  /*14ce0*/  ISETP.GE.U32.AND P3, PT, R5, 0x7ffffe6b, PT ;  /* 0x7ffffe6b0500780c */ /* 0x000fe40003f66070 */
[----:B------:R-:W1:Y:S01]  /*14cf0*/  LDC R5, c[0x0][0x3a0] ;  /* 0x0000e800ff057b82 */ /* 0x000e620000000800 */
[----:B------:R-:W-:-:S10]  /*14d00*/  IADD3 R14, P5, PT, R12, R2, RZ ;  /* 0x000000020c0e7210 */ /* 0x000fd40007fbe0ff */
[----:B------:R-:W-:Y:S04]  /*14d10*/  LDGSTS.E [R246+0x30054], desc[UR22][R62.64], !P3 ;  /* 0x300540003ef67fae */ /* 0x000fe8000d9a1016 */
[----:B------:R-:W-:Y:S01]  /*14d20*/  LDGSTS.E [R246+0x30058], desc[UR22][R60.64], !P2 ;  /* 0x300580003cf67fae */ /* 0x000fe2000d1a1016 */
[----:B------:R-:W-:-:S04]  /*14d30*/  IADD3 R4, PT, PT, R4, -0x118, RZ ;  /* 0xfffffee804047810 */ /* 0x000fc80007ffe0ff */
[----:B------:R-:W-:Y:S01]  /*14d40*/  ISETP.GE.U32.AND P4, PT, R4, 0x7ffffe69, PT ;  /* 0x7ffffe690400780c */ /* 0x000fe20003f86070 */
[----:B------:R-:W-:Y:S02]  /*14d50*/  VIADD R4, R6, 0xfffffee6 ;  /* 0xfffffee606047836 */ /* 0x000fe40000000000 */
[----:B------:R-:W3:Y:S03]  /*14d60*/  LDC R6, c[0x0][0x3a0] ;  /* 0x0000e800ff067b82 */ /* 0x000ee60000000800 */
[----:B------:R-:W-:-:S05]  /*14d70*/  ISETP.GE.U32.AND P2, PT, R4, 0x7ffffe67, PT ;  /* 0x7ffffe670400780c */ /* 0x000fca0003f46070 */
[----:B------:R-:W3:Y:S01]  /*14d80*/  LDC R4, c[0x0][0x3a0] ;  /* 0x0000e800ff047b82 */ /* 0x000ee20000000800 */
[--C-:B------:R-:W-:Y:S01]  /*14d90*/  IMAD.X R15, R13, 0x1, R0.reuse, P5 ;  /* 0x000000010d0f7824 */ /* 0x100fe200028e0600 */
[----:B------:R-:W-:Y:S01]  /*14da0*/  IADD3 R12, P5, PT, R10, R2, RZ ;  /* 0x000000020a0c7210 */ /* 0x000fe20007fbe0ff */
[----:B-1----:R-:W-:Y:S01]  /*14db0*/  VIADD R5, R5, 0xfffffee7 ;  /* 0xfffffee705057836 */ /* 0x002fe20000000000 */
[----:B------:R-:W-:Y:S03]  /*14dc0*/  LDGSTS.E [R246+0x3005c], desc[UR22][R56.64], !P4 ;  /* 0x3005c00038f67fae */ /* 0x000fe6000e1a1016 */
[----:B------:R-:W-:Y:S01]  /*14dd0*/  IMAD.X R13, R11, 0x1, R0, P5 ;  /* 0x000000010b0d7824 */ /* 0x000fe200028e0600 */
[----:B------:R-:W-:Y:S02]  /*14de0*/  ISETP.GE.U32.AND P3, PT, R5, 0x7ffffe68, PT ;  /* 0x7ffffe680500780c */ /* 0x000fe40003f66070 */
[----:B------:R-:W1:Y:S11]  /*14df0*/  LDC R5, c[0x0][0x3a0] ;  /* 0x0000e800ff057b82 */ /* 0x000e760000000800 */
[----:B------:R-:W-:Y:S01]  /*14e00*/  LDGSTS.E [R246+0x30060], desc[UR22][R54.64], !P3 ;  /* 0x3006000036f67fae */ /* 0x000fe2000d9a1016 */
[----:B---3--:R-:W-:-:S03]  /*14e10*/  VIADD R4, R4, 0xfffffee5 ;  /* 0xfffffee504047836 */ /* 0x008fc60000000000 */
[----:B------:R-:W-:Y:S02]  /*14e20*/  LDGSTS.E [R246+0x30064], desc[UR22][R52.64], !P2 ;  /* 0x3006400034f67fae */ /* 0x000fe4000d1a1016 */
[----:B------:R-:W-:Y:S01]  /*14e30*/  ISETP.GE.U32.AND P4, PT, R4, 0x7ffffe66, PT ;  /* 0x7ffffe660400780c */ /* 0x000fe20003f86070 */
[----:B------:R-:W-:Y:S02]  /*14e40*/  VIADD R4, R6, 0xfffffee3 ;  /* 0xfffffee306047836 */ /* 0x000fe40000000000 */
[----:B------:R-:W3:Y:S03]  /*14e50*/  LDC R6, c[0x0][0x3a0] ;  /* 0x0000e800ff067b82 */ /* 0x000ee60000000800 */
[----:B------:R-:W-:-:S05]  /*14e60*/  ISETP.GE.U32.AND P2, PT, R4, 0x7ffffe64, PT ;  /* 0x7ffffe640400780c */ /* 0x000fca0003f46070 */
[----:B------:R-:W2:Y:S01]  /*14e70*/  LDC R4, c[0x0][0x3a0] ;  /* 0x0000e800ff047b82 */ /* 0x000ea20000000800 */
[----:B-1----:R-:W-:Y:S01]  /*14e80*/  VIADD R5, R5, 0xfffffee4 ;  /* 0xfffffee405057836 */ /* 0x002fe20000000000 */
[----:B------:R-:W-:Y:S04]  /*14e90*/  LDGSTS.E [R246+0x30068], desc[UR22][R50.64], !P4 ;  /* 0x3006800032f67fae */ /* 0x000fe8000e1a1016 */
[----:B------:R-:W-:Y:S02]  /*14ea0*/  ISETP.GE.U32.AND P3, PT, R5, 0x7ffffe65, PT ;  /* 0x7ffffe650500780c */ /* 0x000fe40003f66070 */
[----:B------:R-:W1:Y:S11]  /*14eb0*/  LDC R5, c[0x0][0x3a0] ;  /* 0x0000e800ff057b82 */ /* 0x000e760000000800 */
[----:B------:R-:W-:Y:S04]  /*14ec0*/  LDGSTS.E [R246+0x3006c], desc[UR22][R46.64], !P3 ;  /* 0x3006c0002ef67fae */ /* 0x000fe8000d9a1016 */
[----:B------:R-:W-:Y:S01]  /*14ed0*/  LDGSTS.E [R246+0x30070], desc[UR22][R44.64], !P2 ;  /* 0x300700002cf67fae */ /* 0x000fe2000d1a1016 */
[----:B--2---:R-:W-:-:S04]  /*14ee0*/  IADD3 R4, PT, PT, R4, -0x11e, RZ ;  /* 0xfffffee204047810 */ /* 0x004fc80007ffe0ff */
[----:B------:R-:W-:Y:S01]  /*14ef0*/  ISETP.GE.U32.AND P4, PT, R4, 0x7ffffe63, PT ;  /* 0x7ffffe630400780c */ /* 0x000fe20003f86070 */
[----:B---3--:R-:W-:Y:S02]  /*14f00*/  VIADD R4, R6, 0xfffffee0 ;  /* 0xfffffee006047836 */ /* 0x008fe40000000000 */
[----:B------:R-:W2:Y:S03]  /*14f10*/  LDC R6, c[0x0][0x3a0] ;  /* 0x0000e800ff067b82 */ /* 0x000ea60000000800 */
[----:B------:R-:W-:-:S05]  /*14f20*/  ISETP.GE.U32.AND P2, PT, R4, 0x7ffffe61, PT ;  /* 0x7ffffe610400780c */ /* 0x000fca0003f46070 */
[----:B------:R-:W3:Y:S01]  /*14f30*/  LDC R4, c[0x0][0x3a0] ;  /* 0x0000e800ff047b82 */ /* 0x000ee20000000800 */
[----:B-1----:R-:W-:Y:S01]  /*14f40*/  VIADD R5, R5, 0xfffffee1 ;  /* 0xfffffee105057836 */ /* 0x002fe20000000000 */
[----:B------:R-:W-:Y:S01]  /*14f50*/  LDGSTS.E [R246+0x30074], desc[UR22][R42.64], !P4 ;  /* 0x300740002af67fae */ /* 0x000fe2000e1a1016 */
[----:B------:R-:W-:-:S05]  /*14f60*/  IADD3 R10, P5, PT, R8, R2, RZ ;  /* 0x00000002080a7210 */ /* 0x000fca0007fbe0ff */
[----:B------:R-:W-:Y:S01]  /*14f70*/  IMAD.X R11, R9, 0x1, R0, P5 ;  /* 0x00000001090b7824 */ /* 0x000fe200028e0600 */
[----:B------:R-:W-:-:S05]  /*14f80*/  IADD3 R8, P5, PT, R78, R2, RZ ;  /* 0x000000024e087210 */ /* 0x000fca0007fbe0ff */
[----:B------:R-:W-:Y:S02]  /*14f90*/  IMAD.X R9, R79, 0x1, R0, P5 ;  /* 0x000000014f097824 */ /* 0x000fe400028e0600 */
[----:B------:R-:W4:Y:S04]  /*14fa0*/  LDL.LU.64 R78, [R1+0x7e0] ;  /* 0x0007e000014e7983 */ /* 0x000f280000300a00 */
[----:B------:R-:W4:Y:S04]  /*14fb0*/  LDL.LU.64 R116, [R1+0x7d8] ;  /* 0x0007d80001747983 */ /* 0x000f280000300a00 */
[----:B------:R-:W4:Y:S04]  /*14fc0*/  LDL.LU.64 R118, [R1+0x7d0] ;  /* 0x0007d00001767983 */ /* 0x000f280000300a00 */
[----:B------:R-:W4:Y:S04]  /*14fd0*/  LDL.LU.64 R108, [R1+0x7c8] ;  /* 0x0007c800016c7983 */ /* 0x000f280000300a00 */
[----:B------:R-:W4:Y:S04]  /*14fe0*/  LDL.LU.64 R122, [R1+0x7c0] ;  /* 0x0007c000017a7983 */ /* 0x000f280000300a00 */
[----:B------:R-:W4:Y:S01]  /*14ff0*/  LDL.LU.64 R124, [R1+0x7b8] ;  /* 0x0007b800017c7983 */ /* 0x000f220000300a00 */
[----:B------:R-:W-:Y:S01]  /*15000*/  ISETP.GE.U32.AND P3, PT, R5, 0x7ffffe62, PT ;  /* 0x7ffffe620500780c */ /* 0x000fe20003f66070 */
[----:B---3--:R-:W-:Y:S01]  /*15010*/  VIADD R4, R4, 0xfffffedf ;  /* 0xfffffedf04047836 */ /* 0x008fe20000000000 */
[----:B------:R-:W1:Y:S01]  /*15020*/  LDC R5, c[0x0][0x3a0] ;  /* 0x0000e800ff057b82 */ /* 0x000e620000000800 */
[----:B------:R-:W3:Y:S04]  /*15030*/  LDL.LU.64 R120, [R1+0x7b0] ;  /* 0x0007b00001787983 */ /* 0x000ee80000300a00 */
[----:B------:R-:W3:Y:S01]  /*15040*/  LDL.LU.64 R128, [R1+0x7a8] ;  /* 0x0007a80001807983 */ /* 0x000ee20000300a00 */
[----:B------:R-:W-:Y:S01]  /*15050*/  ISETP.GE.U32.AND P4, PT, R4, 0x7ffffe60, PT ;  /* 0x7ffffe600400780c */ /* 0x000fe20003f86070 */
[----:B--2---:R-:W-:-:S02]  /*15060*/  VIADD R4, R6, 0xfffffedd ;  /* 0xfffffedd06047836 */ /* 0x004fc40000000000 */
[----:B------:R-:W2:Y:S01]  /*15070*/  LDL.LU.64 R130, [R1+0x7a0] ;  /* 0x0007a00001827983 */ /* 0x000ea20000300a00 */
[----:B------:R-:W1:Y:S03]  /*15080*/  LDC R6, c[0x0][0x3a0] ;  /* 0x0000e800ff067b82 */ /* 0x000e660000000800 */
[----:B------:R-:W-:Y:S04]  /*15090*/  LDGSTS.E [R246+0x30078], desc[UR22][R40.64], !P3 ;  /* 0x3007800028f67fae */ /* 0x000fe8000d9a1016 */
[----:B------:R-:W-:Y:S01]  /*150a0*/  LDGSTS.E [R246+0x3007c], desc[UR22][R36.64], !P2 ;  /* 0x3007c00024f67fae */ /* 0x000fe2000d1a1016 */
[----:B------:R-:W-:Y:S02]  /*150b0*/  ISETP.GE.U32.AND P2, PT, R4, 0x7ffffe5e, PT ;  /* 0x7ffffe5e0400780c */ /* 0x000fe40003f46070 */
[----:B------:R-:W1:Y:S01]  /*150c0*/  LDC R4, c[0x0][0x3a0] ;  /* 0x0000e800ff047b82 */ /* 0x000e620000000800 */
[----:B------:R-:W2:Y:S01]  /*150d0*/  LDL.LU.64 R126, [R1+0x798] ;  /* 0x00079800017e7983 */ /* 0x000ea20000300a00 */
[----:B-1----:R-:W-:-:S03]  /*150e0*/  VIADD R5, R5, 0xfffffede ;  /* 0xfffffede05057836 */ /* 0x002fc60000000000 */
[----:B------:R-:W2:Y:S02]  /*150f0*/  LDL.LU.64 R154, [R1+0x790] ;  /* 0x00079000019a7983 */ /* 0x000ea40000300a00 */
[----:B------:R-:W-:Y:S02]  /*15100*/  ISETP.GE.U32.AND P3, PT, R5, 0x7ffffe5f, PT ;  /* 0x7ffffe5f0500780c */ /* 0x000fe40003f66070 */
[----:B------:R-:W-:Y:S01]  /*15110*/  LDGSTS.E [R246+0x30080], desc[UR22][R34.64], !P4 ;  /* 0x3008000022f67fae */ /* 0x000fe2000e1a1016 */
[----:B------:R-:W1:Y:S03]  /*15120*/  LDC R5, c[0x0][0x3a0] ;  /* 0x0000e800ff057b82 */ /* 0x000e660000000800 */
[----:B------:R-:W2:Y:S04]  /*15130*/  LDL.LU.64 R152, [R1+0x788] ;  /* 0x0007880001987983 */ /* 0x000ea80000300a00 */
[----:B------:R-:W2:Y:S04]  /*15140*/  LDL.LU.64 R208, [R1+0x780] ;  /* 0x0007800001d07983 */ /* 0x000ea80000300a00 */
[----:B------:R-:W-:Y:S01]  /*15150*/  LDGSTS.E [R246+0x30084], desc[UR22][R32.64], !P3 ;  /* 0x3008400020f67fae */ /* 0x000fe2000d9a1016 */
[----:B------:R-:W-:-:S03]  /*15160*/  IADD3 R4, PT, PT, R4, -0x124, RZ ;  /* 0xfffffedc04047810 */ /* 0x000fc60007ffe0ff */
[----:B------:R-:W-:Y:S01]  /*15170*/  LDGSTS.E [R246+0x30088], desc[UR22][R30.64], !P2 ;  /* 0x300880001ef67fae */ /* 0x000fe2000d1a1016 */
[----:B------:R-:W-:Y:S01]  /*15180*/  ISETP.GE.U32.AND P4, PT, R4, 0x7ffffe5d, PT ;  /* 0x7ffffe5d0400780c */ /* 0x000fe20003f86070 */
[----:B------:R-:W-:Y:S02]  /*15190*/  VIADD R4, R6, 0xfffffeda ;  /* 0xfffffeda06047836 */ /* 0x000fe40000000000 */
[----:B------:R-:W2:Y:S01]  /*151a0*/  LDL.LU.64 R216, [R1+0x778] ;  /* 0x0007780001d87983 */ /* 0x000ea20000300a00 */
[----:B------:R-:W1:Y:S02]  /*151b0*/  LDC R6, c[0x0][0x3a0] ;  /* 0x0000e800ff067b82 */ /* 0x000e640000000800 */
[----:B------:R-:W-:Y:S01]  /*151c0*/  ISETP.GE.U32.AND P2, PT, R4, 0x7ffffe5b, PT ;  /* 0x7ffffe5b0400780c */ /* 0x000fe20003f46070 */
[----:B-1----:R-:W-:Y:S01]  /*151d0*/  VIADD R5, R5, 0xfffffedb ;  /* 0xfffffedb05057836 */ /* 0x002fe20000000000 */
[----:B------:R-:W2:Y:S04]  /*151e0*/  LDL.LU.64 R148, [R1+0x770] ;  /* 0x0007700001947983 */ /* 0x000ea80000300a00 */
[----:B------:R-:W1:Y:S01]  /*151f0*/  LDC R4, c[0x0][0x3a0] ;  /* 0x0000e800ff047b82 */ /* 0x000e620000000800 */
[----:B------:R-:W-:Y:S01]  /*15200*/  ISETP.GE.U32.AND P3, PT, R5, 0x7ffffe5c, PT ;  /* 0x7ffffe5c0500780c */ /* 0x000fe20003f66070 */
[----:B------:R-:W-:Y:S04]  /*15210*/  LDGSTS.E [R246+0x3008c], desc[UR22][R28.64], !P4 ;  /* 0x3008c0001cf67fae */ /* 0x000fe8000e1a1016 */
[----:B------:R-:W2:Y:S02]  /*15220*/  LDL.LU.64 R146, [R1+0x768] ;  /* 0x0007680001927983 */ /* 0x000ea40000300a00 */
        /* <DEDUP_REMOVED lines=24> */
[----:B------:R-:W4:Y:S11]  /*153b0*/  LDC R5, c[0x0][0x3a0] ;  /* 0x0000e800ff057b82 */ /* 0x000f360000000800 */
[----:B------:R-:W-:Y:S04]  /*153c0*/  LDGSTS.E [R246+0x300a8], desc[UR22][R14.64], !P3 ;  /* 0x300a80000ef67fae */ /* 0x000fe8000d9a1016 */
[----:B------:R-:W-:Y:S01]  /*153d0*/  LDGSTS.E [R246+0x300ac], desc[UR22][R12.64], !P2 ;  /* 0x300ac0000cf67fae */ /* 0x000fe2000d1a1016 */
[----:B-1----:R-:W-:-:S05]  /*153e0*/  VIADD R4, R4, 0xfffffed3 ;  /* 0xfffffed304047836 */ /* 0x002fca0000000000 */
[----:B------:R-:W-:Y:S01]  /*153f0*/  ISETP.GE.U32.AND P4, PT, R4, 0x7ffffe54, PT ;  /* 0x7ffffe540400780c */ /* 0x000fe20003f86070 */
[----:B------:R-:W-:-:S05]  /*15400*/  VIADD R4, R6, 0xfffffed1 ;  /* 0xfffffed106047836 */ /* 0x000fca0000000000 */
[----:B------:R-:W-:Y:S02]  /*15410*/  ISETP.GE.U32.AND P2, PT, R4, 0x7ffffe52, PT ;  /* 0x7ffffe520400780c */ /* 0x000fe40003f46070 */
[----:B------:R-:W1:Y:S01]  /*15420*/  LDC R4, c[0x0][0x3a0] ;  /* 0x0000e800ff047b82 */ /* 0x000e620000000800 */
[----:B----4-:R-:W-:-:S04]  /*15430*/  VIADD R5, R5, 0xfffffed2 ;  /* 0xfffffed205057836 */ /* 0x010fc80000000000 */
[----:B------:R-:W-:Y:S01]  /*15440*/  LDGSTS.E [R246+0x300b0], desc[UR22][R10.64], !P4 ;  /* 0x300b00000af67fae */ /* 0x000fe2000e1a1016 */
[----:B------:R-:W-:Y:S02]  /*15450*/  ISETP.GE.U32.AND P3, PT, R5, 0x7ffffe53, PT ;  /* 0x7ffffe530500780c */ /* 0x000fe40003f66070 */
[----:B------:R-:W4:Y:S01]  /*15460*/  LDC R5, c[0x0][0x3a0] ;  /* 0x0000e800ff057b82 */ /* 0x000f220000000800 */
[----:B------:R-:W-:-:S05]  /*15470*/  IADD3 R6, P5, PT, R58, R2, RZ ;  /* 0x000000023a067210 */ /* 0x000fca0007fbe0ff */
[----:B------:R-:W-:Y:S02]  /*15480*/  IMAD.X R7, R59, 0x1, R0, P5 ;  /* 0x000000013b077824 */ /* 0x000fe400028e0600 */
[----:B------:R-:W3:Y:S03]  /*15490*/  LDC R58, c[0x0][0x3a0] ;  /* 0x0000e800ff3a7b82 */ /* 0x000ee60000000800 */
[----:B------:R-:W-:Y:S04]  /*154a0*/  LDGSTS.E [R246+0x300b4], desc[UR22][R8.64], !P3 ;  /* 0x300b400008f67fae */ /* 0x000fe8000d9a1016 */
[----:B------:R-:W-:Y:S01]  /*154b0*/  LDGSTS.E [R246+0x300b8], desc[UR22][R6.64], !P2 ;  /* 0x300b800006f67fae */ /* 0x000fe2000d1a1016 */
[----:B-1----:R-:W-:Y:S01]  /*154c0*/  IADD3 R4, PT, PT, R4, -0x130, RZ ;  /* 0xfffffed004047810 */ /* 0x002fe20007ffe0ff */
[----:B------:R-:W1:Y:S03]  /*154d0*/  LDC R59, c[0x0][0x3a0] ;  /* 0x0000e800ff3b7b82 */ /* 0x000e660000000800 */
[----:B------:R-:W-:Y:S01]  /*154e0*/  ISETP.GE.U32.AND P4, PT, R4, 0x7ffffe51, PT ;  /* 0x7ffffe510400780c */ /* 0x000fe20003f86070 */
[----:B------:R-:W-:-:S05]  /*154f0*/  VIADD R4, R38, 0xfffffece ;  /* 0xfffffece26047836 */ /* 0x000fca0000000000 */
[----:B------:R-:W-:Y:S02]  /*15500*/  ISETP.GE.U32.AND P2, PT, R4, 0x7ffffe4f, PT ;  /* 0x7ffffe4f0400780c */ /* 0x000fe40003f46070 */
[----:B------:R-:W-:Y:S02]  /*15510*/  IADD3 R4, P5, PT, R68, R2, RZ ;  /* 0x0000000244047210 */ /* 0x000fe40007fbe0ff */
[----:B------:R-:W1:Y:S01]  /*15520*/  LDC R68, c[0x0][0x3a0] ;  /* 0x0000e800ff447b82 */ /* 0x000e620000000800 */
[----:B----4-:R-:W-:-:S05]  /*15530*/  VIADD R5, R5, 0xfffffecf ;  /* 0xfffffecf05057836 */ /* 0x010fca0000000000 */
[----:B------:R-:W-:Y:S01]  /*15540*/  ISETP.GE.U32.AND P3, PT, R5, 0x7ffffe50, PT ;  /* 0x7ffffe500500780c */ /* 0x000fe20003f66070 */
[----:B------:R-:W-:Y:S01]  /*15550*/  IMAD.X R5, R69, 0x1, R0, P5 ;  /* 0x0000000145057824 */ /* 0x000fe200028e0600 */
[----:B------:R-:W-:Y:S01]  /*15560*/  IADD3 R38, P5, PT, R48, R2, RZ ;  /* 0x0000000230267210 */ /* 0x000fe20007fbe0ff */
[----:B---3--:R-:W-:-:S03]  /*15570*/  VIADD R58, R58, 0xfffffecd ;  /* 0xfffffecd3a3a7836 */ /* 0x008fc60000000000 */
[----:B------:R-:W-:Y:S01]  /*15580*/  LDGSTS.E [R246+0x300bc], desc[UR22][R4.64], !P4 ;  /* 0x300bc00004f67fae */ /* 0x000fe2000e1a1016 */
[--C-:B------:R-:W-:Y:S01]  /*15590*/  IMAD.X R39, R49, 0x1, R0.reuse, P5 ;  /* 0x0000000131277824 */ /* 0x100fe200028e0600 */
[----:B------:R-:W-:Y:S02]  /*155a0*/  IADD3 R48, P5, PT, R88, R2, RZ ;  /* 0x0000000258307210 */ /* 0x000fe40007fbe0ff */
[----:B------:R-:W-:Y:S01]  /*155b0*/  ISETP.GE.U32.AND P4, PT, R58, 0x7ffffe4e, PT ;  /* 0x7ffffe4e3a00780c */ /* 0x000fe20003f86070 */
[----:B------:R-:W3:Y:S02]  /*155c0*/  LDC R88, c[0x0][0x3a0] ;  /* 0x0000e800ff587b82 */ /* 0x000ee40000000800 */
[----:B------:R-:W-:Y:S01]  /*155d0*/  IMAD.X R49, R89, 0x1, R0, P5 ;  /* 0x0000000159317824 */ /* 0x000fe200028e0600 */
[----:B------:R-:W-:Y:S01]  /*155e0*/  LDGSTS.E [R246+0x300c0], desc[UR22][R38.64], !P3 ;  /* 0x300c000026f67fae */ /* 0x000fe2000d9a1016 */
[----:B-1----:R-:W-:-:S03]  /*155f0*/  VIADD R58, R68, 0xfffffecb ;  /* 0xfffffecb443a7836 */ /* 0x002fc60000000000 */
[----:B------:R-:W-:Y:S01]  /*15600*/  LDGSTS.E [R246+0x300c4], desc[UR22][R48.64], !P2 ;  /* 0x300c400030f67fae */ /* 0x000fe2000d1a1016 */
[----:B------:R-:W-:Y:S01]  /*15610*/  VIADD R59, R59, 0xfffffecc ;  /* 0xfffffecc3b3b7836 */ /* 0x000fe20000000000 */
[----:B------:R-:W1:Y:S01]  /*15620*/  LDC R89, c[0x0][0x3a0] ;  /* 0x0000e800ff597b82 */ /* 0x000e620000000800 */
[----:B------:R-:W-:Y:S02]  /*15630*/  ISETP.GE.U32.AND P2, PT, R58, 0x7ffffe4c, PT ;  /* 0x7ffffe4c3a00780c */ /* 0x000fe40003f46070 */
[----:B------:R-:W-:-:S05]  /*15640*/  IADD3 R58, P5, PT, R98, R2, RZ ;  /* 0x00000002623a7210 */ /* 0x000fca0007fbe0ff */
[----:B------:R-:W4:Y:S01]  /*15650*/  LDC R98, c[0x0][0x3a0] ;  /* 0x0000e800ff627b82 */ /* 0x000f220000000800 */
[----:B------:R-:W-:Y:S01]  /*15660*/  ISETP.GE.U32.AND P3, PT, R59, 0x7ffffe4d, PT ;  /* 0x7ffffe4d3b00780c */ /* 0x000fe20003f66070 */
[----:B------:R-:W-:Y:S01]  /*15670*/  IMAD.X R59, R99, 0x1, R0, P5 ;  /* 0x00000001633b7824 */ /* 0x000fe200028e0600 */
[----:B---3--:R-:W-:-:S04]  /*15680*/  IADD3 R88, PT, PT, R88, -0x136, RZ ;  /* 0xfffffeca58587810 */ /* 0x008fc80007ffe0ff */
[----:B------:R-:W-:Y:S01]  /*15690*/  LDGSTS.E [R246+0x300c8], desc[UR22][R58.64], !P4 ;  /* 0x300c80003af67fae */ /* 0x000fe2000e1a1016 */
[----:B------:R-:W-:Y:S02]  /*156a0*/  ISETP.GE.U32.AND P4, PT, R88, 0x7ffffe4b, PT ;  /* 0x7ffffe4b5800780c */ /* 0x000fe40003f86070 */
[----:B------:R-:W-:-:S05]  /*156b0*/  IADD3 R68, P5, PT, R78, R2, RZ ;  /* 0x000000024e447210 */ /* 0x000fca0007fbe0ff */
[--C-:B------:R-:W-:Y:S01]  /*156c0*/  IMAD.X R69, R79, 0x1, R0.reuse, P5 ;  /* 0x000000014f457824 */ /* 0x100fe200028e0600 */
[----:B------:R-:W-:Y:S01]  /*156d0*/  IADD3 R78, P5, PT, R116, R2, RZ ;  /* 0x00000002744e7210 */ /* 0x000fe20007fbe0ff */
[----:B----4-:R-:W-:Y:S01]  /*156e0*/  VIADD R88, R98, 0xfffffec8 ;  /* 0xfffffec862587836 */ /* 0x010fe20000000000 */
[----:B------:R-:W3:Y:S02]  /*156f0*/  LDC R116, c[0x0][0x3a0] ;  /* 0x0000e800ff747b82 */ /* 0x000ee40000000800 */
[----:B------:R-:W-:Y:S01]  /*15700*/  LDGSTS.E [R246+0x300cc], desc[UR22][R68.64], !P3 ;  /* 0x300cc00044f67fae */ /* 0x000fe2000d9a1016 */
[----:B------:R-:W-:-:S05]  /*15710*/  IMAD.X R79, R117, 0x1, R0, P5 ;  /* 0x00000001754f7824 */ /* 0x000fca00028e0600 */
[----:B------:R-:W-:Y:S01]  /*15720*/  LDGSTS.E [R246+0x300d0], desc[UR22][R78.64], !P2 ;  /* 0x300d00004ef67fae */ /* 0x000fe2000d1a1016 */
[----:B------:R-:W-:Y:S01]  /*15730*/  ISETP.GE.U32.AND P2, PT, R88, 0x7ffffe49, PT ;  /* 0x7ffffe495800780c */ /* 0x000fe20003f46070 */
[----:B-1----:R-:W-:Y:S01]  /*15740*/  VIADD R89, R89, 0xfffffec9 ;  /* 0xfffffec959597836 */ /* 0x002fe20000000000 */
[-C--:B------:R-:W-:Y:S01]  /*15750*/  IADD3 R88, P5, PT, R118, R2.reuse, RZ ;  /* 0x0000000276587210 */ /* 0x080fe20007fbe0ff */
[----:B------:R-:W1:Y:S08]  /*15760*/  LDC R117, c[0x0][0x3a0] ;  /* 0x0000e800ff757b82 */ /* 0x000e700000000800 */
[----:B------:R-:W4:Y:S01]  /*15770*/  LDC R118, c[0x0][0x3a0] ;  /* 0x0000e800ff767b82 */ /* 0x000f220000000800 */
        /* <DEDUP_REMOVED lines=10> */
[----:B------:R-:W-:Y:S04]  /*15820*/  LDGSTS.E [R246+0x300d8], desc[UR22][R98.64], !P3 ;  /* 0x300d800062f67fae */ /* 0x000fe8000d9a1016 */
[----:B------:R-:W-:Y:S01]  /*15830*/  LDGSTS.E [R246+0x300dc], desc[UR22][R108.64], !P2 ;  /* 0x300dc0006cf67fae */ /* 0x000fe2000d1a1016 */
[----:B-1----:R-:W-:Y:S01]  /*15840*/  VIADD R117, R117, 0xfffffec6 ;  /* 0xfffffec675757836 */ /* 0x002fe20000000000 */
[----:B------:R-:W1:Y:S01]  /*15850*/  LDC R123, c[0x0][0x3a0] ;  /* 0x0000e800ff7b7b82 */ /* 0x000e620000000800 */
[----:B----4-:R-:W-:-:S05]  /*15860*/  VIADD R116, R118, 0xfffffec5 ;  /* 0xfffffec576747836 */ /* 0x010fca0000000000 */
[----:B------:R-:W-:Y:S02]  /*15870*/  ISETP.GE.U32.AND P2, PT, R116, 0x7ffffe46, PT ;  /* 0x7ffffe467400780c */ /* 0x000fe40003f46070 */
[-C--:B------:R-:W-:Y:S02]  /*15880*/  IADD3 R116, P5, PT, R124, R2.reuse, RZ ;  /* 0x000000027c747210 */ /* 0x080fe40007fbe0ff */
[----:B------:R-:W4:Y:S01]  /*15890*/  LDC R124, c[0x0][0x3a0] ;  /* 0x0000e800ff7c7b82 */ /* 0x000f220000000800 */
[----:B------:R-:W-:Y:S02]  /*158a0*/  ISETP.GE.U32.AND P3, PT, R117, 0x7ffffe47, PT ;  /* 0x7ffffe477500780c */ /* 0x000fe40003f66070 */
[----:B------:R-:W-:Y:S01]  /*158b0*/  IMAD.X R117, R125, 0x1, R0, P5 ;  /* 0x000000017d757824 */ /* 0x000fe200028e0600 */
[----:B------:R-:W-:Y:S02]  /*158c0*/  IADD3 R118, P5, PT, R120, R2, RZ ;  /* 0x0000000278767210 */ /* 0x000fe40007fbe0ff */
[----:B---3--:R-:W-:-:S02]  /*158d0*/  IADD3 R122, PT, PT, R122, -0x13c, RZ ;  /* 0xfffffec47a7a7810 */ /* 0x008fc40007ffe0ff */
[----:B------:R-:W-:Y:S01]  /*158e0*/  LDGSTS.E [R246+0x300e0], desc[UR22][R116.64], !P4 ;  /* 0x300e000074f67fae */ /* 0x000fe2000e1a1016 */
[--C-:B------:R-:W-:Y:S01]  /*158f0*/  IMAD.X R119, R121, 0x1, R0.reuse, P5 ;  /* 0x0000000179777824 */ /* 0x100fe200028e0600 */
[----:B------:R-:W-:Y:S02]  /*15900*/  IADD3 R120, P5, PT, R128, R2, RZ ;  /* 0x0000000280787210 */ /* 0x000fe40007fbe0ff */
[----:B------:R-:W-:Y:S01]  /*15910*/  ISETP.GE.U32.AND P4, PT, R122, 0x7ffffe45, PT ;  /* 0x7ffffe457a00780c */ /* 0x000fe20003f86070 */
[----:B------:R-:W3:Y:S01]  /*15920*/  LDC R128, c[0x0][0x3a0] ;  /* 0x0000e800ff807b82 */ /* 0x000ee20000000800 */
[----:B------:R-:W-:Y:S01]  /*15930*/  LDGSTS.E [R246+0x300e4], desc[UR22][R118.64], !P3 ;  /* 0x300e400076f67fae */ /* 0x000fe2000d9a1016 */
[----:B------:R-:W-:-:S05]  /*15940*/  IMAD.X R121, R129, 0x1, R0, P5 ;  /* 0x0000000181797824 */ /* 0x000fca00028e0600 */
[----:B------:R-:W-:Y:S01]  /*15950*/  LDGSTS.E [R246+0x300e8], desc[UR22][R120.64], !P2 ;  /* 0x300e800078f67fae */ /* 0x000fe2000d1a1016 */
[----:B-1----:R-:W-:Y:S01]  /*15960*/  VIADD R123, R123, 0xfffffec3 ;  /* 0xfffffec37b7b7836 */ /* 0x002fe20000000000 */
[----:B------:R-:W1:Y:S01]  /*15970*/  LDC R129, c[0x0][0x3a0] ;  /* 0x0000e800ff817b82 */ /* 0x000e620000000800 */
[----:B----4-:R-:W-:-:S05]  /*15980*/  VIADD R122, R124, 0xfffffec2 ;  /* 0xfffffec27c7a7836 */ /* 0x010fca0000000000 */
[----:B------:R-:W-:Y:S02]  /*15990*/  ISETP.GE.U32.AND P2, PT, R122, 0x7ffffe43, PT ;  /* 0x7ffffe437a00780c */ /* 0x000fe40003f46070 */
[-C--:B--2---:R-:W-:Y:S02]  /*159a0*/  IADD3 R122, P5, PT, R130, R2.reuse, RZ ;  /* 0x00000002827a7210 */ /* 0x084fe40007fbe0ff */
[----:B------:R-:W2:Y:S01]  /*159b0*/  LDC R130, c[0x0][0x3a0] ;  /* 0x0000e800ff827b82 */ /* 0x000ea20000000800 */
[----:B------:R-:W-:Y:S02]  /*159c0*/  ISETP.GE.U32.AND P3, PT, R123, 0x7ffffe44, PT ;  /* 0x7ffffe447b00780c */ /* 0x000fe40003f66070 */
[----:B------:R-:W-:Y:S01]  /*159d0*/  IMAD.X R123, R131, 0x1, R0, P5 ;  /* 0x00000001837b7824 */ /* 0x000fe200028e0600 */
[----:B------:R-:W-:Y:S01]  /*159e0*/  IADD3 R124, P5, PT, R126, R2, RZ ;  /* 0x000000027e7c7210 */ /* 0x000fe20007fbe0ff */
[----:B---3--:R-:W-:-:S03]  /*159f0*/  VIADD R128, R128, 0xfffffec1 ;  /* 0xfffffec180807836 */ /* 0x008fc60000000000 */
[----:B------:R-:W-:Y:S01]  /*15a00*/  LDGSTS.E [R246+0x300ec], desc[UR22][R122.64], !P4 ;  /* 0x300ec0007af67fae */ /* 0x000fe2000e1a1016 */
[--C-:B------:R-:W-:Y:S01]  /*15a10*/  IMAD.X R125, R127, 0x1, R0.reuse, P5 ;  /* 0x000000017f7d7824 */ /* 0x100fe200028e0600 */
[----:B------:R-:W-:Y:S02]  /*15a20*/  IADD3 R126, P5, PT, R154, R2, RZ ;  /* 0x000000029a7e7210 */ /* 0x000fe40007fbe0ff */
[----:B------:R-:W-:Y:S02]  /*15a30*/  ISETP.GE.U32.AND P4, PT, R128, 0x7ffffe42, PT ;  /* 0x7ffffe428000780c */ /* 0x000fe40003f86070 */
[----:B------:R-:W-:Y:S01]  /*15a40*/  LDGSTS.E [R246+0x300f0], desc[UR22][R124.64], !P3 ;  /* 0x300f00007cf67fae */ /* 0x000fe2000d9a1016 */
[----:B------:R-:W-:Y:S02]  /*15a50*/  IMAD.X R127, R155, 0x1, R0, P5 ;  /* 0x000000019b7f7824 */ /* 0x000fe400028e0600 */
[----:B-1----:R-:W-:Y:S01]  /*15a60*/  VIADD R129, R129, 0xfffffec0 ;  /* 0xfffffec081817836 */ /* 0x002fe20000000000 */
[----:B------:R-:W3:Y:S04]  /*15a70*/  LDL.LU.64 R154, [R1+0x760] ;  /* 0x00076000019a7983 */ /* 0x000ee80000300a00 */
[----:B------:R-:W-:Y:S01]  /*15a80*/  LDGSTS.E [R246+0x300f4], desc[UR22][R126.64], !P2 ;  /* 0x300f40007ef67fae */ /* 0x000fe2000d1a1016 */
[----:B--2---:R-:W-:-:S05]  /*15a90*/  VIADD R128, R130, 0xfffffebf ;  /* 0xfffffebf82807836 */ /* 0x004fca0000000000 */
[----:B------:R-:W-:Y:S02]  /*15aa0*/  ISETP.GE.U32.AND P2, PT, R128, 0x7ffffe40, PT ;  /* 0x7ffffe408000780c */ /* 0x000fe40003f46070 */
[----:B------:R-:W-:Y:S02]  /*15ab0*/  IADD3 R128, P5, PT, R152, R2, RZ ;  /* 0x0000000298807210 */ /* 0x000fe40007fbe0ff */
[----:B------:R-:W-:-:S03]  /*15ac0*/  ISETP.GE.U32.AND P3, PT, R129, 0x7ffffe41, PT ;  /* 0x7ffffe418100780c */ /* 0x000fc60003f66070 */
[--C-:B------:R-:W-:Y:S01]  /*15ad0*/  IMAD.X R129, R153, 0x1, R0.reuse, P5 ;  /* 0x0000000199817824 */ /* 0x100fe200028e0600 */
[-C--:B------:R-:W-:Y:S02]  /*15ae0*/  IADD3 R130, P5, PT, R208, R2.reuse, RZ ;  /* 0x00000002d0827210 */ /* 0x080fe40007fbe0ff */
[----:B------:R-:W-:Y:S02]  /*15af0*/  IADD3 R247, PT, PT, R247, -0x142, RZ ;  /* 0xfffffebef7f77810 */ /* 0x000fe40007ffe0ff */
[----:B------:R-:W-:Y:S01]  /*15b00*/  LDGSTS.E [R246+0x300f8], desc[UR22][R128.64], !P4 ;  /* 0x300f800080f67fae */ /* 0x000fe2000e1a1016 */
[--C-:B------:R-:W-:Y:S01]  /*15b10*/  IMAD.X R131, R209, 0x1, R0.reuse, P5 ;  /* 0x00000001d1837824 */ /* 0x100fe200028e0600 */
[----:B------:R-:W-:Y:S02]  /*15b20*/  IADD3 R150, P5, PT, R216, R2, RZ ;  /* 0x00000002d8967210 */ /* 0x000fe40007fbe0ff */
[----:B------:R-:W-:Y:S01]  /*15b30*/  ISETP.GE.U32.AND P4, PT, R247, 0x7ffffe3f, PT ;  /* 0x7ffffe3ff700780c */ /* 0x000fe20003f86070 */
[----:B------:R-:W-:Y:S01]  /*15b40*/  VIADD R144, R144, 0xfffffebd ;  /* 0xfffffebd90907836 */ /* 0x000fe20000000000 */
[----:B------:R-:W-:Y:S01]  /*15b50*/  LDGSTS.E [R246+0x300fc], desc[UR22][R130.64], !P3 ;  /* 0x300fc00082f67fae */ /* 0x000fe2000d9a1016 */
[----:B------:R-:W-:-:S05]  /*15b60*/  IMAD.X R151, R217, 0x1, R0, P5 ;  /* 0x00000001d9977824 */ /* 0x000fca00028e0600 */
[----:B------:R1:W-:Y:S04]  /*15b70*/  STL.64 [R1+0x70], R150 ;  /* 0x0000709601007387 */ /* 0x0003e80000100a00 */
[----:B------:R-:W2:Y:S04]  /*15b80*/  LDL.LU.64 R152, [R1+0x758] ;  /* 0x0007580001987983 */ /* 0x000ea80000300a00 */
[----:B------:R-:W4:Y:S04]  /*15b90*/  LDL.LU.64 R208, [R1+0x750] ;  /* 0x0007500001d07983 */ /* 0x000f280000300a00 */
[----:B------:R-:W4:Y:S01]  /*15ba0*/  LDL.LU.64 R216, [R1+0x748] ;  /* 0x0007480001d87983 */ /* 0x000f220000300a00 */
[----:B------:R-:W-:Y:S01]  /*15bb0*/  VIADD R247, R145, 0xfffffebc ;  /* 0xfffffebc91f77836 */ /* 0x000fe20000000000 */
[----:B------:R-:W-:Y:S01]  /*15bc0*/  ISETP.GE.U32.AND P3, PT, R144, 0x7ffffe3e, PT ;  /* 0x7ffffe3e9000780c */ /* 0x000fe20003f66070 */
[----:B------:R-:W3:Y:S01]  /*15bd0*/  LDC R145, c[0x0][0x3a0] ;  /* 0x0000e800ff917b82 */ /* 0x000ee20000000800 */
[----:B------:R1:W-:Y:S02]  /*15be0*/  LDGSTS.E [R246+0x30100], desc[UR22][R150.64], !P2 ;  /* 0x3010000096f67fae */ /* 0x0003e4000d1a1016 */
[----:B------:R-:W-:-:S05]  /*15bf0*/  ISETP.GE.U32.AND P2, PT, R247, 0x7ffffe3d, PT ;  /* 0x7ffffe3df700780c */ /* 0x000fca0003f46070 */
[----:B------:R-:W1:Y:S02]  /*15c00*/  LDC R247, c[0x0][0x3a0] ;  /* 0x0000e800fff77b82 */ /* 0x000e640000000800 */
[----:B-1----:R-:W-:-:S06]  /*15c10*/  IADD3 R150, P5, PT, R148, R2, RZ ;  /* 0x0000000294967210 */ /* 0x002fcc0007fbe0ff */
[----:B------:R-:W1:Y:S01]  /*15c20*/  LDC R144, c[0x0][0x3a0] ;  /* 0x0000e800ff907b82 */ /* 0x000e620000000800 */
[----:B------:R-:W-:Y:S01]  /*15c30*/  IMAD.X R151, R149, 0x1, R0, P5 ;  /* 0x0000000195977824 */ /* 0x000fe200028e0600 */
[----:B------:R-:W-:-:S04]  /*15c40*/  IADD3 R148, P5, PT, R146, R2, RZ ;  /* 0x0000000292947210 */ /* 0x000fc80007fbe0ff */
[----:B------:R1:W-:Y:S01]  /*15c50*/  LDGSTS.E [R246+0x30104], desc[UR22][R150.64], !P4 ;  /* 0x3010400096f67fae */ /* 0x0003e2000e1a1016 */
[----:B------:R-:W-:-:S03]  /*15c60*/  IMAD.X R149, R147, 0x1, R0, P5 ;  /* 0x0000000193957824 */ /* 0x000fc600028e0600 */
[----:B------:R-:W-:Y:S04]  /*15c70*/  STL.64 [R1+0x78], R150 ;  /* 0x0000789601007387 */ /* 0x000fe80000100a00 */
[----:B------:R1:W-:Y:S04]  /*15c80*/  STL.64 [R1+0x80], R148 ;  /* 0x0000809401007387 */ /* 0x0003e80000100a00 */
[----:B------:R-:W-:Y:S01]  /*15c90*/  LDGSTS.E [R246+0x30108], desc[UR22][R148.64], !P3 ;  /* 0x3010800094f67fae */ /* 0x000fe2000d9a1016 */
[----:B------:R-:W-:Y:S02]  /*15ca0*/  VIADD R247, R247, 0xfffffebb ;  /* 0xfffffebbf7f77836 */ /* 0x000fe40000000000 */
[----:B-1----:R-:W-:-:S03]  /*15cb0*/  VIADD R144, R144, 0xfffffeba ;  /* 0xfffffeba90907836 */ /* 0x002fc60000000000 */
[----:B------:R-:W-:Y:S02]  /*15cc0*/  ISETP.GE.U32.AND P4, PT, R247, 0x7ffffe3c, PT ;  /* 0x7ffffe3cf700780c */ /* 0x000fe40003f86070 */
[----:B------:R-:W-:Y:S02]  /*15cd0*/  ISETP.GE.U32.AND P3, PT, R144, 0x7ffffe3b, PT ;  /* 0x7ffffe3b9000780c */ /* 0x000fe40003f66070 */
[----:B---3--:R-:W-:Y:S01]  /*15ce0*/  IADD3 R146, P5, PT, R154, R2, RZ ;  /* 0x000000029a927210 */ /* 0x008fe20007fbe0ff */
[----:B------:R-:W-:Y:S01]  /*15cf0*/  VIADD R247, R145, 0xfffffeb9 ;  /* 0xfffffeb991f77836 */ /* 0x000fe20000000000 */
[----:B------:R-:W1:Y:S03]  /*15d00*/  LDC R144, c[0x0][0x3a0] ;  /* 0x0000e800ff907b82 */ /* 0x000e660000000800 */
[----:B------:R-:W-:-:S05]  /*15d10*/  IMAD.X R147, R155, 0x1, R0, P5 ;  /* 0x000000019b937824 */ /* 0x000fca00028e0600 */
[----:B------:R3:W-:Y:S01]  /*15d20*/  STL.64 [R1+0x88], R146 ;  /* 0x0000889201007387 */ /* 0x0007e20000100a00 */
[----:B------:R-:W1:Y:S03]  /*15d30*/  LDC R145, c[0x0][0x3a0] ;  /* 0x0000e800ff917b82 */ /* 0x000e660000000800 */
[----:B------:R-:W4:Y:S04]  /*15d40*/  LDL.LU.64 R148, [R1+0x740] ;  /* 0x0007400001947983 */ /* 0x000f280000300a00 */
[----:B------:R-:W-:Y:S04]  /*15d50*/  LDGSTS.E [R246+0x3010c], desc[UR22][R146.64], !P2 ;  /* 0x3010c00092f67fae */ /* 0x000fe8000d1a1016 */
[----:B---3--:R-:W3:Y:S04]  /*15d60*/  LDL.LU.64 R146, [R1+0x738] ;  /* 0x0007380001927983 */ /* 0x008ee80000300a00 */
[----:B------:R-:W3:Y:S01]  /*15d70*/  LDL.LU.64 R154, [R1+0x730] ;  /* 0x00073000019a7983 */ /* 0x000ee20000300a00 */
[----:B--2---:R-:W-:-:S05]  /*15d80*/  IADD3 R194, P5, PT, R152, R2, RZ ;  /* 0x0000000298c27210 */ /* 0x004fca0007fbe0ff */
[----:B------:R-:W-:Y:S01]  /*15d90*/  IMAD.X R195, R153, 0x1, R0, P5 ;  /* 0x0000000199c37824 */ /* 0x000fe200028e0600 */
[----:B----4-:R-:W-:-:S04]  /*15da0*/  IADD3 R152, P5, PT, R208, R2, RZ ;  /* 0x00000002d0987210 */ /* 0x010fc80007fbe0ff */
[----:B------:R-:W-:Y:S01]  /*15db0*/  LDGSTS.E [R246+0x30110], desc[UR22][R194.64], !P4 ;  /* 0x30110000c2f67fae */ /* 0x000fe2000e1a1016 */
[--C-:B------:R-:W-:Y:S01]  /*15dc0*/  IMAD.X R153, R209, 0x1, R0.reuse, P5 ;  /* 0x00000001d1997824 */ /* 0x100fe200028e0600 */
[----:B------:R-:W-:Y:S02]  /*15dd0*/  IADD3 R150, P5, PT, R216, R2, RZ ;  /* 0x00000002d8967210 */ /* 0x000fe40007fbe0ff */
[----:B------:R-:W-:Y:S03]  /*15de0*/  STL.64 [R1+0x90], R194 ;  /* 0x000090c201007387 */ /* 0x000fe60000100a00 */
[----:B------:R-:W-:Y:S01]  /*15df0*/  IMAD.X R151, R217, 0x1, R0, P5 ;  /* 0x00000001d9977824 */ /* 0x000fe200028e0600 */
[----:B------:R2:W-:Y:S04]  /*15e00*/  STL.64 [R1+0xa0], R152 ;  /* 0x0000a09801007387 */ /* 0x0005e80000100a00 */
[----:B------:R-:W-:Y:S04]  /*15e10*/  LDGSTS.E [R246+0x30114], desc[UR22][R152.64], !P3 ;  /* 0x3011400098f67fae */ /* 0x000fe8000d9a1016 */
[----:B------:R4:W-:Y:S04]  /*15e20*/  STL.64 [R1+0xa8], R150 ;  /* 0x0000a89601007387 */ /* 0x0009e80000100a00 */
[----:B--2---:R-:W2:Y:S04]  /*15e30*/  LDL.LU.64 R152, [R1+0x728] ;  /* 0x0007280001987983 */ /* 0x004ea80000300a00 */
[----:B------:R-:W2:Y:S04]  /*15e40*/  LDL.LU.64 R208, [R1+0x720] ;  /* 0x0007200001d07983 */ /* 0x000ea80000300a00 */
[----:B------:R-:W2:Y:S01]  /*15e50*/  LDL.LU.64 R216, [R1+0x718] ;  /* 0x0007180001d87983 */ /* 0x000ea20000300a00 */
[----:B------:R-:W-:-:S02]  /*15e60*/  ISETP.GE.U32.AND P2, PT, R247, 0x7ffffe3a, PT ;  /* 0x7ffffe3af700780c */ /* 0x000fc40003f46070 */
[----:B------:R-:W1:Y:S02]  /*15e70*/  LDC R247, c[0x0][0x3a0] ;  /* 0x0000e800fff77b82 */ /* 0x000e640000000800 */
[----:B-1----:R-:W-:-:S05]  /*15e80*/  VIADD R144, R144, 0xfffffeb7 ;  /* 0xfffffeb790907836 */ /* 0x002fca0000000000 */
[----:B------:R-:W-:Y:S02]  /*15e90*/  ISETP.GE.U32.AND P3, PT, R144, 0x7ffffe38, PT ;  /* 0x7ffffe389000780c */ /* 0x000fe40003f66070 */
[----:B------:R-:W1:Y:S02]  /*15ea0*/  LDC R144, c[0x0][0x3a0] ;  /* 0x0000e800ff907b82 */ /* 0x000e640000000800 */
[----:B------:R4:W-:Y:S01]  /*15eb0*/  LDGSTS.E [R246+0x30118], desc[UR22][R150.64], !P2 ;  /* 0x3011800096f67fae */ /* 0x0009e2000d1a1016 */
[----:B------:R-:W-:-:S04]  /*15ec0*/  IADD3 R247, PT, PT, R247, -0x148, RZ ;  /* 0xfffffeb8f7f77810 */ /* 0x000fc80007ffe0ff */
[----:B------:R-:W-:Y:S01]  /*15ed0*/  ISETP.GE.U32.AND P4, PT, R247, 0x7ffffe39, PT ;  /* 0x7ffffe39f700780c */ /* 0x000fe20003f86070 */
[----:B------:R-:W-:Y:S02]  /*15ee0*/  VIADD R247, R145, 0xfffffeb6 ;  /* 0xfffffeb691f77836 */ /* 0x000fe40000000000 */
[----:B------:R-:W2:Y:S03]  /*15ef0*/  LDC R145, c[0x0][0x3a0] ;  /* 0x0000e800ff917b82 */ /* 0x000ea60000000800 */
[----:B------:R-:W-:-:S05]  /*15f00*/  ISETP.GE.U32.AND P2, PT, R247, 0x7ffffe37, PT ;  /* 0x7ffffe37f700780c */ /* 0x000fca0003f46070 */
[----:B------:R-:W1:Y:S02]  /*15f10*/  LDC R247, c[0x0][0x3a0] ;  /* 0x0000e800fff77b82 */ /* 0x000e640000000800 */
[----:B-1----:R-:W-:Y:S02]  /*15f20*/  VIADD R144, R144, 0xfffffeb4 ;  /* 0xfffffeb490907836 */ /* 0x002fe40000000000 */
[----:B------:R-:W-:Y:S01]  /*15f30*/  VIADD R247, R247, 0xfffffeb5 ;  /* 0xfffffeb5f7f77836 */ /* 0x000fe20000000000 */
[----:B----4-:R-:W-:-:S05]  /*15f40*/  IADD3 R150, P5, PT, R148, R2, RZ ;  /* 0x0000000294967210 */ /* 0x010fca0007fbe0ff */
[----:B------:R-:W-:Y:S01]  /*15f50*/  IMAD.X R151, R149, 0x1, R0, P5 ;  /* 0x0000000195977824 */ /* 0x000fe200028e0600 */
[----:B---3--:R-:W-:-:S04]  /*15f60*/  IADD3 R148, P5, PT, R146, R2, RZ ;  /* 0x0000000292947210 */ /* 0x008fc80007fbe0ff */
[----:B------:R1:W-:Y:S01]  /*15f70*/  LDGSTS.E [R246+0x3011c], desc[UR22][R150.64], !P4 ;  /* 0x3011c00096f67fae */ /* 0x0003e2000e1a1016 */
[--C-:B------:R-:W-:Y:S01]  /*15f80*/  IMAD.X R149, R147, 0x1, R0.reuse, P5 ;  /* 0x0000000193957824 */ /* 0x100fe200028e0600 */
[----:B------:R-:W-:Y:S02]  /*15f90*/  IADD3 R146, P5, PT, R154, R2, RZ ;  /* 0x000000029a927210 */ /* 0x000fe40007fbe0ff */
[----:B------:R-:W-:Y:S03]  /*15fa0*/  STL.64 [R1+0xb0], R150 ;  /* 0x0000b09601007387 */ /* 0x000fe60000100a00 */
[----:B------:R-:W-:Y:S01]  /*15fb0*/  IMAD.X R147, R155, 0x1, R0, P5 ;  /* 0x000000019b937824 */ /* 0x000fe200028e0600 */
[----:B------:R3:W-:Y:S04]  /*15fc0*/  STL.64 [R1+0xb8], R148 ;  /* 0x0000b89401007387 */ /* 0x0007e80000100a00 */
[----:B------:R-:W-:Y:S04]  /*15fd0*/  LDGSTS.E [R246+0x30120], desc[UR22][R148.64], !P3 ;  /* 0x3012000094f67fae */ /* 0x000fe8000d9a1016 */
[----:B------:R4:W-:Y:S01]  /*15fe0*/  STL.64 [R1+0xc0], R146 ;  /* 0x0000c09201007387 */ /* 0x0009e20000100a00 */
[----:B------:R-:W-:-:S03]  /*15ff0*/  ISETP.GE.U32.AND P4, PT, R247, 0x7ffffe36, PT ;  /* 0x7ffffe36f700780c */ /* 0x000fc60003f86070 */
[----:B------:R-:W-:Y:S04]  /*16000*/  LDGSTS.E [R246+0x30124], desc[UR22][R146.64], !P2 ;  /* 0x3012400092f67fae */ /* 0x000fe8000d1a1016 */
[----:B---3--:R-:W3:Y:S01]  /*16010*/  LDL.LU.64 R148, [R1+0x710] ;  /* 0x0007100001947983 */ /* 0x008ee20000300a00 */
[----:B------:R-:W-:Y:S02]  /*16020*/  ISETP.GE.U32.AND P3, PT, R144, 0x7ffffe35, PT ;  /* 0x7ffffe359000780c */ /* 0x000fe40003f66070 */
[-C--:B--2---:R-:W-:Y:S01]  /*16030*/  IADD3 R194, P5, PT, R152, R2.reuse, RZ ;  /* 0x0000000298c27210 */ /* 0x084fe20007fbe0ff */
[----:B----4-:R-:W2:Y:S01]  /*16040*/  LDL.LU.64 R146, [R1+0x708] ;  /* 0x0007080001927983 */ /* 0x010ea20000300a00 */
[----:B------:R-:W-:Y:S01]  /*16050*/  VIADD R247, R145, 0xfffffeb3 ;  /* 0xfffffeb391f77836 */ /* 0x000fe20000000000 */
[----:B------:R-:W4:Y:S02]  /*16060*/  LDC R144, c[0x0][0x3a0] ;  /* 0x0000e800ff907b82 */ /* 0x000f240000000800 */
[--C-:B------:R-:W-:Y:S01]  /*16070*/  IMAD.X R195, R153, 0x1, R0.reuse, P5 ;  /* 0x0000000199c37824 */ /* 0x100fe200028e0600 */
[-C--:B------:R-:W-:Y:S01]  /*16080*/  IADD3 R152, P5, PT, R208, R2.reuse, RZ ;  /* 0x00000002d0987210 */ /* 0x080fe20007fbe0ff */
[----:B------:R-:W2:Y:S04]  /*16090*/  LDL.LU.64 R154, [R1+0x700] ;  /* 0x00070000019a7983 */ /* 0x000ea80000300a00 */
[--C-:B------:R-:W-:Y:S01]  /*160a0*/  IMAD.X R153, R209, 0x1, R0.reuse, P5 ;  /* 0x00000001d1997824 */ /* 0x100fe200028e0600 */
[----:B-1----:R-:W-:Y:S01]  /*160b0*/  IADD3 R150, P5, PT, R216, R2, RZ ;  /* 0x00000002d8967210 */ /* 0x002fe20007fbe0ff */
[----:B------:R-:W-:Y:S01]  /*160c0*/  STL.64 [R1+0xd0], R194 ;  /* 0x0000d0c201007387 */ /* 0x000fe20000100a00 */
[----:B------:R-:W1:Y:S03]  /*160d0*/  LDC R145, c[0x0][0x3a0] ;  /* 0x0000e800ff917b82 */ /* 0x000e660000000800 */
[----:B------:R-:W-:Y:S01]  /*160e0*/  IMAD.X R151, R217, 0x1, R0, P5 ;  /* 0x00000001d9977824 */ /* 0x000fe200028e0600 */
[----:B------:R-:W-:Y:S04]  /*160f0*/  LDGSTS.E [R246+0x30128], desc[UR22][R194.64], !P4 ;  /* 0x30128000c2f67fae */ /* 0x000fe8000e1a1016 */
[----:B------:R4:W-:Y:S04]  /*16100*/  STL.64 [R1+0xd8], R152 ;  /* 0x0000d89801007387 */ /* 0x0009e80000100a00 */
[----:B------:R-:W-:Y:S04]  /*16110*/  LDGSTS.E [R246+0x3012c], desc[UR22][R152.64], !P3 ;  /* 0x3012c00098f67fae */ /* 0x000fe8000d9a1016 */
[----:B------:R3:W-:Y:S04]  /*16120*/  STL.64 [R1+0xe0], R150 ;  /* 0x0000e09601007387 */ /* 0x0007e80000100a00 */
[----:B----4-:R-:W4:Y:S04]  /*16130*/  LDL.LU.64 R152, [R1+0x6f8] ;  /* 0x0006f80001987983 */ /* 0x010f280000300a00 */
[----:B------:R-:W4:Y:S04]  /*16140*/  LDL.LU.64 R208, [R1+0x6f0] ;  /* 0x0006f00001d07983 */ /* 0x000f280000300a00 */
[----:B------:R-:W4:Y:S01]  /*16150*/  LDL.LU.64 R216, [R1+0x6e8] ;  /* 0x0006e80001d87983 */ /* 0x000f220000300a00 */
[----:B------:R-:W-:-:S02]  /*16160*/  ISETP.GE.U32.AND P2, PT, R247, 0x7ffffe34, PT ;  /* 0x7ffffe34f700780c */ /* 0x000fc40003f46070 */
[----:B------:R-:W1:Y:S01]  /*16170*/  LDC R247, c[0x0][0x3a0] ;  /* 0x0000e800fff77b82 */ /* 0x000e620000000800 */
[----:B------:R-:W-:-:S05]  /*16180*/  VIADD R144, R144, 0xfffffeb1 ;  /* 0xfffffeb190907836 */ /* 0x000fca0000000000 */
[----:B------:R-:W-:Y:S02]  /*16190*/  ISETP.GE.U32.AND P3, PT, R144, 0x7ffffe32, PT ;  /* 0x7ffffe329000780c */ /* 0x000fe40003f66070 */
[----:B------:R-:W1:Y:S03]  /*161a0*/  LDC R144, c[0x0][0x3a0] ;  /* 0x0000e800ff907b82 */ /* 0x000e660000000800 */
[----:B------:R3:W-:Y:S01]  /*161b0*/  LDGSTS.E [R246+0x30130], desc[UR22][R150.64], !P2 ;  /* 0x3013000096f67fae */ /* 0x0007e2000d1a1016 */
[----:B-1----:R-:W-:-:S04]  /*161c0*/  IADD3 R247, PT, PT, R247, -0x14e, RZ ;  /* 0xfffffeb2f7f77810 */ /* 0x002fc80007ffe0ff */
[----:B------:R-:W-:Y:S01]  /*161d0*/  ISETP.GE.U32.AND P4, PT, R247, 0x7ffffe33, PT ;  /* 0x7ffffe33f700780c */ /* 0x000fe20003f86070 */
[----:B------:R-:W-:Y:S02]  /*161e0*/  VIADD R247, R145, 0xfffffeb0 ;  /* 0xfffffeb091f77836 */ /* 0x000fe40000000000 */
[----:B------:R-:W1:Y:S03]  /*161f0*/  LDC R145, c[0x0][0x3a0] ;  /* 0x0000e800ff917b82 */ /* 0x000e660000000800 */
[----:B------:R-:W-:-:S05]  /*16200*/  ISETP.GE.U32.AND P2, PT, R247, 0x7ffffe31, PT ;  /* 0x7ffffe31f700780c */ /* 0x000fca0003f46070 */
[----:B------:R-:W1:Y:S01]  /*16210*/  LDC R247, c[0x0][0x3a0] ;  /* 0x0000e800fff77b82 */ /* 0x000e620000000800 */
[----:B------:R-:W-:Y:S02]  /*16220*/  VIADD R144, R144, 0xfffffeae ;  /* 0xfffffeae90907836 */ /* 0x000fe40000000000 */
[----:B-1----:R-:W-:Y:S01]  /*16230*/  VIADD R247, R247, 0xfffffeaf ;  /* 0xfffffeaff7f77836 */ /* 0x002fe20000000000 */
[----:B---3--:R-:W-:-:S05]  /*16240*/  IADD3 R150, P5, PT, R148, R2, RZ ;  /* 0x0000000294967210 */ /* 0x008fca0007fbe0ff */
[----:B------:R-:W-:Y:S01]  /*16250*/  IMAD.X R151, R149, 0x1, R0, P5 ;  /* 0x0000000195977824 */ /* 0x000fe200028e0600 */
[----:B--2---:R-:W-:-:S04]  /*16260*/  IADD3 R148, P5, PT, R146, R2, RZ ;  /* 0x0000000292947210 */ /* 0x004fc80007fbe0ff */
        /* <DEDUP_REMOVED lines=10> */
[----:B--2---:R-:W2:Y:S01]  /*16310*/  LDL.LU.64 R148, [R1+0x6e0] ;  /* 0x0006e00001947983 */ /* 0x004ea20000300a00 */
[----:B----4-:R-:W-:-:S03]  /*16320*/  IADD3 R194, P5, PT, R152, R2, RZ ;  /* 0x0000000298c27210 */ /* 0x010fc60007fbe0ff */
[----:B---3--:R-:W3:Y:S02]  /*16330*/  LDL.LU.64 R146, [R1+0x6d8] ;  /* 0x0006d80001927983 */ /* 0x008ee40000300a00 */
[--C-:B------:R-:W-:Y:S01]  /*16340*/  IMAD.X R195, R153, 0x1, R0.reuse, P5 ;  /* 0x0000000199c37824 */ /* 0x100fe200028e0600 */
[-C--:B------:R-:W-:Y:S01]  /*16350*/  IADD3 R152, P5, PT, R208, R2.reuse, RZ ;  /* 0x00000002d0987210 */ /* 0x080fe20007fbe0ff */
[----:B------:R-:W4:Y:S01]  /*16360*/  LDL.LU.64 R154, [R1+0x6d0] ;  /* 0x0006d000019a7983 */ /* 0x000f220000300a00 */
[----:B------:R-:W-:Y:S01]  /*16370*/  ISETP.GE.U32.AND P3, PT, R144, 0x7ffffe2f, PT ;  /* 0x7ffffe2f9000780c */ /* 0x000fe20003f66070 */
[----:B------:R-:W-:Y:S01]  /*16380*/  VIADD R247, R145, 0xfffffead ;  /* 0xfffffead91f77836 */ /* 0x000fe20000000000 */
[----:B------:R-:W1:Y:S01]  /*16390*/  LDC R144, c[0x0][0x3a0] ;  /* 0x0000e800ff907b82 */ /* 0x000e620000000800 */
[--C-:B------:R-:W-:Y:S01]  /*163a0*/  IMAD.X R153, R209, 0x1, R0.reuse, P5 ;  /* 0x00000001d1997824 */ /* 0x100fe200028e0600 */
[----:B-1----:R-:W-:Y:S01]  /*163b0*/  IADD3 R150, P5, PT, R216, R2, RZ ;  /* 0x00000002d8967210 */ /* 0x002fe20007fbe0ff */
[----:B------:R-:W-:Y:S04]  /*163c0*/  STL.64 [R1+0x108], R194 ;  /* 0x000108c201007387 */ /* 0x000fe80000100a00 */
[----:B------:R-:W-:Y:S01]  /*163d0*/  IMAD.X R151, R217, 0x1, R0, P5 ;  /* 0x00000001d9977824 */ /* 0x000fe200028e0600 */
[----:B------:R-:W-:Y:S01]  /*163e0*/  LDGSTS.E [R246+0x30140], desc[UR22][R194.64], !P4 ;  /* 0x30140000c2f67fae */ /* 0x000fe2000e1a1016 */
[----:B------:R-:W1:Y:S03]  /*163f0*/  LDC R145, c[0x0][0x3a0] ;  /* 0x0000e800ff917b82 */ /* 0x000e660000000800 */
[----:B------:R1:W-:Y:S04]  /*16400*/  STL.64 [R1+0x110], R152 ;  /* 0x0001109801007387 */ /* 0x0003e80000100a00 */
[----:B------:R-:W-:Y:S04]  /*16410*/  LDGSTS.E [R246+0x30144], desc[UR22][R152.64], !P3 ;  /* 0x3014400098f67fae */ /* 0x000fe8000d9a1016 */
[----:B------:R2:W-:Y:S04]  /*16420*/  STL.64 [R1+0x118], R150 ;  /* 0x0001189601007387 */ /* 0x0005e80000100a00 */
[----:B-1----:R-:W4:Y:S04]  /*16430*/  LDL.LU.64 R152, [R1+0x6c8] ;  /* 0x0006c80001987983 */ /* 0x002f280000300a00 */
        /* <DEDUP_REMOVED lines=16> */
[----:B--2---:R-:W-:-:S05]  /*16540*/  IADD3 R150, P5, PT, R148, R2, RZ ;  /* 0x0000000294967210 */ /* 0x004fca0007fbe0ff */
[----:B------:R-:W-:Y:S01]  /*16550*/  IMAD.X R151, R149, 0x1, R0, P5 ;  /* 0x0000000195977824 */ /* 0x000fe200028e0600 */
[----:B---3--:R-:W-:-:S04]  /*16560*/  IADD3 R148, P5, PT, R146, R2, RZ ;  /* 0x0000000292947210 */ /* 0x008fc80007fbe0ff */
[----:B------:R1:W-:Y:S01]  /*16570*/  LDGSTS.E [R246+0x3014c], desc[UR22][R150.64], !P4 ;  /* 0x3014c00096f67fae */ /* 0x0003e2000e1a1016 */
[--C-:B------:R-:W-:Y:S01]  /*16580*/  IMAD.X R149, R147, 0x1, R0.reuse, P5 ;  /* 0x0000000193957824 */ /* 0x100fe200028e0600 */
[----:B----4-:R-:W-:Y:S02]  /*16590*/  IADD3 R146, P5, PT, R154, R2, RZ ;  /* 0x000000029a927210 */ /* 0x010fe40007fbe0ff */
        /* <DEDUP_REMOVED lines=8> */
[----:B------:R-:W-:-:S03]  /*16620*/  IADD3 R194, P5, PT, R152, R2, RZ ;  /* 0x0000000298c27210 */ /* 0x000fc60007fbe0ff */
        /* <DEDUP_REMOVED lines=165> */
[----:B------:R-:W-:-:S10]  /*17080*/  VIADD R144, R144, 0xfffffe93 ;  /* 0xfffffe9390907836 */ /* 0x000fd40000000000 */
[----:B------:R2:W-:Y:S01]  /*17090*/  LDGSTS.E [R246+0x301a8], desc[UR22][R150.64], !P2 ;  /* 0x301a800096f67fae */ /* 0x0005e2000d1a1016 */
[----:B-1----:R-:W-:-:S04]  /*170a0*/  IADD3 R247, PT, PT, R247, -0x16c, RZ ;  /* 0xfffffe94f7f77810 */ /* 0x002fc80007ffe0ff */
[----:B------:R-:W-:Y:S01]  /*170b0*/  ISETP.GE.U32.AND P4, PT, R247, 0x7ffffe15, PT ;  /* 0x7ffffe15f700780c */ /* 0x000fe20003f86070 */
[----:B------:R-:W-:Y:S01]  /*170c0*/  VIADD R247, R145, 0xfffffe92 ;  /* 0xfffffe9291f77836 */ /* 0x000fe20000000000 */
[----:B------:R-:W-:Y:S01]  /*170d0*/  ISETP.GE.U32.AND P3, PT, R144, 0x7ffffe14, PT ;  /* 0x7ffffe149000780c */ /* 0x000fe20003f66070 */
[----:B------:R-:W1:Y:S03]  /*170e0*/  LDC R145, c[0x0][0x3a0] ;  /* 0x0000e800ff917b82 */ /* 0x000e660000000800 */
[----:B------:R-:W-:-:S05]  /*170f0*/  ISETP.GE.U32.AND P2, PT, R247, 0x7ffffe13, PT ;  /* 0x7ffffe13f700780c */ /* 0x000fca0003f46070 */
[----:B------:R-:W1:Y:S08]  /*17100*/  LDC R247, c[0x0][0x3a0] ;  /* 0x0000e800fff77b82 */ /* 0x000e700000000800 */
[----:B------:R-:W1:Y:S02]  /*17110*/  LDC R144, c[0x0][0x3a0] ;  /* 0x0000e800ff907b82 */ /* 0x000e640000000800 */
[----:B-1----:R-:W-:-:S02]  /*17120*/  VIADD R247, R247, 0xfffffe91 ;  /* 0xfffffe91f7f77836 */ /* 0x002fc40000000000 */
[----:B------:R-:W-:Y:S01]  /*17130*/  VIADD R144, R144, 0xfffffe90 ;  /* 0xfffffe9090907836 */ /* 0x000fe20000000000 */
        /* <DEDUP_REMOVED lines=11> */
[----:B------:R-:W-:Y:S01]  /*171f0*/  ISETP.GE.U32.AND P4, PT, R247, 0x7ffffe12, PT ;  /* 0x7ffffe12f700780c */ /* 0x000fe20003f86070 */
[----:B------:R-:W-:-:S02]  /*17200*/  VIADD R247, R145, 0xfffffe8f ;  /* 0xfffffe8f91f77836 */ /* 0x000fc40000000000 */
[----:B------:R-:W-:Y:S01]  /*17210*/  LDGSTS.E [R246+0x301b4], desc[UR22][R146.64], !P2 ;  /* 0x301b400092f67fae */ /* 0x000fe2000d1a1016 */
[----:B------:R-:W-:Y:S01]  /*17220*/  ISETP.GE.U32.AND P3, PT, R144, 0x7ffffe11, PT ;  /* 0x7ffffe119000780c */ /* 0x000fe20003f66070 */
[----:B------:R-:W4:Y:S02]  /*17230*/  LDC R145, c[0x0][0x3a0] ;  /* 0x0000e800ff917b82 */ /* 0x000f240000000800 */
[----:B--2---:R-:W2:Y:S01]  /*17240*/  LDL.LU.64 R148, [R1+0x5f0] ;  /* 0x0005f00001947983 */ /* 0x004ea20000300a00 */
[----:B------:R-:W-:-:S03]  /*17250*/  IADD3 R194, P5, PT, R152, R2, RZ ;  /* 0x0000000298c27210 */ /* 0x000fc60007fbe0ff */
[----:B---3--:R-:W3:Y:S01]  /*17260*/  LDL.LU.64 R146, [R1+0x5e8] ;  /* 0x0005e80001927983 */ /* 0x008ee20000300a00 */
[----:B------:R-:W-:Y:S01]  /*17270*/  ISETP.GE.U32.AND P2, PT, R247, 0x7ffffe10, PT ;  /* 0x7ffffe10f700780c */ /* 0x000fe20003f46070 */
[----:B------:R-:W4:Y:S01]  /*17280*/  LDC R144, c[0x0][0x3a0] ;  /* 0x0000e800ff907b82 */ /* 0x000f220000000800 */
[--C-:B------:R-:W-:Y:S01]  /*17290*/  IMAD.X R195, R153, 0x1, R0.reuse, P5 ;  /* 0x0000000199c37824 */ /* 0x100fe200028e0600 */
[-C--:B------:R-:W-:Y:S01]  /*172a0*/  IADD3 R152, P5, PT, R208, R2.reuse, RZ ;  /* 0x00000002d0987210 */ /* 0x080fe20007fbe0ff */
[----:B------:R-:W3:Y:S04]  /*172b0*/  LDL.LU.64 R154, [R1+0x5e0] ;  /* 0x0005e000019a7983 */ /* 0x000ee80000300a00 */
[--C-:B------:R-:W-:Y:S01]  /*172c0*/  IMAD.X R153, R209, 0x1, R0.reuse, P5 ;  /* 0x00000001d1997824 */ /* 0x100fe200028e0600 */
[----:B-1----:R-:W-:Y:S01]  /*172d0*/  IADD3 R150, P5, PT, R216, R2, RZ ;  /* 0x00000002d8967210 */ /* 0x002fe20007fbe0ff */
[----:B------:R-:W-:Y:S01]  /*172e0*/  STL.64 [R1+0x228], R194 ;  /* 0x000228c201007387 */ /* 0x000fe20000100a00 */
[----:B------:R-:W1:Y:S03]  /*172f0*/  LDC R247, c[0x0][0x3a0] ;  /* 0x0000e800fff77b82 */ /* 0x000e660000000800 */
[----:B------:R-:W-:Y:S01]  /*17300*/  IMAD.X R151, R217, 0x1, R0, P5 ;  /* 0x00000001d9977824 */ /* 0x000fe200028e0600 */
[----:B------:R-:W-:Y:S04]  /*17310*/  LDGSTS.E [R246+0x301b8], desc[UR22][R194.64], !P4 ;  /* 0x301b8000c2f67fae */ /* 0x000fe8000e1a1016 */
[----:B------:R-:W-:Y:S04]  /*17320*/  STL.64 [R1+0x230], R152 ;  /* 0x0002309801007387 */ /* 0x000fe80000100a00 */
[----:B------:R2:W-:Y:S04]  /*17330*/  LDGSTS.E [R246+0x301bc], desc[UR22][R152.64], !P3 ;  /* 0x301bc00098f67fae */ /* 0x0005e8000d9a1016 */
[----:B------:R4:W-:Y:S04]  /*17340*/  STL.64 [R1+0x248], R150 ;  /* 0x0002489601007387 */ /* 0x0009e80000100a00 */
[----:B------:R1:W-:Y:S04]  /*17350*/  LDGSTS.E [R246+0x301c0], desc[UR22][R150.64], !P2 ;  /* 0x301c000096f67fae */ /* 0x0003e8000d1a1016 */
[----:B----4-:R-:W4:Y:S04]  /*17360*/  LDL.LU.64 R150, [R1+0x5d8] ;  /* 0x0005d80001967983 */ /* 0x010f280000300a00 */
[----:B------:R-:W4:Y:S04]  /*17370*/  LDL.LU.64 R208, [R1+0x5d0] ;  /* 0x0005d00001d07983 */ /* 0x000f280000300a00 */
[----:B------:R-:W4:Y:S01]  /*17380*/  LDL.LU.64 R216, [R1+0x5c8] ;  /* 0x0005c80001d87983 */ /* 0x000f220000300a00 */
[----:B-1----:R-:W-:Y:S01]  /*17390*/  IADD3 R247, PT, PT, R247, -0x172, RZ ;  /* 0xfffffe8ef7f77810 */ /* 0x002fe20007ffe0ff */
[----:B------:R-:W-:-:S03]  /*173a0*/  VIADD R144, R144, 0xfffffe8d ;  /* 0xfffffe8d90907836 */ /* 0x000fc60000000000 */
[----:B------:R-:W-:Y:S02]  /*173b0*/  ISETP.GE.U32.AND P4, PT, R247, 0x7ffffe0f, PT ;  /* 0x7ffffe0ff700780c */ /* 0x000fe40003f86070 */
[----:B------:R-:W-:Y:S01]  /*173c0*/  ISETP.GE.U32.AND P3, PT, R144, 0x7ffffe0e, PT ;  /* 0x7ffffe0e9000780c */ /* 0x000fe20003f66070 */
[----:B------:R-:W-:Y:S01]  /*173d0*/  VIADD R247, R145, 0xfffffe8c ;  /* 0xfffffe8c91f77836 */ /* 0x000fe20000000000 */
[----:B------:R-:W1:Y:S04]  /*173e0*/  LDC R144, c[0x0][0x3a0] ;  /* 0x0000e800ff907b82 */ /* 0x000e680000000800 */
[----:B------:R-:W-:-:S04]  /*173f0*/  ISETP.GE.U32.AND P2, PT, R247, 0x7ffffe0d, PT ;  /* 0x7ffffe0df700780c */ /* 0x000fc80003f46070 */
[----:B------:R-:W1:Y:S08]  /*17400*/  LDC R247, c[0x0][0x3a0] ;  /* 0x0000e800fff77b82 */ /* 0x000e700000000800 */
[----:B------:R-:W1:Y:S01]  /*17410*/  LDC R145, c[0x0][0x3a0] ;  /* 0x0000e800ff917b82 */ /* 0x000e620000000800 */
[----:B--2---:R-:W-:-:S05]  /*17420*/  IADD3 R152, P5, PT, R148, R2, RZ ;  /* 0x0000000294987210 */ /* 0x004fca0007fbe0ff */
[----:B------:R-:W-:Y:S01]  /*17430*/  IMAD.X R153, R149, 0x1, R0, P5 ;  /* 0x0000000195997824 */ /* 0x000fe200028e0600 */
[----:B---3--:R-:W-:-:S04]  /*17440*/  IADD3 R148, P5, PT, R146, R2, RZ ;  /* 0x0000000292947210 */ /* 0x008fc80007fbe0ff */
[----:B------:R-:W-:Y:S01]  /*17450*/  STL.64 [R1+0x250], R152 ;  /* 0x0002509801007387 */ /* 0x000fe20000100a00 */
[--C-:B------:R-:W-:Y:S01]  /*17460*/  IMAD.X R149, R147, 0x1, R0.reuse, P5 ;  /* 0x0000000193957824 */ /* 0x100fe200028e0600 */
[----:B------:R-:W-:Y:S02]  /*17470*/  IADD3 R146, P5, PT, R154, R2, RZ ;  /* 0x000000029a927210 */ /* 0x000fe40007fbe0ff */
[----:B------:R-:W-:Y:S04]  /*17480*/  LDGSTS.E [R246+0x301c4], desc[UR22][R152.64], !P4 ;  /* 0x301c400098f67fae */ /* 0x000fe8000e1a1016 */
[----:B------:R2:W-:Y:S01]  /*17490*/  STL.64 [R1+0x258], R148 ;  /* 0x0002589401007387 */ /* 0x0005e20000100a00 */
[----:B------:R-:W-:-:S03]  /*174a0*/  IMAD.X R147, R155, 0x1, R0, P5 ;  /* 0x000000019b937824 */ /* 0x000fc600028e0600 */
[----:B------:R-:W-:Y:S04]  /*174b0*/  LDGSTS.E [R246+0x301c8], desc[UR22][R148.64], !P3 ;  /* 0x301c800094f67fae */ /* 0x000fe8000d9a1016 */
[----:B------:R3:W-:Y:S04]  /*174c0*/  LDGSTS.E [R246+0x301cc], desc[UR22][R146.64], !P2 ;  /* 0x301cc00092f67fae */ /* 0x0007e8000d1a1016 */
[----:B--2---:R-:W2:Y:S04]  /*174d0*/  LDL.LU.64 R148, [R1+0x5c0] ;  /* 0x0005c00001947983 */ /* 0x004ea80000300a00 */
[----:B------:R3:W-:Y:S04]  /*174e0*/  STL.64 [R1+0x278], R146 ;  /* 0x0002789201007387 */ /* 0x0007e80000100a00 */
[----:B------:R-:W2:Y:S04]  /*174f0*/  LDL.LU.64 R152, [R1+0x5b8] ;  /* 0x0005b80001987983 */ /* 0x000ea80000300a00 */
[----:B------:R-:W2:Y:S01]  /*17500*/  LDL.LU.64 R154, [R1+0x5b0] ;  /* 0x0005b000019a7983 */ /* 0x000ea20000300a00 */
[----:B----4-:R-:W-:-:S05]  /*17510*/  IADD3 R194, P5, PT, R150, R2, RZ ;  /* 0x0000000296c27210 */ /* 0x010fca0007fbe0ff */
[----:B------:R-:W-:Y:S01]  /*17520*/  IMAD.X R195, R151, 0x1, R0, P5 ;  /* 0x0000000197c37824 */ /* 0x000fe200028e0600 */
[----:B------:R-:W-:-:S04]  /*17530*/  IADD3 R150, P5, PT, R208, R2, RZ ;  /* 0x00000002d0967210 */ /* 0x000fc80007fbe0ff */
[----:B------:R-:W-:Y:S01]  /*17540*/  STL.64 [R1+0x280], R194 ;  /* 0x000280c201007387 */ /* 0x000fe20000100a00 */
[--C-:B------:R-:W-:Y:S01]  /*17550*/  IMAD.X R151, R209, 0x1, R0.reuse, P5 ;  /* 0x00000001d1977824 */ /* 0x100fe200028e0600 */
[----:B---3--:R-:W-:Y:S02]  /*17560*/  IADD3 R146, P5, PT, R216, R2, RZ ;  /* 0x00000002d8927210 */ /* 0x008fe40007fbe0ff */
[----:B------:R-:W3:Y:S03]  /*17570*/  LDL.LU.64 R208, [R1+0x5a8] ;  /* 0x0005a80001d07983 */ /* 0x000ee60000300a00 */
[----:B------:R-:W-:Y:S01]  /*17580*/  IMAD.X R147, R217, 0x1, R0, P5 ;  /* 0x00000001d9937824 */ /* 0x000fe200028e0600 */
[----:B------:R2:W-:Y:S04]  /*17590*/  STL.64 [R1+0x290], R150 ;  /* 0x0002909601007387 */ /* 0x0005e80000100a00 */
[----:B------:R-:W4:Y:S01]  /*175a0*/  LDL.LU.64 R216, [R1+0x5a0] ;  /* 0x0005a00001d87983 */ /* 0x000f220000300a00 */
[----:B-1----:R-:W-:-:S05]  /*175b0*/  VIADD R247, R247, 0xfffffe8b ;  /* 0xfffffe8bf7f77836 */ /* 0x002fca0000000000 */
[----:B------:R-:W-:Y:S01]  /*175c0*/  ISETP.GE.U32.AND P4, PT, R247, 0x7ffffe0c, PT ;  /* 0x7ffffe0cf700780c */ /* 0x000fe20003f86070 */
[----:B------:R-:W-:Y:S02]  /*175d0*/  VIADD R247, R145, 0xfffffe89 ;  /* 0xfffffe8991f77836 */ /* 0x000fe40000000000 */
[----:B------:R-:W-:Y:S01]  /*175e0*/  VIADD R144, R144, 0xfffffe8a ;  /* 0xfffffe8a90907836 */ /* 0x000fe20000000000 */
[----:B------:R-:W1:Y:S02]  /*175f0*/  LDC R145, c[0x0][0x3a0] ;  /* 0x0000e800ff917b82 */ /* 0x000e640000000800 */
[----:B------:R-:W-:-:S06]  /*17600*/  ISETP.GE.U32.AND P2, PT, R247, 0x7ffffe0a, PT ;  /* 0x7ffffe0af700780c */ /* 0x000fcc0003f46070 */
[----:B------:R-:W1:Y:S01]  /*17610*/  LDC R247, c[0x0][0x3a0] ;  /* 0x0000e800fff77b82 */ /* 0x000e620000000800 */
[----:B------:R-:W-:Y:S01]  /*17620*/  ISETP.GE.U32.AND P3, PT, R144, 0x7ffffe0b, PT ;  /* 0x7ffffe0b9000780c */ /* 0x000fe20003f66070 */
[----:B------:R-:W-:Y:S06]  /*17630*/  LDGSTS.E [R246+0x301d0], desc[UR22][R194.64], !P4 ;  /* 0x301d0000c2f67fae */ /* 0x000fec000e1a1016 */
[----:B------:R-:W1:Y:S06]  /*17640*/  LDC R144, c[0x0][0x3a0] ;  /* 0x0000e800ff907b82 */ /* 0x000e6c0000000800 */
[----:B------:R2:W-:Y:S04]  /*17650*/  LDGSTS.E [R246+0x301d4], desc[UR22][R150.64], !P3 ;  /* 0x301d400096f67fae */ /* 0x0005e8000d9a1016 */
[----:B------:R1:W-:Y:S02]  /*17660*/  LDGSTS.E [R246+0x301d8], desc[UR22][R146.64], !P2 ;  /* 0x301d800092f67fae */ /* 0x0003e4000d1a1016 */
[----:B-1----:R-:W-:-:S04]  /*17670*/  IADD3 R247, PT, PT, R247, -0x178, RZ ;  /* 0xfffffe88f7f77810 */ /* 0x002fc80007ffe0ff */
[----:B------:R-:W-:Y:S01]  /*17680*/  ISETP.GE.U32.AND P4, PT, R247, 0x7ffffe09, PT ;  /* 0x7ffffe09f700780c */ /* 0x000fe20003f86070 */
[----:B------:R-:W-:Y:S01]  /*17690*/  VIADD R247, R145, 0xfffffe86 ;  /* 0xfffffe8691f77836 */ /* 0x000fe20000000000 */
[----:B------:R1:W-:Y:S01]  /*176a0*/  STL.64 [R1+0x298], R146 ;  /* 0x0002989201007387 */ /* 0x0003e20000100a00 */
[----:B------:R-:W1:Y:S01]  /*176b0*/  LDC R145, c[0x0][0x3a0] ;  /* 0x0000e800ff917b82 */ /* 0x000e620000000800 */
[----:B------:R-:W-:Y:S02]  /*176c0*/  VIADD R144, R144, 0xfffffe87 ;  /* 0xfffffe8790907836 */ /* 0x000fe40000000000 */
[----:B------:R-:W-:-:S03]  /*176d0*/  ISETP.GE.U32.AND P2, PT, R247, 0x7ffffe07, PT ;  /* 0x7ffffe07f700780c */ /* 0x000fc60003f46070 */
[----:B------:R-:W-:Y:S02]  /*176e0*/  ISETP.GE.U32.AND P3, PT, R144, 0x7ffffe08, PT ;  /* 0x7ffffe089000780c */ /* 0x000fe40003f66070 */
[----:B------:R-:W1:Y:S08]  /*176f0*/  LDC R247, c[0x0][0x3a0] ;  /* 0x0000e800fff77b82 */ /* 0x000e700000000800 */
[----:B------:R-:W1:Y:S02]  /*17700*/  LDC R144, c[0x0][0x3a0] ;  /* 0x0000e800ff907b82 */ /* 0x000e640000000800 */
[----:B-1----:R-:W-:-:S02]  /*17710*/  VIADD R247, R247, 0xfffffe85 ;  /* 0xfffffe85f7f77836 */ /* 0x002fc40000000000 */
[----:B------:R-:W-:Y:S01]  /*17720*/  VIADD R144, R144, 0xfffffe84 ;  /* 0xfffffe8490907836 */ /* 0x000fe20000000000 */
[----:B--2---:R-:W-:-:S05]  /*17730*/  IADD3 R150, P5, PT, R148, R2, RZ ;  /* 0x0000000294967210 */ /* 0x004fca0007fbe0ff */
[----:B------:R-:W-:Y:S01]  /*17740*/  IMAD.X R151, R149, 0x1, R0, P5 ;  /* 0x0000000195977824 */ /* 0x000fe200028e0600 */
[----:B------:R-:W-:-:S04]  /*17750*/  IADD3 R148, P5, PT, R152, R2, RZ ;  /* 0x0000000298947210 */ /* 0x000fc80007fbe0ff */
[----:B------:R3:W-:Y:S01]  /*17760*/  LDGSTS.E [R246+0x301dc], desc[UR22][R150.64], !P4 ;  /* 0x301dc00096f67fae */ /* 0x0007e2000e1a1016 */
[--C-:B------:R-:W-:Y:S01]  /*17770*/  IMAD.X R149, R153, 0x1, R0.reuse, P5 ;  /* 0x0000000199957824 */ /* 0x100fe200028e0600 */
[-C--:B------:R-:W-:Y:S02]  /*17780*/  IADD3 R146, P5, PT, R154, R2.reuse, RZ ;  /* 0x000000029a927210 */ /* 0x080fe40007fbe0ff */
[----:B------:R3:W-:Y:S03]  /*17790*/  STL.64 [R1+0x2b8], R150 ;  /* 0x0002b89601007387 */ /* 0x0007e60000100a00 */
[----:B------:R-:W-:Y:S01]  /*177a0*/  IMAD.X R147, R155, 0x1, R0, P5 ;  /* 0x000000019b937824 */ /* 0x000fe200028e0600 */
[----:B------:R4:W-:Y:S04]  /*177b0*/  STL.64 [R1+0x2c0], R148 ;  /* 0x0002c09401007387 */ /* 0x0009e80000100a00 */
[----:B------:R4:W-:Y:S01]  /*177c0*/  LDGSTS.E [R246+0x301e0], desc[UR22][R148.64], !P3 ;  /* 0x301e000094f67fae */ /* 0x0009e2000d9a1016 */
[----:B---3--:R-:W-:-:S03]  /*177d0*/  IADD3 R150, P5, PT, R208, R2, RZ ;  /* 0x00000002d0967210 */ /* 0x008fc60007fbe0ff */
[----:B------:R1:W-:Y:S02]  /*177e0*/  STL.64 [R1+0x2d8], R146 ;  /* 0x0002d89201007387 */ /* 0x0003e40000100a00 */
[----:B------:R-:W-:Y:S02]  /*177f0*/  IMAD.X R151, R209, 0x1, R0, P5 ;  /* 0x00000001d1977824 */ /* 0x000fe400028e0600 */
[----:B------:R1:W-:Y:S01]  /*17800*/  LDGSTS.E [R246+0x301e4], desc[UR22][R146.64], !P2 ;  /* 0x301e400092f67fae */ /* 0x0003e2000d1a1016 */
[----:B----4-:R-:W-:-:S05]  /*17810*/  IADD3 R148, P5, PT, R216, R2, RZ ;  /* 0x00000002d8947210 */ /* 0x010fca0007fbe0ff */
[--C-:B------:R-:W-:Y:S01]  /*17820*/  IMAD.X R149, R217, 0x1, R0.reuse, P5 ;  /* 0x00000001d9957824 */ /* 0x100fe200028e0600 */
[----:B------:R-:W-:Y:S02]  /*17830*/  ISETP.GE.U32.AND P4, PT, R247, 0x7ffffe06, PT ;  /* 0x7ffffe06f700780c */ /* 0x000fe40003f86070 */
[----:B-1----:R-:W-:Y:S01]  /*17840*/  IADD3 R146, P5, PT, R200, R2, RZ ;  /* 0x00000002c8927210 */ /* 0x002fe20007fbe0ff */
[----:B------:R-:W-:Y:S01]  /*17850*/  VIADD R247, R145, 0xfffffe83 ;  /* 0xfffffe8391f77836 */ /* 0x000fe20000000000 */
[----:B------:R-:W-:Y:S01]  /*17860*/  ISETP.GE.U32.AND P3, PT, R144, 0x7ffffe05, PT ;  /* 0x7ffffe059000780c */ /* 0x000fe20003f66070 */
[----:B------:R-:W1:Y:S02]  /*17870*/  LDC R145, c[0x0][0x3a0] ;  /* 0x0000e800ff917b82 */ /* 0x000e640000000800 */
[----:B------:R-:W-:Y:S01]  /*17880*/  IMAD.X R147, R201, 0x1, R0, P5 ;  /* 0x00000001c9937824 */ /* 0x000fe200028e0600 */
[----:B------:R2:W-:Y:S05]  /*17890*/  STL.64 [R1+0x2f8], R150 ;  /* 0x0002f89601007387 */ /* 0x0005ea0000100a00 */
[----:B------:R2:W-:Y:S01]  /*178a0*/  LDGSTS.E [R246+0x301e8], desc[UR22][R150.64], !P4 ;  /* 0x301e800096f67fae */ /* 0x0005e2000e1a1016 */
[----:B------:R-:W3:Y:S01]  /*178b0*/  LDC R144, c[0x0][0x3a0] ;  /* 0x0000e800ff907b82 */ /* 0x000ee20000000800 */
[----:B------:R-:W-:-:S02]  /*178c0*/  ISETP.GE.U32.AND P2, PT, R247, 0x7ffffe04, PT ;  /* 0x7ffffe04f700780c */ /* 0x000fc40003f46070 */
[----:B------:R4:W-:Y:S04]  /*178d0*/  STL.64 [R1+0x300], R148 ;  /* 0x0003009401007387 */ /* 0x0009e80000100a00 */
[----:B------:R1:W-:Y:S01]  /*178e0*/  STL.64 [R1+0x308], R146 ;  /* 0x0003089201007387 */ /* 0x0003e20000100a00 */
[----:B------:R-:W4:Y:S03]  /*178f0*/  LDC R247, c[0x0][0x3a0] ;  /* 0x0000e800fff77b82 */ /* 0x000f260000000800 */
[----:B------:R-:W4:Y:S01]  /*17900*/  LDL.LU.64 R154, [R1+0x9e0] ;  /* 0x0009e000019a7983 */ /* 0x000f220000300a00 */
[----:B--2---:R-:W-:-:S03]  /*17910*/  IADD3 R150, P4, PT, R198, R2, RZ ;  /* 0x00000002c6967210 */ /* 0x004fc60007f9e0ff */
[----:B------:R-:W2:Y:S01]  /*17920*/  LDL.LU.64 R194, [R1+0x9d8] ;  /* 0x0009d80001c27983 */ /* 0x000ea20000300a00 */
[----:B-1----:R-:W-:Y:S01]  /*17930*/  IADD3 R201, PT, PT, R145, -0x17e, RZ ;  /* 0xfffffe8291c97810 */ /* 0x002fe20007ffe0ff */
[----:B------:R-:W-:Y:S02]  /*17940*/  IMAD.X R151, R199, 0x1, R0, P4 ;  /* 0x00000001c7977824 */ /* 0x000fe400020e0600 */
[----:B------:R-:W-:Y:S01]  /*17950*/  LDGSTS.E [R246+0x301ec], desc[UR22][R148.64], !P3 ;  /* 0x301ec00094f67fae */ /* 0x000fe2000d9a1016 */
[----:B---3--:R-:W-:-:S03]  /*17960*/  VIADD R200, R144, 0xfffffe81 ;  /* 0xfffffe8190c87836 */ /* 0x008fc60000000000 */
[----:B------:R1:W-:Y:S04]  /*17970*/  LDGSTS.E [R246+0x301f0], desc[UR22][R146.64], !P2 ;  /* 0x301f000092f67fae */ /* 0x0003e8000d1a1016 */
[----:B----4-:R-:W3:Y:S01]  /*17980*/  LDL.LU.64 R148, [R1+0x9d0] ;  /* 0x0009d00001947983 */ /* 0x010ee20000300a00 */
[----:B------:R-:W-:Y:S01]  /*17990*/  ISETP.GE.U32.AND P3, PT, R201, 0x7ffffe03, PT ;  /* 0x7ffffe03c900780c */ /* 0x000fe20003f66070 */
[----:B------:R-:W-:Y:S01]  /*179a0*/  VIADD R144, R247, 0xfffffe80 ;  /* 0xfffffe80f7907836 */ /* 0x000fe20000000000 */
[----:B------:R-:W-:Y:S01]  /*179b0*/  ISETP.GE.U32.AND P2, PT, R200, 0x7ffffe02, PT ;  /* 0x7ffffe02c800780c */ /* 0x000fe20003f46070 */
[----:B------:R-:W-:Y:S01]  /*179c0*/  STL.64 [R1+0x340], R150 ;  /* 0x0003409601007387 */ /* 0x000fe20000100a00 */
[----:B-1----:R-:W-:-:S03]  /*179d0*/  IADD3 R146, P5, PT, R196, R2, RZ ;  /* 0x00000002c4927210 */ /* 0x002fc60007fbe0ff */
[----:B------:R-:W4:Y:S01]  /*179e0*/  LDL.LU.64 R200, [R1+0x9c8] ;  /* 0x0009c80001c87983 */ /* 0x000f220000300a00 */
[----:B------:R-:W-:Y:S01]  /*179f0*/  ISETP.GE.U32.AND P4, PT, R144, 0x7ffffe01, PT ;  /* 0x7ffffe019000780c */ /* 0x000fe20003f86070 */
[----:B------:R-:W-:Y:S01]  /*17a00*/  IMAD.X R147, R197, 0x1, R0, P5 ;  /* 0x00000001c5937824 */ /* 0x000fe200028e0600 */
[----:B------:R-:W-:-:S03]  /*17a10*/  IADD3 R144, P5, PT, R134, R2, RZ ;  /* 0x0000000286907210 */ /* 0x000fc60007fbe0ff */
[----:B------:R1:W-:Y:S02]  /*17a20*/  LDGSTS.E [R246+0x301f4], desc[UR22][R150.64], !P3 ;  /* 0x301f400096f67fae */ /* 0x0003e4000d9a1016 */
[----:B------:R-:W-:Y:S02]  /*17a30*/  IMAD.X R145, R135, 0x1, R0, P5 ;  /* 0x0000000187917824 */ /* 0x000fe400028e0600 */
[----:B------:R1:W-:Y:S04]  /*17a40*/  STL.64 [R1+0x348], R146 ;  /* 0x0003489201007387 */ /* 0x0003e80000100a00 */
[----:B------:R-:W4:Y:S04]  /*17a50*/  LDL.LU.64 R152, [R1+0x9c0] ;  /* 0x0009c00001987983 */ /* 0x000f280000300a00 */
[----:B------:R1:W-:Y:S04]  /*17a60*/  STL.64 [R1+0x358], R144 ;  /* 0x0003589001007387 */ /* 0x0003e80000100a00 */
[----:B------:R-:W4:Y:S04]  /*17a70*/  LDL.LU.64 R208, [R1+0x9b8] ;  /* 0x0009b80001d07983 */ /* 0x000f280000300a00 */
[----:B------:R-:W4:Y:S01]  /*17a80*/  LDL.LU.64 R216, [R1+0x9b0] ;  /* 0x0009b00001d87983 */ /* 0x000f220000300a00 */
[----:B-----5:R-:W-:-:S03]  /*17a90*/  ISETP.GE.AND P3, PT, R133, R207, PT ;  /* 0x000000cf8500720c */ /* 0x020fc60003f66270 */
[----:B------:R-:W-:Y:S01]  /*17aa0*/  LDGSTS.E [R246+0x301f8], desc[UR22][R146.64], !P2 ;  /* 0x301f800092f67fae */ /* 0x000fe2000d1a1016 */
[----:B------:R-:W-:Y:S02]  /*17ab0*/  ISETP.GT.AND P2, PT, R252, 0x17f, PT ;  /* 0x0000017ffc00780c */ /* 0x000fe40003f44270 */
[----:B------:R-:W-:Y:S01]  /*17ac0*/  SEL R134, RZ, 0x4, P3 ;  /* 0x00000004ff867807 */ /* 0x000fe20001800000 */
[----:B------:R-:W-:Y:S03]  /*17ad0*/  LDGSTS.E [R246+0x301fc], desc[UR22][R144.64], !P4 ;  /* 0x301fc00090f67fae */ /* 0x000fe6000e1a1016 */
[----:B------:R-:W-:Y:S01]  /*17ae0*/  SEL R134, R134, RZ, P2 ;  /* 0x000000ff86867207 */ /* 0x000fe20001000000 */
[----:B------:R-:W0:Y:S01]  /*17af0*/  LDGDEPBAR ;  /* 0x00000000000079af */ /* 0x000e220000000000 */
[----:B------:R-:W-:Y:S02]  /*17b00*/  SHF.R.S32.HI R135, RZ, 0x1f, R206 ;  /* 0x0000001fff877819 */ /* 0x000fe400000114ce */
[----:B------:R-:W-:Y:S01]  /*17b10*/  ISETP.NE.U32.AND P2, PT, R134, RZ, PT ;  /* 0x000000ff8600720c */ /* 0x000fe20003f45070 */
[C---:B------:R-:W-:Y:S01]  /*17b20*/  IMAD.SHL.U32 R134, R206.reuse, 0x4, RZ ;  /* 0x00000004ce867824 */ /* 0x040fe200078e00ff */
[----:B-1----:R-:W4:Y:S01]  /*17b30*/  LDL.LU.64 R146, [R1+0x9a8] ;  /* 0x0009a80001927983 */ /* 0x002f220000300a00 */
[----:B------:R-:W-:-:S03]  /*17b40*/  SHF.L.U64.HI R135, R206, 0x2, R135 ;  /* 0x00000002ce877819 */ /* 0x000fc60000010287 */
[----:B------:R-:W4:Y:S01]  /*17b50*/  LDL.LU.64 R144, [R1+0x9a0] ;  /* 0x0009a00001907983 */ /* 0x000f220000300a00 */
[----:B------:R-:W-:-:S05]  /*17b60*/  IADD3 R150, P3, PT, R154, R134, RZ ;  /* 0x000000869a967210 */ /* 0x000fca0007f7e0ff */
[----:B------:R-:W-:-:S05]  /*17b70*/  IMAD.X R151, R155, 0x1, R135, P3 ;  /* 0x000000019b977824 */ /* 0x000fca00018e0687 */
[----:B------:R2:W-:Y:S04]  /*17b80*/  STL.64 [R1+0x350], R150 ;  /* 0x0003509601007387 */ /* 0x0005e80000100a00 */
[----:B------:R2:W-:Y:S04]  /*17b90*/  LDGSTS.E [R143+0x20000], desc[UR22][R150.64], P2 ;  /* 0x20000000968f7fae */ /* 0x0005e800091a1016 */
[----:B------:R-:W4:Y:S01]  /*17ba0*/  LDL.LU.64 R154, [R1+0x998] ;  /* 0x00099800019a7983 */ /* 0x000f220000300a00 */
[----:B--2---:R-:W-:-:S05]  /*17bb0*/  IADD3 R150, P3, PT, R194, R134, RZ ;  /* 0x00000086c2967210 */ /* 0x004fca0007f7e0ff */
[----:B------:R-:W-:Y:S01]  /*17bc0*/  IMAD.X R151, R195, 0x1, R135, P3 ;  /* 0x00000001c3977824 */ /* 0x000fe200018e0687 */
[----:B---3--:R-:W-:-:S04]  /*17bd0*/  IADD3 R196, P3, PT, R148, R134, RZ ;  /* 0x0000008694c47210 */ /* 0x008fc80007f7e0ff */
[----:B------:R-:W-:Y:S01]  /*17be0*/  LDGSTS.E [R143+0x20400], desc[UR22][R150.64], P2 ;  /* 0x20400000968f7fae */ /* 0x000fe200091a1016 */
[--C-:B------:R-:W-:Y:S01]  /*17bf0*/  IMAD.X R197, R149, 0x1, R135.reuse, P3 ;  /* 0x0000000195c57824 */ /* 0x100fe200018e0687 */
[----:B----4-:R-:W-:Y:S02]  /*17c00*/  IADD3 R194, P3, PT, R200, R134, RZ ;  /* 0x00000086c8c27210 */ /* 0x010fe40007f7e0ff */
[----:B------:R-:W2:Y:S04]  /*17c10*/  LDL.LU.64 R148, [R1+0x990] ;  /* 0x0009900001947983 */ /* 0x000ea80000300a00 */
[----:B------:R1:W-:Y:S01]  /*17c20*/  STL.64 [R1+0x3d0], R150 ;  /* 0x0003d09601007387 */ /* 0x0003e20000100a00 */
[----:B------:R-:W-:-:S03]  /*17c30*/  IMAD.X R195, R201, 0x1, R135, P3 ;  /* 0x00000001c9c37824 */ /* 0x000fc600018e0687 */
[----:B------:R-:W-:Y:S04]  /*17c40*/  STL.64 [R1+0x410], R196 ;  /* 0x000410c401007387 */ /* 0x000fe80000100a00 */
[----:B------:R-:W-:Y:S04]  /*17c50*/  LDGSTS.E [R143+0x20800], desc[UR22][R196.64], P2 ;  /* 0x20800000c48f7fae */ /* 0x000fe800091a1016 */
[----:B-1----:R-:W3:Y:S04]  /*17c60*/  LDL.LU.64 R150, [R1+0x988] ;  /* 0x0009880001967983 */ /* 0x002ee80000300a00 */
[----:B------:R1:W-:Y:S04]  /*17c70*/  STL.64 [R1+0x450], R194 ;  /* 0x000450c201007387 */ /* 0x0003e80000100a00 */
[----:B------:R1:W-:Y:S04]  /*17c80*/  LDGSTS.E [R143+0x20c00], desc[UR22][R194.64], P2 ;  /* 0x20c00000c28f7fae */ /* 0x0003e800091a1016 */
[----:B------:R-:W4:Y:S01]  /*17c90*/  LDL.LU.64 R198, [R1+0x980] ;  /* 0x0009800001c67983 */ /* 0x000f220000300a00 */
[----:B-1----:R-:W-:-:S05]  /*17ca0*/  IADD3 R194, P3, PT, R152, R134, RZ ;  /* 0x0000008698c27210 */ /* 0x002fca0007f7e0ff */
[----:B------:R-:W-:Y:S01]  /*17cb0*/  IMAD.X R195, R153, 0x1, R135, P3 ;  /* 0x0000000199c37824 */ /* 0x000fe200018e0687 */
[----:B------:R-:W-:-:S04]  /*17cc0*/  IADD3 R196, P3, PT, R208, R134, RZ ;  /* 0x00000086d0c47210 */ /* 0x000fc80007f7e0ff */
[----:B------:R-:W-:Y:S01]  /*17cd0*/  IADD3.X R197, PT, PT, R209, R135, RZ, P3, !PT ;  /* 0x00000087d1c57210 */ /* 0x000fe20001ffe4ff */
[----:B------:R-:W-:Y:S04]  /*17ce0*/  LDGSTS.E [R143+0x21000], desc[UR22][R194.64], P2 ;  /* 0x21000000c28f7fae */ /* 0x000fe800091a1016 */
[----:B------:R-:W4:Y:S01]  /*17cf0*/  LDL.LU.64 R208, [R1+0x598] ;  /* 0x0005980001d07983 */ /* 0x000f220000300a00 */
[----:B------:R-:W-:-:S03]  /*17d00*/  IADD3 R152, P3, PT, R216, R134, RZ ;  /* 0x00000086d8987210 */ /* 0x000fc60007f7e0ff */
[----:B------:R1:W-:Y:S02]  /*17d10*/  STL.64 [R1+0x5a0], R194 ;  /* 0x0005a0c201007387 */ /* 0x0003e40000100a00 */
[----:B------:R-:W-:Y:S02]  /*17d20*/  IMAD.X R153, R217, 0x1, R135, P3 ;  /* 0x00000001d9997824 */ /* 0x000fe400018e0687 */
[----:B------:R-:W-:Y:S04]  /*17d30*/  STL.64 [R1+0x5a8], R196 ;  /* 0x0005a8c401007387 */ /* 0x000fe80000100a00 */
[----:B------:R-:W-:Y:S04]  /*17d40*/  LDGSTS.E [R143+0x21400], desc[UR22][R196.64], P2 ;  /* 0x21400000c48f7fae */ /* 0x000fe800091a1016 */
[----:B-1----:R-:W4:Y:S04]  /*17d50*/  LDL.LU.64 R194, [R1+0x590] ;  /* 0x0005900001c27983 */ /* 0x002f280000300a00 */
[----:B------:R1:W-:Y:S04]  /*17d60*/  STL.64 [R1+0x5b0], R152 ;  /* 0x0005b09801007387 */ /* 0x0003e80000100a00 */
[----:B------:R-:W4:Y:S04]  /*17d70*/  LDL.LU.64 R216, [R1+0x588] ;  /* 0x0005880001d87983 */ /* 0x000f280000300a00 */
[----:B------:R-:W4:Y:S04]  /*17d80*/  LDL.LU.64 R200, [R1+0x580] ;  /* 0x0005800001c87983 */ /* 0x000f280000300a00 */
[----:B------:R1:W-:Y:S02]  /*17d90*/  LDGSTS.E [R143+0x21800], desc[UR22][R152.64], P2 ;  /* 0x21800000988f7fae */ /* 0x0003e400091a1016 */
[----:B-1----:R-:W-:-:S05]  /*17da0*/  IADD3 R152, P3, PT, R146, R134, RZ ;  /* 0x0000008692987210 */ /* 0x002fca0007f7e0ff */
[----:B------:R-:W-:Y:S01]  /*17db0*/  IMAD.X R153, R147, 0x1, R135, P3 ;  /* 0x0000000193997824 */ /* 0x000fe200018e0687 */
[----:B------:R-:W-:-:S04]  /*17dc0*/  IADD3 R146, P3, PT, R144, R134, RZ ;  /* 0x0000008690927210 */ /* 0x000fc80007f7e0ff */
[----:B------:R2:W-:Y:S01]  /*17dd0*/  LDGSTS.E [R143+0x21c00], desc[UR22][R152.64], P2 ;  /* 0x21c00000988f7fae */ /* 0x0005e200091a1016 */
[----:B------:R-:W-:-:S03]  /*17de0*/  IMAD.X R147, R145, 0x1, R135, P3 ;  /* 0x0000000191937824 */ /* 0x000fc600018e0687 */
[----:B------:R-:W-:Y:S04]  /*17df0*/  STL.64 [R1+0x5c0], R152 ;  /* 0x0005c09801007387 */ /* 0x000fe80000100a00 */
[----:B------:R1:W-:Y:S04]  /*17e00*/  STL.64 [R1+0x5d8], R146 ;  /* 0x0005d89201007387 */ /* 0x0003e80000100a00 */
[----:B------:R-:W-:Y:S04]  /*17e10*/  LDGSTS.E [R143+0x22000], desc[UR22][R146.64], P2 ;  /* 0x22000000928f7fae */ /* 0x000fe800091a1016 */
[----:B-1----:R-:W4:Y:S01]  /*17e20*/  LDL.LU.64 R146, [R1+0x578] ;  /* 0x0005780001927983 */ /* 0x002f220000300a00 */
[----:B------:R-:W-:-:S05]  /*17e30*/  IADD3 R144, P3, PT, R154, R134, RZ ;  /* 0x000000869a907210 */ /* 0x000fca0007f7e0ff */
[----:B------:R-:W-:-:S05]  /*17e40*/  IMAD.X R145, R155, 0x1, R135, P3 ;  /* 0x000000019b917824 */ /* 0x000fca00018e0687 */
[----:B------:R1:W-:Y:S04]  /*17e50*/  STL.64 [R1+0x608], R144 ;  /* 0x0006089001007387 */ /* 0x0003e80000100a00 */
[----:B------:R-:W4:Y:S04]  /*17e60*/  LDL.LU.64 R154, [R1+0x570] ;  /* 0x00057000019a7983 */ /* 0x000f280000300a00 */
[----:B------:R-:W-:Y:S01]  /*17e70*/  LDGSTS.E [R143+0x22400], desc[UR22][R144.64], P2 ;  /* 0x22400000908f7fae */ /* 0x000fe200091a1016 */
[----:B--2---:R-:W-:-:S05]  /*17e80*/  IADD3 R152, P3, PT, R148, R134, RZ ;  /* 0x0000008694987210 */ /* 0x004fca0007f7e0ff */
[----:B------:R-:W-:Y:S01]  /*17e90*/  IMAD.X R153, R149, 0x1, R135, P3 ;  /* 0x0000000195997824 */ /* 0x000fe200018e0687 */
[----:B-1----:R-:W2:Y:S01]  /*17ea0*/  LDL.LU.64 R144, [R1+0x568] ;  /* 0x0005680001907983 */ /* 0x002ea20000300a00 */
[----:B---3--:R-:W-:-:S03]  /*17eb0*/  IADD3 R148, P3, PT, R150, R134, RZ ;  /* 0x0000008696947210 */ /* 0x008fc60007f7e0ff */
[----:B------:R-:W-:Y:S02]  /*17ec0*/  STL.64 [R1+0x648], R152 ;  /* 0x0006489801007387 */ /* 0x000fe40000100a00 */
[----:B------:R-:W-:Y:S02]  /*17ed0*/  IMAD.X R149, R151, 0x1, R135, P3 ;  /* 0x0000000197957824 */ /* 0x000fe400018e0687 */
[----:B------:R-:W-:Y:S01]  /*17ee0*/  LDGSTS.E [R143+0x22800], desc[UR22][R152.64], P2 ;  /* 0x22800000988f7fae */ /* 0x000fe200091a1016 */
[----:B----4-:R-:W-:-:S03]  /*17ef0*/  IADD3 R150, P3, PT, R198, R134, RZ ;  /* 0x00000086c6967210 */ /* 0x010fc60007f7e0ff */
[----:B------:R1:W-:Y:S04]  /*17f00*/  STL.64 [R1+0x670], R148 ;  /* 0x0006709401007387 */ /* 0x0003e80000100a00 */
[----:B------:R-:W-:Y:S01]  /*17f10*/  LDGSTS.E [R143+0x22c00], desc[UR22][R148.64], P2 ;  /* 0x22c00000948f7fae */ /* 0x000fe200091a1016 */
[----:B------:R-:W-:-:S05]  /*17f20*/  IMAD.X R151, R199, 0x1, R135, P3 ;  /* 0x00000001c7977824 */ /* 0x000fca00018e0687 */
[----:B------:R3:W-:Y:S04]  /*17f30*/  LDGSTS.E [R143+0x23000], desc[UR22][R150.64], P2 ;  /* 0x23000000968f7fae */ /* 0x0007e800091a1016 */
[----:B-1----:R-:W4:Y:S04]  /*17f40*/  LDL.LU.64 R148, [R1+0x560] ;  /* 0x0005600001947983 */ /* 0x002f280000300a00 */
[----:B------:R3:W-:Y:S01]  /*17f50*/  STL.64 [R1+0x690], R150 ;  /* 0x0006909601007387 */ /* 0x0007e20000100a00 */
[----:B------:R-:W-:-:S03]  /*17f60*/  IADD3 R196, P3, PT, R208, R134, RZ ;  /* 0x00000086d0c47210 */ /* 0x000fc60007f7e0ff */
[----:B------:R-:W4:Y:S02]  /*17f70*/  LDL.LU.64 R152, [R1+0x558] ;  /* 0x0005580001987983 */ /* 0x000f240000300a00 */
[----:B------:R-:W-:Y:S02]  /*17f80*/  IMAD.X R197, R209, 0x1, R135, P3 ;  /* 0x00000001d1c57824 */ /* 0x000fe400018e0687 */
[----:B------:R-:W4:Y:S01]  /*17f90*/  LDL.LU.64 R208, [R1+0x550] ;  /* 0x0005500001d07983 */ /* 0x000f220000300a00 */
[----:B---3--:R-:W-:-:S03]  /*17fa0*/  IADD3 R150, P3, PT, R194, R134, RZ ;  /* 0x00000086c2967210 */ /* 0x008fc60007f7e0ff */
[----:B------:R-:W-:Y:S02]  /*17fb0*/  LDGSTS.E [R143+0x23400], desc[UR22][R196.64], P2 ;  /* 0x23400000c48f7fae */ /* 0x000fe400091a1016 */
[--C-:B------:R-:W-:Y:S01]  /*17fc0*/  IMAD.X R151, R195, 0x1, R135.reuse, P3 ;  /* 0x00000001c3977824 */ /* 0x100fe200018e0687 */
[-C--:B------:R-:W-:Y:S01]  /*17fd0*/  IADD3 R194, P3, PT, R216, R134.reuse, RZ ;  /* 0x00000086d8c27210 */ /* 0x080fe20007f7e0ff */
[----:B------:R-:W-:Y:S04]  /*17fe0*/  STL.64 [R1+0x6a8], R196 ;  /* 0x0006a8c401007387 */ /* 0x000fe80000100a00 */
[----:B------:R-:W-:Y:S01]  /*17ff0*/  IMAD.X R195, R217, 0x1, R135, P3 ;  /* 0x00000001d9c37824 */ /* 0x000fe200018e0687 */
[----:B------:R1:W-:Y:S04]  /*18000*/  STL.64 [R1+0x6b8], R150 ;  /* 0x0006b89601007387 */ /* 0x0003e80000100a00 */
[----:B------:R-:W-:Y:S04]  /*18010*/  LDGSTS.E [R143+0x23800], desc[UR22][R150.64], P2 ;  /* 0x23800000968f7fae */ /* 0x000fe800091a1016 */
[----:B------:R3:W-:Y:S04]  /*18020*/  LDGSTS.E [R143+0x23c00], desc[UR22][R194.64], P2 ;  /* 0x23c00000c28f7fae */ /* 0x0007e800091a1016 */
[----:B-1----:R-:W4:Y:S04]  /*18030*/  LDL.LU.64 R150, [R1+0x548] ;  /* 0x0005480001967983 */ /* 0x002f280000300a00 */
[----:B------:R3:W-:Y:S04]  /*18040*/  STL.64 [R1+0x6c0], R194 ;  /* 0x0006c0c201007387 */ /* 0x0007e80000100a00 */
[----:B------:R-:W4:Y:S01]  /*18050*/  LDL.LU.64 R216, [R1+0x540] ;  /* 0x0005400001d87983 */ /* 0x000f220000300a00 */
[----:B---3--:R-:W-:-:S05]  /*18060*/  IADD3 R194, P3, PT, R200, R134, RZ ;  /* 0x00000086c8c27210 */ /* 0x008fca0007f7e0ff */
[----:B------:R-:W-:-:S05]  /*18070*/  IMAD.X R195, R201, 0x1, R135, P3 ;  /* 0x00000001c9c37824 */ /* 0x000fca00018e0687 */
[----:B------:R1:W-:Y:S04]  /*18080*/  STL.64 [R1+0x360], R194 ;  /* 0x000360c201007387 */ /* 0x0003e80000100a00 */
[----:B------:R-:W3:Y:S01]  /*18090*/  LDL.LU.64 R200, [R1+0x538] ;  /* 0x0005380001c87983 */ /* 0x000ee20000300a00 */
[----:B------:R-:W-:-:S03]  /*180a0*/  IADD3 R196, P3, PT, R146, R134, RZ ;  /* 0x0000008692c47210 */ /* 0x000fc60007f7e0ff */
[----:B------:R1:W-:Y:S01]  /*180b0*/  LDGSTS.E [R136+0x20080], desc[UR22][R194.64], P2 ;  /* 0x20080000c2887fae */ /* 0x0003e200091a1016 */
[----:B------:R-:W-:-:S03]  /*180c0*/  IADD3.X R197, PT, PT, R147, R135, RZ, P3, !PT ;  /* 0x0000008793c57210 */ /* 0x000fc60001ffe4ff */
[----:B------:R-:W3:Y:S04]  /*180d0*/  LDL.LU.64 R146, [R1+0x530] ;  /* 0x0005300001927983 */ /* 0x000ee80000300a00 */
[----:B------:R-:W-:Y:S04]  /*180e0*/  STL.64 [R1+0x3c8], R196 ;  /* 0x0003c8c401007387 */ /* 0x000fe80000100a00 */
[----:B------:R4:W-:Y:S01]  /*180f0*/  LDGSTS.E [R136+0x20480], desc[UR22][R196.64], P2 ;  /* 0x20480000c4887fae */ /* 0x0009e200091a1016 */
[----:B-1----:R-:W-:-:S05]  /*18100*/  IADD3 R194, P3, PT, R154, R134, RZ ;  /* 0x000000869ac27210 */ /* 0x002fca0007f7e0ff */
[----:B------:R-:W-:-:S05]  /*18110*/  IMAD.X R195, R155, 0x1, R135, P3 ;  /* 0x000000019bc37824 */ /* 0x000fca00018e0687 */
[----:B------:R-:W-:Y:S04]  /*18120*/  STL.64 [R1+0x408], R194 ;  /* 0x000408c201007387 */ /* 0x000fe80000100a00 */
[----:B------:R1:W-:Y:S01]  /*18130*/  LDGSTS.E [R136+0x20880], desc[UR22][R194.64], P2 ;  /* 0x20880000c2887fae */ /* 0x0003e200091a1016 */
[----:B--2---:R-:W-:-:S05]  /*18140*/  IADD3 R154, P3, PT, R144, R134, RZ ;  /* 0x00000086909a7210 */ /* 0x004fca0007f7e0ff */
[----:B------:R-:W-:Y:S02]  /*18150*/  IMAD.X R155, R145, 0x1, R135, P3 ;  /* 0x00000001919b7824 */ /* 0x000fe400018e0687 */
[----:B------:R-:W2:Y:S04]  /*18160*/  LDL.LU.64 R144, [R1+0x528] ;  /* 0x0005280001907983 */ /* 0x000ea80000300a00 */
[----:B------:R1:W-:Y:S04]  /*18170*/  STL.64 [R1+0x448], R154 ;  /* 0x0004489a01007387 */ /* 0x0003e80000100a00 */
[----:B------:R-:W-:Y:S04]  /*18180*/  LDGSTS.E [R136+0x20c80], desc[UR22][R154.64], P2 ;  /* 0x20c800009a887fae */ /* 0x000fe800091a1016 */
[----:B-1----:R-:W2:Y:S01]  /*18190*/  LDL.LU.64 R154, [R1+0x520] ;  /* 0x00052000019a7983 */ /* 0x002ea20000300a00 */
[----:B----4-:R-:W-:-:S05]  /*181a0*/  IADD3 R196, P3, PT, R148, R134, RZ ;  /* 0x0000008694c47210 */ /* 0x010fca0007f7e0ff */
[----:B------:R-:W-:Y:S01]  /*181b0*/  IMAD.X R197, R149, 0x1, R135, P3 ;  /* 0x0000000195c57824 */ /* 0x000fe200018e0687 */
[----:B------:R-:W-:-:S04]  /*181c0*/  IADD3 R194, P3, PT, R152, R134, RZ ;  /* 0x0000008698c27210 */ /* 0x000fc80007f7e0ff */
[----:B------:R-:W-:Y:S01]  /*181d0*/  LDGSTS.E [R136+0x21080], desc[UR22][R196.64], P2 ;  /* 0x21080000c4887fae */ /* 0x000fe200091a1016 */
[--C-:B------:R-:W-:Y:S01]  /*181e0*/  IMAD.X R195, R153, 0x1, R135.reuse, P3 ;  /* 0x0000000199c37824 */ /* 0x100fe200018e0687 */
[----:B------:R-:W-:Y:S02]  /*181f0*/  IADD3 R148, P3, PT, R208, R134, RZ ;  /* 0x00000086d0947210 */ /* 0x000fe40007f7e0ff */
[----:B------:R-:W4:Y:S04]  /*18200*/  LDL.LU.64 R152, [R1+0x518] ;  /* 0x0005180001987983 */ /* 0x000f280000300a00 */
[----:B------:R-:W-:Y:S01]  /*18210*/  STL.64 [R1+0x560], R196 ;  /* 0x000560c401007387 */ /* 0x000fe20000100a00 */
[----:B------:R-:W-:-:S03]  /*18220*/  IMAD.X R149, R209, 0x1, R135, P3 ;  /* 0x00000001d1957824 */ /* 0x000fc600018e0687 */
[----:B------:R1:W-:Y:S04]  /*18230*/  STL.64 [R1+0x558], R194 ;  /* 0x000558c201007387 */ /* 0x0003e80000100a00 */
[----:B------:R-:W4:Y:S04]  /*18240*/  LDL.LU.64 R208, [R1+0x510] ;  /* 0x0005100001d07983 */ /* 0x000f280000300a00 */
[----:B------:R3:W-:Y:S04]  /*18250*/  STL.64 [R1+0x550], R148 ;  /* 0x0005509401007387 */ /* 0x0007e80000100a00 */
[----:B------:R-:W4:Y:S04]  /*18260*/  LDL.LU.64 R198, [R1+0x508] ;  /* 0x0005080001c67983 */ /* 0x000f280000300a00 */
[----:B------:R1:W-:Y:S04]  /*18270*/  LDGSTS.E [R136+0x21480], desc[UR22][R194.64], P2 ;  /* 0x21480000c2887fae */ /* 0x0003e800091a1016 */
[----:B------:R3:W-:Y:S01]  /*18280*/  LDGSTS.E [R136+0x21880], desc[UR22][R148.64], P2 ;  /* 0x2188000094887fae */ /* 0x0007e200091a1016 */
[----:B-1----:R-:W-:-:S05]  /*18290*/  IADD3 R194, P3, PT, R150, R134, RZ ;  /* 0x0000008696c27210 */ /* 0x002fca0007f7e0ff */
[----:B------:R-:W-:Y:S01]  /*182a0*/  IMAD.X R195, R151, 0x1, R135, P3 ;  /* 0x0000000197c37824 */ /* 0x000fe200018e0687 */
[----:B------:R-:W-:-:S04]  /*182b0*/  IADD3 R150, P3, PT, R216, R134, RZ ;  /* 0x00000086d8967210 */ /* 0x000fc80007f7e0ff */
[----:B------:R-:W-:Y:S01]  /*182c0*/  LDGSTS.E [R136+0x21c80], desc[UR22][R194.64], P2 ;  /* 0x21c80000c2887fae */ /* 0x000fe200091a1016 */
[----:B------:R-:W-:-:S03]  /*182d0*/  IMAD.X R151, R217, 0x1, R135, P3 ;  /* 0x00000001d9977824 */ /* 0x000fc600018e0687 */
[----:B------:R-:W4:Y:S04]  /*182e0*/  LDL.LU.64 R216, [R1+0x500] ;  /* 0x0005000001d87983 */ /* 0x000f280000300a00 */
[----:B------:R1:W-:Y:S01]  /*182f0*/  STL.64 [R1+0x548], R194 ;  /* 0x000548c201007387 */ /* 0x0003e20000100a00 */
[----:B---3--:R-:W-:-:S03]  /*18300*/  IADD3 R148, P3, PT, R200, R134, RZ ;  /* 0x00000086c8947210 */ /* 0x008fc60007f7e0ff */
[----:B------:R3:W-:Y:S02]  /*18310*/  STL.64 [R1+0x540], R150 ;  /* 0x0005409601007387 */ /* 0x0007e40000100a00 */
[----:B------:R-:W-:Y:S02]  /*18320*/  IMAD.X R149, R201, 0x1, R135, P3 ;  /* 0x00000001c9957824 */ /* 0x000fe400018e0687 */
[----:B------:R3:W-:Y:S04]  /*18330*/  LDGSTS.E [R136+0x22080], desc[UR22][R150.64], P2 ;  /* 0x2208000096887fae */ /* 0x0007e800091a1016 */
[----:B------:R3:W-:Y:S04]  /*18340*/  STL.64 [R1+0x588], R148 ;  /* 0x0005889401007387 */ /* 0x0007e80000100a00 */
[----:B-1----:R-:W4:Y:S04]  /*18350*/  LDL.LU.64 R194, [R1+0x4f8] ;  /* 0x0004f80001c27983 */ /* 0x002f280000300a00 */
[----:B------:R-:W-:Y:S01]  /*18360*/  LDGSTS.E [R136+0x22480], desc[UR22][R148.64], P2 ;  /* 0x2248000094887fae */ /* 0x000fe200091a1016 */
[----:B---3--:R-:W-:-:S03]  /*18370*/  IADD3 R150, P3, PT, R146, R134, RZ ;  /* 0x0000008692967210 */ /* 0x008fc60007f7e0ff */
[----:B------:R-:W3:Y:S02]  /*18380*/  LDL.LU.64 R148, [R1+0x4f0] ;  /* 0x0004f00001947983 */ /* 0x000ee40000300a00 */
[----:B------:R-:W-:Y:S02]  /*18390*/  IMAD.X R151, R147, 0x1, R135, P3 ;  /* 0x0000000193977824 */ /* 0x000fe400018e0687 */
[----:B------:R-:W3:Y:S04]  /*183a0*/  LDL.LU.64 R200, [R1+0x4e8] ;  /* 0x0004e80001c87983 */ /* 0x000ee80000300a00 */
[----:B------:R-:W-:Y:S04]  /*183b0*/  STL.64 [R1+0x600], R150 ;  /* 0x0006009601007387 */ /* 0x000fe80000100a00 */
[----:B------:R-:W-:Y:S01]  /*183c0*/  LDGSTS.E [R136+0x22880], desc[UR22][R150.64], P2 ;  /* 0x2288000096887fae */ /* 0x000fe200091a1016 */
[----:B--2---:R-:W-:-:S05]  /*183d0*/  IADD3 R146, P3, PT, R144, R134, RZ ;  /* 0x0000008690927210 */ /* 0x004fca0007f7e0ff */
[----:B------:R-:W-:-:S05]  /*183e0*/  IMAD.X R147, R145, 0x1, R135, P3 ;  /* 0x0000000191937824 */ /* 0x000fca00018e0687 */
[----:B------:R1:W-:Y:S04]  /*183f0*/  STL.64 [R1+0x640], R146 ;  /* 0x0006409201007387 */ /* 0x0003e80000100a00 */
[----:B------:R-:W-:Y:S01]  /*18400*/  LDGSTS.E [R136+0x22c80], desc[UR22][R146.64], P2 ;  /* 0x22c8000092887fae */ /* 0x000fe200091a1016 */
[----:B------:R-:W-:-:S05]  /*18410*/  IADD3 R144, P3, PT, R154, R134, RZ ;  /* 0x000000869a907210 */ /* 0x000fca0007f7e0ff */
[----:B------:R-:W-:-:S05]  /*18420*/  IMAD.X R145, R155, 0x1, R135, P3 ;  /* 0x000000019b917824 */ /* 0x000fca00018e0687 */
[----:B------:R2:W-:Y:S04]  /*18430*/  STL.64 [R1+0x668], R144 ;  /* 0x0006689001007387 */ /* 0x0005e80000100a00 */
[----:B-1----:R-:W3:Y:S04]  /*18440*/  LDL.LU.64 R146, [R1+0x4e0] ;  /* 0x0004e00001927983 */ /* 0x002ee80000300a00 */
[----:B------:R-:W3:Y:S04]  /*18450*/  LDL.LU.64 R150, [R1+0x4d8] ;  /* 0x0004d80001967983 */ /* 0x000ee80000300a00 */
[----:B------:R2:W-:Y:S01]  /*18460*/  LDGSTS.E [R136+0x23080], desc[UR22][R144.64], P2 ;  /* 0x2308000090887fae */ /* 0x0005e200091a1016 */
[----:B----4-:R-:W-:-:S04]  /*18470*/  IADD3 R154, P3, PT, R152, R134, RZ ;  /* 0x00000086989a7210 */ /* 0x010fc80007f7e0ff */
[----:B------:R-:W-:-:S05]  /*18480*/  IADD3.X R155, PT, PT, R153, R135, RZ, P3, !PT ;  /* 0x00000087999b7210 */ /* 0x000fca0001ffe4ff */
[----:B------:R-:W-:Y:S01]  /*18490*/  LDGSTS.E [R136+0x23480], desc[UR22][R154.64], P2 ;  /* 0x234800009a887fae */ /* 0x000fe200091a1016 */
[----:B------:R-:W-:-:S05]  /*184a0*/  IADD3 R152, P3, PT, R208, R134, RZ ;  /* 0x00000086d0987210 */ /* 0x000fca0007f7e0ff */
[----:B------:R-:W-:Y:S02]  /*184b0*/  IMAD.X R153, R209, 0x1, R135, P3 ;  /* 0x00000001d1997824 */ /* 0x000fe400018e0687 */
[----:B------:R-:W4:Y:S01]  /*184c0*/  LDL.LU.64 R208, [R1+0x4d0] ;  /* 0x0004d00001d07983 */ /* 0x000f220000300a00 */
[----:B--2---:R-:W-:-:S03]  /*184d0*/  IADD3 R144, P3, PT, R198, R134, RZ ;  /* 0x00000086c6907210 */ /* 0x004fc60007f7e0ff */
[----:B------:R-:W-:Y:S02]  /*184e0*/  LDGSTS.E [R136+0x23880], desc[UR22][R152.64], P2 ;  /* 0x2388000098887fae */ /* 0x000fe400091a1016 */
[----:B------:R-:W-:Y:S02]  /*184f0*/  IMAD.X R145, R199, 0x1, R135, P3 ;  /* 0x00000001c7917824 */ /* 0x000fe400018e0687 */
[----:B------:R1:W-:Y:S04]  /*18500*/  STL.64 [R1+0x688], R154 ;  /* 0x0006889a01007387 */ /* 0x0003e80000100a00 */
[----:B------:R2:W-:Y:S04]  /*18510*/  STL.64 [R1+0x6a0], R152 ;  /* 0x0006a09801007387 */ /* 0x0005e80000100a00 */
[----:B------:R2:W-:Y:S04]  /*18520*/  STL.64 [R1+0x6b0], R144 ;  /* 0x0006b09001007387 */ /* 0x0005e80000100a00 */
[----:B-1----:R-:W4:Y:S04]  /*18530*/  LDL.LU.64 R154, [R1+0x4c8] ;  /* 0x0004c800019a7983 */ /* 0x002f280000300a00 */
[----:B--2---:R-:W2:Y:S04]  /*18540*/  LDL.LU.64 R152, [R1+0x4c0] ;  /* 0x0004c00001987983 */ /* 0x004ea80000300a00 */
[----:B------:R1:W-:Y:S01]  /*18550*/  LDGSTS.E [R136+0x23c80], desc[UR22][R144.64], P2 ;  /* 0x23c8000090887fae */ /* 0x0003e200091a1016 */
[----:B------:R-:W-:-:S05]  /*18560*/  IADD3 R196, P3, PT, R216, R134, RZ ;  /* 0x00000086d8c47210 */ /* 0x000fca0007f7e0ff */
[----:B------:R-:W-:Y:S02]  /*18570*/  IMAD.X R197, R217, 0x1, R135, P3 ;  /* 0x00000001d9c57824 */ /* 0x000fe400018e0687 */
[----:B------:R-:W2:Y:S04]  /*18580*/  LDL.LU.64 R216, [R1+0x4b8] ;  /* 0x0004b80001d87983 */ /* 0x000ea80000300a00 */
[----:B------:R-:W-:Y:S01]  /*18590*/  LDGSTS.E [R137+0x20100], desc[UR22][R196.64], P2 ;  /* 0x20100000c4897fae */ /* 0x000fe200091a1016 */
[----:B-1----:R-:W-:-:S05]  /*185a0*/  IADD3 R144, P3, PT, R194, R134, RZ ;  /* 0x00000086c2907210 */ /* 0x002fca0007f7e0ff */
[----:B------:R-:W-:-:S05]  /*185b0*/  IMAD.X R145, R195, 0x1, R135, P3 ;  /* 0x00000001c3917824 */ /* 0x000fca00018e0687 */
[----:B------:R-:W-:Y:S01]  /*185c0*/  LDGSTS.E [R137+0x20500], desc[UR22][R144.64], P2 ;  /* 0x2050000090897fae */ /* 0x000fe200091a1016 */
[----:B---3--:R-:W-:-:S05]  /*185d0*/  IADD3 R198, P3, PT, R148, R134, RZ ;  /* 0x0000008694c67210 */ /* 0x008fca0007f7e0ff */
[----:B------:R-:W-:Y:S02]  /*185e0*/  IMAD.X R199, R149, 0x1, R135, P3 ;  /* 0x0000000195c77824 */ /* 0x000fe400018e0687 */
[----:B------:R-:W3:Y:S01]  /*185f0*/  LDL.LU.64 R148, [R1+0x4b0] ;  /* 0x0004b00001947983 */ /* 0x000ee20000300a00 */
[----:B------:R-:W-:-:S03]  /*18600*/  IADD3 R194, P3, PT, R200, R134, RZ ;  /* 0x00000086c8c27210 */ /* 0x000fc60007f7e0ff */
[----:B------:R1:W-:Y:S02]  /*18610*/  STL.64 [R1+0x390], R144 ;  /* 0x0003909001007387 */ /* 0x0003e40000100a00 */
[----:B------:R-:W-:Y:S02]  /*18620*/  IMAD.X R195, R201, 0x1, R135, P3 ;  /* 0x00000001c9c37824 */ /* 0x000fe400018e0687 */
[----:B------:R-:W-:Y:S04]  /*18630*/  STL.64 [R1+0x3c0], R198 ;  /* 0x0003c0c601007387 */ /* 0x000fe80000100a00 */
[----:B------:R1:W-:Y:S04]  /*18640*/  LDGSTS.E [R137+0x20900], desc[UR22][R198.64], P2 ;  /* 0x20900000c6897fae */ /* 0x0003e800091a1016 */
[----:B-1----:R-:W3:Y:S04]  /*18650*/  LDL.LU.64 R144, [R1+0x4a8] ;  /* 0x0004a80001907983 */ /* 0x002ee80000300a00 */
[----:B------:R1:W-:Y:S04]  /*18660*/  STL.64 [R1+0x400], R194 ;  /* 0x000400c201007387 */ /* 0x0003e80000100a00 */
[----:B------:R-:W-:Y:S04]  /*18670*/  LDGSTS.E [R137+0x20d00], desc[UR22][R194.64], P2 ;  /* 0x20d00000c2897fae */ /* 0x000fe800091a1016 */
[----:B-1----:R-:W3:Y:S01]  /*18680*/  LDL.LU.64 R194, [R1+0x4a0] ;  /* 0x0004a00001c27983 */ /* 0x002ee20000300a00 */
[----:B------:R-:W-:-:S05]  /*18690*/  IADD3 R200, P3, PT, R146, R134, RZ ;  /* 0x0000008692c87210 */ /* 0x000fca0007f7e0ff */
[----:B------:R-:W-:Y:S01]  /*186a0*/  IMAD.X R201, R147, 0x1, R135, P3 ;  /* 0x0000000193c97824 */ /* 0x000fe200018e0687 */
[----:B------:R-:W-:-:S04]  /*186b0*/  IADD3 R198, P3, PT, R150, R134, RZ ;  /* 0x0000008696c67210 */ /* 0x000fc80007f7e0ff */
[----:B------:R1:W-:Y:S01]  /*186c0*/  LDGSTS.E [R137+0x21100], desc[UR22][R200.64], P2 ;  /* 0x21100000c8897fae */ /* 0x0003e200091a1016 */
[----:B------:R-:W-:-:S03]  /*186d0*/  IMAD.X R199, R151, 0x1, R135, P3 ;  /* 0x0000000197c77824 */ /* 0x000fc600018e0687 */
[----:B------:R-:W3:Y:S04]  /*186e0*/  LDL.LU.64 R150, [R1+0x498] ;  /* 0x0004980001967983 */ /* 0x000ee80000300a00 */
[----:B------:R-:W-:Y:S04]  /*186f0*/  STL.64 [R1+0x440], R200 ;  /* 0x000440c801007387 */ /* 0x000fe80000100a00 */
[----:B------:R1:W-:Y:S04]  /*18700*/  STL.64 [R1+0x4d8], R198 ;  /* 0x0004d8c601007387 */ /* 0x0003e80000100a00 */
[----:B------:R-:W-:Y:S01]  /*18710*/  LDGSTS.E [R137+0x21500], desc[UR22][R198.64], P2 ;  /* 0x21500000c6897fae */ /* 0x000fe200091a1016 */
[----:B----4-:R-:W-:-:S05]  /*18720*/  IADD3 R146, P3, PT, R208, R134, RZ ;  /* 0x00000086d0927210 */ /* 0x010fca0007f7e0ff */
[----:B------:R-:W-:Y:S02]  /*18730*/  IMAD.X R147, R209, 0x1, R135, P3 ;  /* 0x00000001d1937824 */ /* 0x000fe400018e0687 */
[----:B------:R-:W4:Y:S04]  /*18740*/  LDL.LU.64 R208, [R1+0x490] ;  /* 0x0004900001d07983 */ /* 0x000f280000300a00 */
[----:B------:R2:W-:Y:S04]  /*18750*/  STL.64 [R1+0x4d0], R146 ;  /* 0x0004d09201007387 */ /* 0x0005e80000100a00 */
[----:B-1----:R-:W4:Y:S04]  /*18760*/  LDL.LU.64 R198, [R1+0x488] ;  /* 0x0004880001c67983 */ /* 0x002f280000300a00 */
[----:B------:R1:W-:Y:S01]  /*18770*/  LDGSTS.E [R137+0x21900], desc[UR22][R146.64], P2 ;  /* 0x2190000092897fae */ /* 0x0003e200091a1016 */
[----:B------:R-:W-:-:S05]  /*18780*/  IADD3 R200, P3, PT, R154, R134, RZ ;  /* 0x000000869ac87210 */ /* 0x000fca0007f7e0ff */
[----:B------:R-:W-:Y:S01]  /*18790*/  IMAD.X R201, R155, 0x1, R135, P3 ;  /* 0x000000019bc97824 */ /* 0x000fe200018e0687 */
[----:B--2---:R-:W-:-:S04]  /*187a0*/  IADD3 R154, P3, PT, R152, R134, RZ ;  /* 0x00000086989a7210 */ /* 0x004fc80007f7e0ff */
[----:B------:R-:W-:Y:S01]  /*187b0*/  LDGSTS.E [R137+0x21d00], desc[UR22][R200.64], P2 ;  /* 0x21d00000c8897fae */ /* 0x000fe200091a1016 */
[----:B------:R-:W-:-:S03]  /*187c0*/  IMAD.X R155, R153, 0x1, R135, P3 ;  /* 0x00000001999b7824 */ /* 0x000fc600018e0687 */
[----:B------:R-:W2:Y:S01]  /*187d0*/  LDL.LU.64 R152, [R1+0x480] ;  /* 0x0004800001987983 */ /* 0x000ea20000300a00 */
[----:B-1----:R-:W-:-:S03]  /*187e0*/  IADD3 R146, P3, PT, R216, R134, RZ ;  /* 0x00000086d8927210 */ /* 0x002fc60007f7e0ff */
[----:B------:R1:W-:Y:S01]  /*187f0*/  STL.64 [R1+0x4c8], R200 ;  /* 0x0004c8c801007387 */ /* 0x0003e20000100a00 */
[----:B------:R-:W-:-:S03]  /*18800*/  IADD3.X R147, PT, PT, R217, R135, RZ, P3, !PT ;  /* 0x00000087d9937210 */ /* 0x000fc60001ffe4ff */
[----:B------:R3:W-:Y:S04]  /*18810*/  STL.64 [R1+0x4c0], R154 ;  /* 0x0004c09a01007387 */ /* 0x0007e80000100a00 */
[----:B------:R-:W2:Y:S04]  /*18820*/  LDL.LU.64 R216, [R1+0x478] ;  /* 0x0004780001d87983 */ /* 0x000ea80000300a00 */
[----:B------:R3:W-:Y:S04]  /*18830*/  LDGSTS.E [R137+0x22100], desc[UR22][R154.64], P2 ;  /* 0x221000009a897fae */ /* 0x0007e800091a1016 */
[----:B------:R3:W-:Y:S04]  /*18840*/  STL.64 [R1+0x508], R146 ;  /* 0x0005089201007387 */ /* 0x0007e80000100a00 */
[----:B-1----:R-:W2:Y:S04]  /*18850*/  LDL.LU.64 R200, [R1+0x470] ;  /* 0x0004700001c87983 */ /* 0x002ea80000300a00 */
[----:B------:R1:W-:Y:S01]  /*18860*/  LDGSTS.E [R137+0x22500], desc[UR22][R146.64], P2 ;  /* 0x2250000092897fae */ /* 0x0003e200091a1016 */
[----:B---3--:R-:W-:-:S05]  /*18870*/  IADD3 R154, P3, PT, R148, R134, RZ ;  /* 0x00000086949a7210 */ /* 0x008fca0007f7e0ff */
[----:B------:R-:W-:Y:S02]  /*18880*/  IMAD.X R155, R149, 0x1, R135, P3 ;  /* 0x00000001959b7824 */ /* 0x000fe400018e0687 */
[----:B------:R-:W3:Y:S01]  /*18890*/  LDL.LU.64 R148, [R1+0x468] ;  /* 0x0004680001947983 */ /* 0x000ee20000300a00 */
[----:B-1----:R-:W-:-:S03]  /*188a0*/  IADD3 R146, P3, PT, R144, R134, RZ ;  /* 0x0000008690927210 */ /* 0x002fc60007f7e0ff */
[----:B------:R1:W-:Y:S02]  /*188b0*/  LDGSTS.E [R137+0x22900], desc[UR22][R154.64], P2 ;  /* 0x229000009a897fae */ /* 0x0003e400091a1016 */
[----:B------:R-:W-:Y:S02]  /*188c0*/  IMAD.X R147, R145, 0x1, R135, P3 ;  /* 0x0000000191937824 */ /* 0x000fe400018e0687 */
[----:B------:R-:W-:Y:S04]  /*188d0*/  STL.64 [R1+0x538], R154 ;  /* 0x0005389a01007387 */ /* 0x000fe80000100a00 */
[----:B------:R1:W-:Y:S04]  /*188e0*/  STL.64 [R1+0x5f8], R146 ;  /* 0x0005f89201007387 */ /* 0x0003e80000100a00 */
[----:B------:R-:W-:Y:S01]  /*188f0*/  LDGSTS.E [R137+0x22d00], desc[UR22][R146.64], P2 ;  /* 0x22d0000092897fae */ /* 0x000fe200091a1016 */
[----:B------:R-:W-:-:S05]  /*18900*/  IADD3 R144, P3, PT, R194, R134, RZ ;  /* 0x00000086c2907210 */ /* 0x000fca0007f7e0ff */
[----:B------:R-:W-:Y:S02]  /*18910*/  IMAD.X R145, R195, 0x1, R135, P3 ;  /* 0x00000001c3917824 */ /* 0x000fe400018e0687 */
[----:B------:R-:W3:Y:S04]  /*18920*/  LDL.LU.64 R194, [R1+0x460] ;  /* 0x0004600001c27983 */ /* 0x000ee80000300a00 */
[----:B------:R4:W-:Y:S04]  /*18930*/  STL.64 [R1+0x638], R144 ;  /* 0x0006389001007387 */ /* 0x0009e80000100a00 */
[----:B-1----:R-:W3:Y:S04]  /*18940*/  LDL.LU.64 R146, [R1+0x458] ;  /* 0x0004580001927983 */ /* 0x002ee80000300a00 */
[----:B------:R1:W-:Y:S01]  /*18950*/  LDGSTS.E [R137+0x23100], desc[UR22][R144.64], P2 ;  /* 0x2310000090897fae */ /* 0x0003e200091a1016 */
[----:B------:R-:W-:-:S05]  /*18960*/  IADD3 R154, P3, PT, R150, R134, RZ ;  /* 0x00000086969a7210 */ /* 0x000fca0007f7e0ff */
[----:B------:R-:W-:-:S05]  /*18970*/  IMAD.X R155, R151, 0x1, R135, P3 ;  /* 0x00000001979b7824 */ /* 0x000fca00018e0687 */
[----:B------:R-:W-:Y:S01]  /*18980*/  LDGSTS.E [R137+0x23500], desc[UR22][R154.64], P2 ;  /* 0x235000009a897fae */ /* 0x000fe200091a1016 */
[----:B----4-:R-:W-:-:S05]  /*18990*/  IADD3 R150, P3, PT, R208, R134, RZ ;  /* 0x00000086d0967210 */ /* 0x010fca0007f7e0ff */
[----:B------:R-:W-:Y:S02]  /*189a0*/  IMAD.X R151, R209, 0x1, R135, P3 ;  /* 0x00000001d1977824 */ /* 0x000fe400018e0687 */
[----:B------:R-:W4:Y:S01]  /*189b0*/  LDL.LU.64 R208, [R1+0x240] ;  /* 0x0002400001d07983 */ /* 0x000f220000300a00 */
[----:B-1----:R-:W-:-:S03]  /*189c0*/  IADD3 R144, P3, PT, R198, R134, RZ ;  /* 0x00000086c6907210 */ /* 0x002fc60007f7e0ff */
[----:B------:R-:W-:Y:S02]  /*189d0*/  LDGSTS.E [R137+0x23900], desc[UR22][R150.64], P2 ;  /* 0x2390000096897fae */ /* 0x000fe400091a1016 */
[----:B------:R-:W-:Y:S02]  /*189e0*/  IMAD.X R145, R199, 0x1, R135, P3 ;  /* 0x00000001c7917824 */ /* 0x000fe400018e0687 */
[----:B------:R1:W-:Y:S04]  /*189f0*/  STL.64 [R1+0x660], R154 ;  /* 0x0006609a01007387 */ /* 0x0003e80000100a00 */
[----:B------:R1:W-:Y:S04]  /*18a00*/  STL.64 [R1+0x680], R150 ;  /* 0x0006809601007387 */ /* 0x0003e80000100a00 */
[----:B------:R2:W-:Y:S04]  /*18a10*/  STL.64 [R1+0x698], R144 ;  /* 0x0006989001007387 */ /* 0x0005e80000100a00 */
[----:B-1----:R-:W4:Y:S04]  /*18a20*/  LDL.LU.64 R154, [R1+0x238] ;  /* 0x00023800019a7983 */ /* 0x002f280000300a00 */
[----:B------:R2:W-:Y:S04]  /*18a30*/  LDGSTS.E [R137+0x23d00], desc[UR22][R144.64], P2 ;  /* 0x23d0000090897fae */ /* 0x0005e800091a1016 */
[----:B------:R-:W4:Y:S01]  /*18a40*/  LDL.LU.64 R150, [R1+0x208] ;  /* 0x0002080001967983 */ /* 0x000f220000300a00 */
[----:B--2---:R-:W-:-:S05]  /*18a50*/  IADD3 R144, P3, PT, R152, R134, RZ ;  /* 0x0000008698907210 */ /* 0x004fca0007f7e0ff */
[----:B------:R-:W-:-:S05]  /*18a60*/  IMAD.X R145, R153, 0x1, R135, P3 ;  /* 0x0000000199917824 */ /* 0x000fca00018e0687 */
[----:B------:R1:W-:Y:S04]  /*18a70*/  STL.64 [R1+0x2d0], R144 ;  /* 0x0002d09001007387 */ /* 0x0003e80000100a00 */
[----:B------:R1:W-:Y:S02]  /*18a80*/  LDGSTS.E [R138+0x20180], desc[UR22][R144.64], P2 ;  /* 0x20180000908a7fae */ /* 0x0003e400091a1016 */
[----:B-1----:R-:W-:-:S05]  /*18a90*/  IADD3 R144, P3, PT, R216, R134, RZ ;  /* 0x00000086d8907210 */ /* 0x002fca0007f7e0ff */
[--C-:B------:R-:W-:Y:S01]  /*18aa0*/  IMAD.X R145, R217, 0x1, R135.reuse, P3 ;  /* 0x00000001d9917824 */ /* 0x100fe200018e0687 */
[-C--:B------:R-:W-:Y:S01]  /*18ab0*/  IADD3 R152, P3, PT, R200, R134.reuse, RZ ;  /* 0x00000086c8987210 */ /* 0x080fe20007f7e0ff */
[----:B------:R-:W2:Y:S04]  /*18ac0*/  LDL.LU.64 R216, [R1+0x1f0] ;  /* 0x0001f00001d87983 */ /* 0x000ea80000300a00 */
[----:B------:R-:W-:Y:S01]  /*18ad0*/  IMAD.X R153, R201, 0x1, R135, P3 ;  /* 0x00000001c9997824 */ /* 0x000fe200018e0687 */
[----:B------:R-:W-:Y:S01]  /*18ae0*/  LDGSTS.E [R138+0x20580], desc[UR22][R144.64], P2 ;  /* 0x20580000908a7fae */ /* 0x000fe200091a1016 */
[----:B---3--:R-:W-:-:S03]  /*18af0*/  IADD3 R136, P3, PT, R148, R134, RZ ;  /* 0x0000008694887210 */ /* 0x008fc60007f7e0ff */
[----:B------:R1:W-:Y:S02]  /*18b00*/  STL.64 [R1+0x318], R144 ;  /* 0x0003189001007387 */ /* 0x0003e40000100a00 */
[----:B------:R-:W-:Y:S02]  /*18b10*/  IMAD.X R137, R149, 0x1, R135, P3 ;  /* 0x0000000195897824 */ /* 0x000fe400018e0687 */
[----:B------:R-:W-:Y:S04]  /*18b20*/  LDGSTS.E [R138+0x20980], desc[UR22][R152.64], P2 ;  /* 0x20980000988a7fae */ /* 0x000fe800091a1016 */
[----:B------:R-:W3:Y:S04]  /*18b30*/  LDL.LU.64 R148, [R1+0x1c8] ;  /* 0x0001c80001947983 */ /* 0x000ee80000300a00 */
[----:B------:R1:W-:Y:S04]  /*18b40*/  STL.64 [R1+0x388], R152 ;  /* 0x0003889801007387 */ /* 0x0003e80000100a00 */
[----:B-1----:R-:W3:Y:S04]  /*18b50*/  LDL.LU.64 R144, [R1+0x198] ;  /* 0x0001980001907983 */ /* 0x002ee80000300a00 */
[----:B------:R4:W-:Y:S04]  /*18b60*/  STL.64 [R1+0x3b8], R136 ;  /* 0x0003b88801007387 */ /* 0x0009e80000100a00 */
[----:B------:R-:W3:Y:S04]  /*18b70*/  LDL.LU.64 R152, [R1+0x168] ;  /* 0x0001680001987983 */ /* 0x000ee80000300a00 */
[----:B------:R4:W-:Y:S01]  /*18b80*/  LDGSTS.E [R138+0x20d80], desc[UR22][R136.64], P2 ;  /* 0x20d80000888a7fae */ /* 0x0009e200091a1016 */
[----:B------:R-:W-:-:S05]  /*18b90*/  IADD3 R206, P3, PT, R194, R134, RZ ;  /* 0x00000086c2ce7210 */ /* 0x000fca0007f7e0ff */
[----:B------:R-:W-:Y:S02]  /*18ba0*/  IMAD.X R207, R195, 0x1, R135, P3 ;  /* 0x00000001c3cf7824 */ /* 0x000fe400018e0687 */
[----:B------:R-:W3:Y:S01]  /*18bb0*/  LDL.LU.64 R194, [R1+0x138] ;  /* 0x0001380001c27983 */ /* 0x000ee20000300a00 */
[----:B------:R-:W-:-:S03]  /*18bc0*/  IADD3 R200, P3, PT, R146, R134, RZ ;  /* 0x0000008692c87210 */ /* 0x000fc60007f7e0ff */
[----:B------:R1:W-:Y:S04]  /*18bd0*/  STL.64 [R1+0x3f8], R206 ;  /* 0x0003f8ce01007387 */ /* 0x0003e80000100a00 */
[----:B------:R-:W3:Y:S01]  /*18be0*/  LDL.LU.64 R198, [R1+0xf8] ;  /* 0x0000f80001c67983 */ /* 0x000ee20000300a00 */
[----:B------:R-:W-:-:S03]  /*18bf0*/  IADD3.X R201, PT, PT, R147, R135, RZ, P3, !PT ;  /* 0x0000008793c97210 */ /* 0x000fc60001ffe4ff */
[----:B------:R-:W3:Y:S04]  /*18c00*/  LDL.LU.64 R146, [R1+0xc8] ;  /* 0x0000c80001927983 */ /* 0x000ee80000300a00 */
[----:B------:R1:W-:Y:S04]  /*18c10*/  STL.64 [R1+0x438], R200 ;  /* 0x000438c801007387 */ /* 0x0003e80000100a00 */
[----:B------:R-:W-:Y:S04]  /*18c20*/  LDGSTS.E [R138+0x21180], desc[UR22][R206.64], P2 ;  /* 0x21180000ce8a7fae */ /* 0x000fe800091a1016 */
[----:B------:R-:W-:Y:S01]  /*18c30*/  LDGSTS.E [R138+0x21580], desc[UR22][R200.64], P2 ;  /* 0x21580000c88a7fae */ /* 0x000fe200091a1016 */
[----:B----4-:R-:W-:-:S05]  /*18c40*/  IADD3 R136, P3, PT, R208, R134, RZ ;  /* 0x00000086d0887210 */ /* 0x010fca0007f7e0ff */
[----:B------:R-:W-:-:S05]  /*18c50*/  IMAD.X R137, R209, 0x1, R135, P3 ;  /* 0x00000001d1897824 */ /* 0x000fca00018e0687 */
[----:B------:R4:W-:Y:S04]  /*18c60*/  STL.64 [R1+0x478], R136 ;  /* 0x0004788801007387 */ /* 0x0009e80000100a00 */
[----:B-1----:R-:W3:Y:S04]  /*18c70*/  LDL.LU.64 R206, [R1+0x98] ;  /* 0x0000980001ce7983 */ /* 0x002ee80000300a00 */
[----:B------:R-:W3:Y:S01]  /*18c80*/  LDL.LU.64 R200, [R1+0x68] ;  /* 0x0000680001c87983 */ /* 0x000ee20000300a00 */
[----:B------:R-:W-:-:S03]  /*18c90*/  IADD3 R208, P3, PT, R154, R134, RZ ;  /* 0x000000869ad07210 */ /* 0x000fc60007f7e0ff */
[----:B------:R-:W-:Y:S02]  /*18ca0*/  LDGSTS.E [R138+0x21980], desc[UR22][R136.64], P2 ;  /* 0x21980000888a7fae */ /* 0x000fe400091a1016 */
[----:B------:R-:W-:-:S05]  /*18cb0*/  IMAD.X R209, R155, 0x1, R135, P3 ;  /* 0x000000019bd17824 */ /* 0x000fca00018e0687 */
[----:B------:R1:W-:Y:S04]  /*18cc0*/  STL.64 [R1+0x488], R208 ;  /* 0x000488d001007387 */ /* 0x0003e80000100a00 */
[----:B----4-:R-:W4:Y:S04]  /*18cd0*/  LDL.LU.64 R136, [R1+0x30] ;  /* 0x0000300001887983 */ /* 0x010f280000300a00 */
[----:B------:R-:W4:Y:S01]  /*18ce0*/  LDL.LU.64 R246, [R1+0x10] ;  /* 0x0000100001f67983 */ /* 0x000f220000300a00 */
[----:B------:R-:W-:-:S03]  /*18cf0*/  IADD3 R154, P3, PT, R150, R134, RZ ;  /* 0x00000086969a7210 */ /* 0x000fc60007f7e0ff */
[----:B------:R-:W-:Y:S02]  /*18d00*/  LDGSTS.E [R138+0x21d80], desc[UR22][R208.64], P2 ;  /* 0x21d80000d08a7fae */ /* 0x000fe400091a1016 */
[----:B------:R-:W-:-:S05]  /*18d10*/  IMAD.X R155, R151, 0x1, R135, P3 ;  /* 0x00000001979b7824 */ /* 0x000fca00018e0687 */
[----:B------:R1:W-:Y:S04]  /*18d20*/  STL.64 [R1+0x490], R154 ;  /* 0x0004909a01007387 */ /* 0x0003e80000100a00 */
[----:B------:R-:W-:Y:S01]  /*18d30*/  LDGSTS.E [R138+0x22180], desc[UR22][R154.64], P2 ;  /* 0x221800009a8a7fae */ /* 0x000fe200091a1016 */
[----:B--2---:R-:W-:-:S05]  /*18d40*/  IADD3 R150, P3, PT, R216, R134, RZ ;  /* 0x00000086d8967210 */ /* 0x004fca0007f7e0ff */
[----:B------:R-:W-:Y:S02]  /*18d50*/  IMAD.X R151, R217, 0x1, R135, P3 ;  /* 0x00000001d9977824 */ /* 0x000fe400018e0687 */
[----:B------:R-:W2:Y:S04]  /*18d60*/  LDL.LU.64 R216, [R1+0xc28] ;  /* 0x000c280001d87983 */ /* 0x000ea80000300a00 */
[----:B-1----:R-:W2:Y:S04]  /*18d70*/  LDL.LU.64 R208, [R1+0xc20] ;  /* 0x000c200001d07983 */ /* 0x002ea80000300a00 */
[----:B------:R-:W2:Y:S04]  /*18d80*/  LDL.LU.64 R154, [R1+0xc18] ;  /* 0x000c1800019a7983 */ /* 0x000ea80000300a00 */
[----:B------:R3:W-:Y:S04]  /*18d90*/  STL.64 [R1+0x4b8], R150 ;  /* 0x0004b89601007387 */ /* 0x0007e80000100a00 */
[----:B------:R3:W-:Y:S02]  /*18da0*/  LDGSTS.E [R138+0x22580], desc[UR22][R150.64], P2 ;  /* 0x22580000968a7fae */ /* 0x0007e400091a1016 */
[----:B---3--:R-:W-:-:S05]  /*18db0*/  IADD3 R150, P3, PT, R148, R134, RZ ;  /* 0x0000008694967210 */ /* 0x008fca0007f7e0ff */
[----:B------:R-:W-:Y:S01]  /*18dc0*/  IMAD.X R151, R149, 0x1, R135, P3 ;  /* 0x0000000195977824 */ /* 0x000fe200018e0687 */
[----:B------:R-:W-:-:S04]  /*18dd0*/  IADD3 R148, P3, PT, R144, R134, RZ ;  /* 0x0000008690947210 */ /* 0x000fc80007f7e0ff */
[----:B------:R-:W-:Y:S01]  /*18de0*/  LDGSTS.E [R138+0x22980], desc[UR22][R150.64], P2 ;  /* 0x22980000968a7fae */ /* 0x000fe200091a1016 */
[--C-:B------:R-:W-:Y:S01]  /*18df0*/  IMAD.X R149, R145, 0x1, R135.reuse, P3 ;  /* 0x0000000191957824 */ /* 0x100fe200018e0687 */
[-C--:B------:R-:W-:Y:S02]  /*18e00*/  IADD3 R144, P3, PT, R152, R134.reuse, RZ ;  /* 0x0000008698907210 */ /* 0x080fe40007f7e0ff */
[----:B------:R1:W-:Y:S03]  /*18e10*/  STL.64 [R1+0x500], R150 ;  /* 0x0005009601007387 */ /* 0x0003e60000100a00 */
[----:B------:R-:W-:Y:S01]  /*18e20*/  IMAD.X R145, R153, 0x1, R135, P3 ;  /* 0x0000000199917824 */ /* 0x000fe200018e0687 */
[----:B------:R-:W-:Y:S04]  /*18e30*/  LDGSTS.E [R138+0x22d80], desc[UR22][R148.64], P2 ;  /* 0x22d80000948a7fae */ /* 0x000fe800091a1016 */
[----:B------:R-:W3:Y:S04]  /*18e40*/  LDL.LU.64 R152, [R1+0xc10] ;  /* 0x000c100001987983 */ /* 0x000ee80000300a00 */
[----:B-1----:R-:W2:Y:S04]  /*18e50*/  LDL.LU.64 R150, [R1+0xc08] ;  /* 0x000c080001967983 */ /* 0x002ea80000300a00 */
[----:B------:R1:W-:Y:S04]  /*18e60*/  STL.64 [R1+0x510], R148 ;  /* 0x0005109401007387 */ /* 0x0003e80000100a00 */
[----:B------:R1:W-:Y:S04]  /*18e70*/  LDGSTS.E [R138+0x23180], desc[UR22][R144.64], P2 ;  /* 0x23180000908a7fae */ /* 0x0003e800091a1016 */
[----:B-1----:R-:W2:Y:S04]  /*18e80*/  LDL.LU.64 R148, [R1+0xc00] ;  /* 0x000c000001947983 */ /* 0x002ea80000300a00 */
[----:B------:R1:W-:Y:S02]  /*18e90*/  STL.64 [R1+0x590], R144 ;  /* 0x0005909001007387 */ /* 0x0003e40000100a00 */
[----:B-1----:R-:W-:-:S05]  /*18ea0*/  IADD3 R144, P3, PT, R194, R134, RZ ;  /* 0x00000086c2907210 */ /* 0x002fca0007f7e0ff */
        /* <DEDUP_REMOVED lines=8> */
[----:B------:R-:W2:Y:S04]  /*18f30*/  LDL.LU.64 R146, [R1+0xbf8] ;  /* 0x000bf80001927983 */ /* 0x000ea80000300a00 */
        /* <DEDUP_REMOVED lines=8> */
[----:B------:R-:W-:Y:S01]  /*18fc0*/  IADD3.X R207, PT, PT, R201, R135, RZ, P3, !PT ;  /* 0x00000087c9cf7210 */ /* 0x000fe20001ffe4ff */
[----:B------:R-:W-:Y:S01]  /*18fd0*/  LDGSTS.E [R139+0x20200], desc[UR22][R198.64], P2 ;  /* 0x20200000c68b7fae */ /* 0x000fe200091a1016 */
[----:B----4-:R-:W-:-:S03]  /*18fe0*/  IADD3 R200, P3, PT, R136, R134, RZ ;  /* 0x0000008688c87210 */ /* 0x010fc60007f7e0ff */
[----:B------:R1:W-:Y:S02]  /*18ff0*/  STL.64 [R1+0x2c8], R206 ;  /* 0x0002c8ce01007387 */ /* 0x0003e40000100a00 */
[--C-:B------:R-:W-:Y:S01]  /*19000*/  IMAD.X R201, R137, 0x1, R135.reuse, P3 ;  /* 0x0000000189c97824 */ /* 0x100fe200018e0687 */
[-C--:B------:R-:W-:Y:S01]  /*19010*/  IADD3 R136, P3, PT, R246, R134.reuse, RZ ;  /* 0x00000086f6887210 */ /* 0x080fe20007f7e0ff */
[----:B------:R1:W-:Y:S04]  /*19020*/  LDGSTS.E [R139+0x20600], desc[UR22][R206.64], P2 ;  /* 0x20600000ce8b7fae */ /* 0x0003e800091a1016 */
[----:B------:R-:W-:Y:S01]  /*19030*/  IMAD.X R137, R247, 0x1, R135, P3 ;  /* 0x00000001f7897824 */ /* 0x000fe200018e0687 */
[----:B------:R4:W-:Y:S04]  /*19040*/  STL.64 [R1+0x310], R200 ;  /* 0x000310c801007387 */ /* 0x0009e80000100a00 */
[----:B------:R4:W-:Y:S01]  /*19050*/  LDGSTS.E [R139+0x20a00], desc[UR22][R200.64], P2 ;  /* 0x20a00000c88b7fae */ /* 0x0009e200091a1016 */
[----:B-1----:R-:W-:-:S03]  /*19060*/  IADD3 R206, P3, PT, R248, R134, RZ ;  /* 0x00000086f8ce7210 */ /* 0x002fc60007f7e0ff */
[----:B------:R1:W-:Y:S02]  /*19070*/  STL.64 [R1+0x380], R136 ;  /* 0x0003808801007387 */ /* 0x0003e40000100a00 */
[----:B------:R-:W-:Y:S02]  /*19080*/  IMAD.X R207, R249, 0x1, R135, P3 ;  /* 0x00000001f9cf7824 */ /* 0x000fe400018e0687 */
[----:B------:R1:W-:Y:S01]  /*19090*/  LDGSTS.E [R139+0x20e00], desc[UR22][R136.64], P2 ;  /* 0x20e00000888b7fae */ /* 0x0003e200091a1016 */
[----:B----4-:R-:W-:-:S03]  /*190a0*/  IADD3 R200, P3, PT, R238, R134, RZ ;  /* 0x00000086eec87210 */ /* 0x010fc60007f7e0ff */
[----:B------:R-:W-:Y:S02]  /*190b0*/  STL.64 [R1+0x398], R206 ;  /* 0x000398ce01007387 */ /* 0x000fe40000100a00 */
[----:B------:R-:W-:Y:S02]  /*190c0*/  IMAD.X R201, R239, 0x1, R135, P3 ;  /* 0x00000001efc97824 */ /* 0x000fe400018e0687 */
[----:B------:R-:W-:Y:S01]  /*190d0*/  LDGSTS.E [R139+0x21200], desc[UR22][R206.64], P2 ;  /* 0x21200000ce8b7fae */ /* 0x000fe200091a1016 */
[----:B-1----:R-:W-:-:S03]  /*190e0*/  IADD3 R136, P3, PT, R230, R134, RZ ;  /* 0x00000086e6887210 */ /* 0x002fc60007f7e0ff */
[----:B------:R-:W-:Y:S02]  /*190f0*/  STL.64 [R1+0x3d8], R200 ;  /* 0x0003d8c801007387 */ /* 0x000fe40000100a00 */
[----:B------:R-:W-:Y:S02]  /*19100*/  IMAD.X R137, R231, 0x1, R135, P3 ;  /* 0x00000001e7897824 */ /* 0x000fe400018e0687 */
[----:B------:R-:W-:Y:S04]  /*19110*/  LDGSTS.E [R139+0x21600], desc[UR22][R200.64], P2 ;  /* 0x21600000c88b7fae */ /* 0x000fe800091a1016 */
[----:B------:R1:W-:Y:S04]  /*19120*/  STL.64 [R1+0x418], R136 ;  /* 0x0004188801007387 */ /* 0x0003e80000100a00 */
[----:B------:R-:W-:Y:S04]  /*19130*/  LDGSTS.E [R139+0x21a00], desc[UR22][R136.64], P2 ;  /* 0x21a00000888b7fae */ /* 0x000fe800091a1016 */
[----:B-1----:R-:W4:Y:S04]  /*19140*/  LDL.LU.64 R136, [R1+0x60] ;  /* 0x0000600001887983 */ /* 0x002f280000300a00 */
[----:B------:R-:W2:Y:S04]  /*19150*/  LDL.LU.64 R206, [R1+0x48] ;  /* 0x0000480001ce7983 */ /* 0x000ea80000300a00 */
[----:B------:R-:W3:Y:S04]  /*19160*/  LDL.LU.64 R246, [R1+0x28] ;  /* 0x0000280001f67983 */ /* 0x000ee80000300a00 */
[----:B------:R-:W3:Y:S01]  /*19170*/  LDL.LU.64 R200, [R1+0x8] ;  /* 0x0000080001c87983 */ /* 0x000ee20000300a00 */
[----:B------:R-:W-:-:S05]  /*19180*/  IADD3 R248, P3, PT, R222, R134, RZ ;  /* 0x00000086def87210 */ /* 0x000fca0007f7e0ff */
[----:B------:R-:W-:Y:S01]  /*19190*/  IMAD.X R249, R223, 0x1, R135, P3 ;  /* 0x00000001dff97824 */ /* 0x000fe200018e0687 */
[----:B------:R-:W-:-:S04]  /*191a0*/  IADD3 R238, P3, PT, R214, R134, RZ ;  /* 0x00000086d6ee7210 */ /* 0x000fc80007f7e0ff */
[----:B------:R-:W-:Y:S01]  /*191b0*/  LDGSTS.E [R139+0x21e00], desc[UR22][R248.64], P2 ;  /* 0x21e00000f88b7fae */ /* 0x000fe200091a1016 */
        /* <DEDUP_REMOVED lines=9> */
[--C-:B------:R-:W-:Y:S01]  /*19250*/  IMAD.X R215, R191, 0x1, R135.reuse, P3 ;  /* 0x00000001bfd77824 */ /* 0x100fe200018e0687 */
[-C--:B------:R-:W-:Y:S02]  /*19260*/  IADD3 R204, P3, PT, R188, R134.reuse, RZ ;  /* 0x00000086bccc7210 */ /* 0x080fe40007f7e0ff */
[----:B------:R-:W-:Y:S03]  /*19270*/  STL.64 [R1+0x458], R248 ;  /* 0x000458f801007387 */ /* 0x000fe60000100a00 */
[----:B------:R-:W-:Y:S01]  /*19280*/  IMAD.X R205, R189, 0x1, R135, P3 ;  /* 0x00000001bdcd7824 */ /* 0x000fe200018e0687 */
[-C--:B------:R-:W-:Y:S01]  /*19290*/  IADD3 R192, P3, PT, R186, R134.reuse, RZ ;  /* 0x00000086bac07210 */ /* 0x080fe20007f7e0ff */
[----:B------:R-:W-:Y:S03]  /*192a0*/  LDGSTS.E [R139+0x22e00], desc[UR22][R214.64], P2 ;  /* 0x22e00000d68b7fae */ /* 0x000fe600091a1016 */
[----:B------:R-:W-:Y:S01]  /*192b0*/  IADD3.X R193, PT, PT, R187, R135, RZ, P3, !PT ;  /* 0x00000087bbc17210 */ /* 0x000fe20001ffe4ff */
[----:B------:R-:W-:Y:S01]  /*192c0*/  LDGSTS.E [R139+0x23200], desc[UR22][R204.64], P2 ;  /* 0x23200000cc8b7fae */ /* 0x000fe200091a1016 */
[----:B------:R-:W-:-:S03]  /*192d0*/  IADD3 R190, P3, PT, R184, R134, RZ ;  /* 0x00000086b8be7210 */ /* 0x000fc60007f7e0ff */
[----:B------:R-:W-:Y:S02]  /*192e0*/  LDGSTS.E [R139+0x23600], desc[UR22][R192.64], P2 ;  /* 0x23600000c08b7fae */ /* 0x000fe400091a1016 */
[--C-:B------:R-:W-:Y:S01]  /*192f0*/  IMAD.X R191, R185, 0x1, R135.reuse, P3 ;  /* 0x00000001b9bf7824 */ /* 0x100fe200018e0687 */
[-C--:B------:R-:W-:Y:S01]  /*19300*/  IADD3 R188, P3, PT, R182, R134.reuse, RZ ;  /* 0x00000086b6bc7210 */ /* 0x080fe20007f7e0ff */
[----:B------:R-:W-:Y:S04]  /*19310*/  STL.64 [R1+0x480], R238 ;  /* 0x000480ee01007387 */ /* 0x000fe80000100a00 */
[----:B------:R-:W-:Y:S01]  /*19320*/  IMAD.X R189, R183, 0x1, R135, P3 ;  /* 0x00000001b7bd7824 */ /* 0x000fe200018e0687 */
[----:B------:R-:W-:Y:S04]  /*19330*/  LDGSTS.E [R139+0x23a00], desc[UR22][R190.64], P2 ;  /* 0x23a00000be8b7fae */ /* 0x000fe800091a1016 */
[----:B------:R-:W-:Y:S04]  /*19340*/  STL.64 [R1+0x498], R230 ;  /* 0x000498e601007387 */ /* 0x000fe80000100a00 */
[----:B------:R1:W-:Y:S04]  /*19350*/  LDGSTS.E [R139+0x23e00], desc[UR22][R188.64], P2 ;  /* 0x23e00000bc8b7fae */ /* 0x0003e800091a1016 */
[----:B------:R-:W-:Y:S04]  /*19360*/  STL.64 [R1+0x4f8], R222 ;  /* 0x0004f8de01007387 */ /* 0x000fe80000100a00 */
[----:B------:R-:W-:Y:S04]  /*19370*/  STL.64 [R1+0x518], R214 ;  /* 0x000518d601007387 */ /* 0x000fe80000100a00 */
[----:B------:R-:W-:Y:S04]  /*19380*/  STL.64 [R1+0x580], R204 ;  /* 0x000580cc01007387 */ /* 0x000fe80000100a00 */
[----:B------:R-:W-:Y:S04]  /*19390*/  STL.64 [R1+0x598], R192 ;  /* 0x000598c001007387 */ /* 0x000fe80000100a00 */
[----:B------:R-:W-:Y:S04]  /*193a0*/  STL.64 [R1+0x610], R190 ;  /* 0x000610be01007387 */ /* 0x000fe80000100a00 */
[----:B------:R-:W-:Y:S01]  /*193b0*/  STL.64 [R1+0x650], R188 ;  /* 0x000650bc01007387 */ /* 0x000fe20000100a00 */
[----:B----4-:R-:W-:-:S05]  /*193c0*/  IADD3 R182, P3, PT, R136, R134, RZ ;  /* 0x0000008688b67210 */ /* 0x010fca0007f7e0ff */
[----:B------:R-:W-:Y:S01]  /*193d0*/  IMAD.X R183, R137, 0x1, R135, P3 ;  /* 0x0000000189b77824 */ /* 0x000fe200018e0687 */
[----:B--2---:R-:W-:-:S04]  /*193e0*/  IADD3 R184, P3, PT, R206, R134, RZ ;  /* 0x00000086ceb87210 */ /* 0x004fc80007f7e0ff */
[----:B------:R-:W-:Y:S01]  /*193f0*/  LDGSTS.E [R140+0x20280], desc[UR22][R182.64], P2 ;  /* 0x20280000b68c7fae */ /* 0x000fe200091a1016 */
[----:B------:R-:W-:Y:S01]  /*19400*/  IMAD.X R185, R207, 0x1, R135, P3 ;  /* 0x00000001cfb97824 */ /* 0x000fe200018e0687 */
[----:B---3--:R-:W-:-:S04]  /*19410*/  IADD3 R138, P3, PT, R246, R134, RZ ;  /* 0x00000086f68a7210 */ /* 0x008fc80007f7e0ff */
[----:B------:R2:W-:Y:S01]  /*19420*/  LDGSTS.E [R140+0x20680], desc[UR22][R184.64], P2 ;  /* 0x20680000b88c7fae */ /* 0x0005e200091a1016 */
[--C-:B-1----:R-:W-:Y:S01]  /*19430*/  IMAD.X R139, R247, 0x1, R135.reuse, P3 ;  /* 0x00000001f78b7824 */ /* 0x102fe200018e0687 */
[-C--:B------:R-:W-:Y:S02]  /*19440*/  IADD3 R136, P3, PT, R200, R134.reuse, RZ ;  /* 0x00000086c8887210 */ /* 0x080fe40007f7e0ff */
[----:B------:R2:W-:Y:S03]  /*19450*/  STL.64 [R1+0x2a0], R184 ;  /* 0x0002a0b801007387 */ /* 0x0005e60000100a00 */
[----:B------:R-:W-:Y:S01]  /*19460*/  IMAD.X R137, R201, 0x1, R135, P3 ;  /* 0x00000001c9897824 */ /* 0x000fe200018e0687 */
[----:B------:R1:W-:Y:S04]  /*19470*/  STL.64 [R1+0x2e0], R138 ;  /* 0x0002e08a01007387 */ /* 0x0003e80000100a00 */
[----:B------:R1:W-:Y:S01]  /*19480*/  LDGSTS.E [R140+0x20a80], desc[UR22][R138.64], P2 ;  /* 0x20a800008a8c7fae */ /* 0x0003e200091a1016 */
[----:B--2---:R-:W-:-:S03]  /*19490*/  IADD3 R184, P3, PT, R244, R134, RZ ;  /* 0x00000086f4b87210 */ /* 0x004fc60007f7e0ff */
[----:B------:R2:W-:Y:S02]  /*194a0*/  STL.64 [R1+0x320], R136 ;  /* 0x0003208801007387 */ /* 0x0005e40000100a00 */
[----:B------:R-:W-:Y:S02]  /*194b0*/  IMAD.X R185, R245, 0x1, R135, P3 ;  /* 0x00000001f5b97824 */ /* 0x000fe400018e0687 */
[----:B------:R2:W-:Y:S01]  /*194c0*/  LDGSTS.E [R140+0x20e80], desc[UR22][R136.64], P2 ;  /* 0x20e80000888c7fae */ /* 0x0005e200091a1016 */
[----:B-1----:R-:W-:-:S03]  /*194d0*/  IADD3 R138, P3, PT, R236, R134, RZ ;  /* 0x00000086ec8a7210 */ /* 0x002fc60007f7e0ff */
[----:B------:R-:W-:Y:S02]  /*194e0*/  STL.64 [R1+0x378], R184 ;  /* 0x000378b801007387 */ /* 0x000fe40000100a00 */
[----:B------:R-:W-:Y:S02]  /*194f0*/  IMAD.X R139, R237, 0x1, R135, P3 ;  /* 0x00000001ed8b7824 */ /* 0x000fe400018e0687 */
[----:B------:R1:W-:Y:S01]  /*19500*/  LDGSTS.E [R140+0x21280], desc[UR22][R184.64], P2 ;  /* 0x21280000b88c7fae */ /* 0x0003e200091a1016 */
[----:B--2---:R-:W-:-:S03]  /*19510*/  IADD3 R136, P3, PT, R228, R134, RZ ;  /* 0x00000086e4887210 */ /* 0x004fc60007f7e0ff */
[----:B------:R-:W-:Y:S02]  /*19520*/  STL.64 [R1+0x3a0], R138 ;  /* 0x0003a08a01007387 */ /* 0x000fe40000100a00 */
[----:B------:R-:W-:Y:S02]  /*19530*/  IMAD.X R137, R229, 0x1, R135, P3 ;  /* 0x00000001e5897824 */ /* 0x000fe400018e0687 */
[----:B------:R2:W-:Y:S04]  /*19540*/  LDGSTS.E [R140+0x21680], desc[UR22][R138.64], P2 ;  /* 0x216800008a8c7fae */ /* 0x0005e800091a1016 */
[----:B------:R3:W-:Y:S04]  /*19550*/  STL.64 [R1+0x3e0], R136 ;  /* 0x0003e08801007387 */ /* 0x0007e80000100a00 */
[----:B------:R-:W-:Y:S04]  /*19560*/  LDGSTS.E [R140+0x21a80], desc[UR22][R136.64], P2 ;  /* 0x21a80000888c7fae */ /* 0x000fe800091a1016 */
[----:B---3--:R-:W3:Y:S04]  /*19570*/  LDL.LU.64 R136, [R1+0x58] ;  /* 0x0000580001887983 */ /* 0x008ee80000300a00 */
[----:B------:R-:W4:Y:S04]  /*19580*/  LDL.LU.64 R206, [R1+0x40] ;  /* 0x0000400001ce7983 */ /* 0x000f280000300a00 */
[----:B------:R-:W4:Y:S04]  /*19590*/  LDL.LU.64 R246, [R1+0x20] ;  /* 0x0000200001f67983 */ /* 0x000f280000300a00 */
[----:B------:R-:W4:Y:S01]  /*195a0*/  LDL.LU.64 R200, [R1] ;  /* 0x0000000001c87983 */ /* 0x000f220000300a00 */
[----:B------:R-:W-:-:S05]  /*195b0*/  IADD3 R186, P3, PT, R220, R134, RZ ;  /* 0x00000086dcba7210 */ /* 0x000fca0007f7e0ff */
[----:B------:R-:W-:Y:S01]  /*195c0*/  IMAD.X R187, R221, 0x1, R135, P3 ;  /* 0x00000001ddbb7824 */ /* 0x000fe200018e0687 */
[----:B-1----:R-:W-:-:S04]  /*195d0*/  IADD3 R184, P3, PT, R212, R134, RZ ;  /* 0x00000086d4b87210 */ /* 0x002fc80007f7e0ff */
[----:B------:R1:W-:Y:S01]  /*195e0*/  LDGSTS.E [R140+0x21e80], desc[UR22][R186.64], P2 ;  /* 0x21e80000ba8c7fae */ /* 0x0003e200091a1016 */
[----:B------:R-:W-:Y:S01]  /*195f0*/  IMAD.X R185, R213, 0x1, R135, P3 ;  /* 0x00000001d5b97824 */ /* 0x000fe200018e0687 */
[-C--:B--2---:R-:W-:Y:S02]  /*19600*/  IADD3 R138, P3, PT, R202, R134.reuse, RZ ;  /* 0x00000086ca8a7210 */ /* 0x084fe40007f7e0ff */
[----:B------:R1:W-:Y:S02]  /*19610*/  STL.64 [R1+0x420], R186 ;  /* 0x000420ba01007387 */ /* 0x0003e40000100a00 */
[----:B------:R-:W-:Y:S02]  /*19620*/  IADD3.X R139, PT, PT, R203, R135, RZ, P3, !PT ;  /* 0x00000087cb8b7210 */ /* 0x000fe40001ffe4ff */
[----:B------:R2:W-:Y:S04]  /*19630*/  STL.64 [R1+0x460], R184 ;  /* 0x000460b801007387 */ /* 0x0005e80000100a00 */
[----:B------:R2:W-:Y:S01]  /*19640*/  LDGSTS.E [R140+0x22280], desc[UR22][R184.64], P2 ;  /* 0x22280000b88c7fae */ /* 0x0005e200091a1016 */
[----:B-1----:R-:W-:-:S03]  /*19650*/  IADD3 R186, P3, PT, R180, R134, RZ ;  /* 0x00000086b4ba7210 */ /* 0x002fc60007f7e0ff */
[----:B------:R1:W-:Y:S02]  /*19660*/  STL.64 [R1+0x4a0], R138 ;  /* 0x0004a08a01007387 */ /* 0x0003e40000100a00 */
[----:B------:R-:W-:Y:S02]  /*19670*/  IMAD.X R187, R181, 0x1, R135, P3 ;  /* 0x00000001b5bb7824 */ /* 0x000fe400018e0687 */
[----:B------:R1:W-:Y:S01]  /*19680*/  LDGSTS.E [R140+0x22680], desc[UR22][R138.64], P2 ;  /* 0x226800008a8c7fae */ /* 0x0003e200091a1016 */
[----:B--2---:R-:W-:-:S03]  /*19690*/  IADD3 R184, P3, PT, R178, R134, RZ ;  /* 0x00000086b2b87210 */ /* 0x004fc60007f7e0ff */
[----:B------:R-:W-:Y:S02]  /*196a0*/  STL.64 [R1+0x4e0], R186 ;  /* 0x0004e0ba01007387 */ /* 0x000fe40000100a00 */
[----:B------:R-:W-:Y:S02]  /*196b0*/  IMAD.X R185, R179, 0x1, R135, P3 ;  /* 0x00000001b3b97824 */ /* 0x000fe400018e0687 */
[----:B------:R-:W-:Y:S01]  /*196c0*/  LDGSTS.E [R140+0x22a80], desc[UR22][R186.64], P2 ;  /* 0x22a80000ba8c7fae */ /* 0x000fe200091a1016 */
[----:B-1----:R-:W-:-:S03]  /*196d0*/  IADD3 R138, P3, PT, R176, R134, RZ ;  /* 0x00000086b08a7210 */ /* 0x002fc60007f7e0ff */
[----:B------:R-:W-:Y:S02]  /*196e0*/  STL.64 [R1+0x520], R184 ;  /* 0x000520b801007387 */ /* 0x000fe40000100a00 */
[--C-:B------:R-:W-:Y:S01]  /*196f0*/  IMAD.X R139, R177, 0x1, R135.reuse, P3 ;  /* 0x00000001b18b7824 */ /* 0x100fe200018e0687 */
[-C--:B------:R-:W-:Y:S01]  /*19700*/  IADD3 R178, P3, PT, R174, R134.reuse, RZ ;  /* 0x00000086aeb27210 */ /* 0x080fe20007f7e0ff */
[----:B------:R-:W-:Y:S04]  /*19710*/  LDGSTS.E [R140+0x22e80], desc[UR22][R184.64], P2 ;  /* 0x22e80000b88c7fae */ /* 0x000fe800091a1016 */
[--C-:B------:R-:W-:Y:S01]  /*19720*/  IMAD.X R179, R175, 0x1, R135.reuse, P3 ;  /* 0x00000001afb37824 */ /* 0x100fe200018e0687 */
[----:B------:R-:W-:Y:S01]  /*19730*/  IADD3 R176, P3, PT, R172, R134, RZ ;  /* 0x00000086acb07210 */ /* 0x000fe20007f7e0ff */
[----:B------:R1:W-:Y:S04]  /*19740*/  STL.64 [R1+0x578], R138 ;  /* 0x0005788a01007387 */ /* 0x0003e80000100a00 */
[----:B------:R1:W-:Y:S01]  /*19750*/  LDGSTS.E [R140+0x23280], desc[UR22][R138.64], P2 ;  /* 0x232800008a8c7fae */ /* 0x0003e200091a1016 */
[----:B------:R-:W-:-:S03]  /*19760*/  IMAD.X R177, R173, 0x1, R135, P3 ;  /* 0x00000001adb17824 */ /* 0x000fc600018e0687 */
[----:B------:R-:W-:Y:S04]  /*19770*/  STL.64 [R1+0x5d0], R178 ;  /* 0x0005d0b201007387 */ /* 0x000fe80000100a00 */
[----:B------:R-:W-:Y:S01]  /*19780*/  LDGSTS.E [R140+0x23680], desc[UR22][R178.64], P2 ;  /* 0x23680000b28c7fae */ /* 0x000fe200091a1016 */
[----:B-1----:R-:W-:-:S03]  /*19790*/  IADD3 R138, P3, PT, R170, R134, RZ ;  /* 0x00000086aa8a7210 */ /* 0x002fc60007f7e0ff */
[----:B------:R-:W-:Y:S02]  /*197a0*/  STL.64 [R1+0x5e0], R176 ;  /* 0x0005e0b001007387 */ /* 0x000fe40000100a00 */
[----:B------:R-:W-:Y:S02]  /*197b0*/  IMAD.X R139, R171, 0x1, R135, P3 ;  /* 0x00000001ab8b7824 */ /* 0x000fe400018e0687 */
[----:B------:R-:W-:Y:S04]  /*197c0*/  LDGSTS.E [R140+0x23a80], desc[UR22][R176.64], P2 ;  /* 0x23a80000b08c7fae */ /* 0x000fe800091a1016 */
[----:B------:R1:W-:Y:S04]  /*197d0*/  STL.64 [R1+0x620], R138 ;  /* 0x0006208a01007387 */ /* 0x0003e80000100a00 */
[----:B------:R1:W-:Y:S01]  /*197e0*/  LDGSTS.E [R140+0x23e80], desc[UR22][R138.64], P2 ;  /* 0x23e800008a8c7fae */ /* 0x0003e200091a1016 */
[----:B---3--:R-:W-:-:S05]  /*197f0*/  IADD3 R172, P3, PT, R136, R134, RZ ;  /* 0x0000008688ac7210 */ /* 0x008fca0007f7e0ff */
[----:B------:R-:W-:Y:S01]  /*19800*/  IMAD.X R173, R137, 0x1, R135, P3 ;  /* 0x0000000189ad7824 */ /* 0x000fe200018e0687 */
[----:B----4-:R-:W-:-:S04]  /*19810*/  IADD3 R170, P3, PT, R206, R134, RZ ;  /* 0x00000086ceaa7210 */ /* 0x010fc80007f7e0ff */
[----:B------:R-:W-:Y:S01]  /*19820*/  LDGSTS.E [R141+0x20300], desc[UR22][R172.64], P2 ;  /* 0x20300000ac8d7fae */ /* 0x000fe200091a1016 */
[----:B------:R-:W-:Y:S01]  /*19830*/  IMAD.X R171, R207, 0x1, R135, P3 ;  /* 0x00000001cfab7824 */ /* 0x000fe200018e0687 */
[----:B-1----:R-:W-:-:S04]  /*19840*/  IADD3 R138, P3, PT, R246, R134, RZ ;  /* 0x00000086f68a7210 */ /* 0x002fc80007f7e0ff */
[----:B------:R1:W-:Y:S01]  /*19850*/  LDGSTS.E [R141+0x20700], desc[UR22][R170.64], P2 ;  /* 0x20700000aa8d7fae */ /* 0x0003e200091a1016 */
[--C-:B------:R-:W-:Y:S01]  /*19860*/  IMAD.X R139, R247, 0x1, R135.reuse, P3 ;  /* 0x00000001f78b7824 */ /* 0x100fe200018e0687 */
[-C--:B------:R-:W-:Y:S02]  /*19870*/  IADD3 R136, P3, PT, R200, R134.reuse, RZ ;  /* 0x00000086c8887210 */ /* 0x080fe40007f7e0ff */
[----:B------:R1:W-:Y:S03]  /*19880*/  STL.64 [R1+0x2a8], R170 ;  /* 0x0002a8aa01007387 */ /* 0x0003e60000100a00 */
[----:B------:R-:W-:Y:S01]  /*19890*/  IMAD.X R137, R201, 0x1, R135, P3 ;  /* 0x00000001c9897824 */ /* 0x000fe200018e0687 */
[----:B------:R2:W-:Y:S04]  /*198a0*/  STL.64 [R1+0x2e8], R138 ;  /* 0x0002e88a01007387 */ /* 0x0005e80000100a00 */
[----:B------:R2:W-:Y:S01]  /*198b0*/  LDGSTS.E [R141+0x20b00], desc[UR22][R138.64], P2 ;  /* 0x20b000008a8d7fae */ /* 0x0005e200091a1016 */
[----:B-1----:R-:W-:-:S03]  /*198c0*/  IADD3 R170, P3, PT, R242, R134, RZ ;  /* 0x00000086f2aa7210 */ /* 0x002fc60007f7e0ff */
[----:B------:R1:W-:Y:S02]  /*198d0*/  STL.64 [R1+0x328], R136 ;  /* 0x0003288801007387 */ /* 0x0003e40000100a00 */
[----:B------:R-:W-:Y:S02]  /*198e0*/  IMAD.X R171, R243, 0x1, R135, P3 ;  /* 0x00000001f3ab7824 */ /* 0x000fe400018e0687 */
[----:B------:R1:W-:Y:S01]  /*198f0*/  LDGSTS.E [R141+0x20f00], desc[UR22][R136.64], P2 ;  /* 0x20f00000888d7fae */ /* 0x0003e200091a1016 */
[----:B--2---:R-:W-:-:S03]  /*19900*/  IADD3 R138, P3, PT, R234, R134, RZ ;  /* 0x00000086ea8a7210 */ /* 0x004fc60007f7e0ff */
[----:B------:R2:W-:Y:S01]  /*19910*/  STL.64 [R1+0x368], R170 ;  /* 0x000368aa01007387 */ /* 0x0005e20000100a00 */
[----:B------:R-:W-:-:S03]  /*19920*/  IADD3.X R139, PT, PT, R235, R135, RZ, P3, !PT ;  /* 0x00000087eb8b7210 */ /* 0x000fc60001ffe4ff */
[----:B------:R2:W-:Y:S01]  /*19930*/  LDGSTS.E [R141+0x21300], desc[UR22][R170.64], P2 ;  /* 0x21300000aa8d7fae */ /* 0x0005e200091a1016 */
[----:B-1----:R-:W-:-:S03]  /*19940*/  IADD3 R136, P3, PT, R226, R134, RZ ;  /* 0x00000086e2887210 */ /* 0x002fc60007f7e0ff */
[----:B------:R1:W-:Y:S02]  /*19950*/  STL.64 [R1+0x3a8], R138 ;  /* 0x0003a88a01007387 */ /* 0x0003e40000100a00 */
[----:B------:R-:W-:Y:S02]  /*19960*/  IMAD.X R137, R227, 0x1, R135, P3 ;  /* 0x00000001e3897824 */ /* 0x000fe400018e0687 */
[----:B------:R-:W3:Y:S04]  /*19970*/  LDL.LU.64 R206, [R1+0x50] ;  /* 0x0000500001ce7983 */ /* 0x000ee80000300a00 */
[----:B------:R4:W-:Y:S04]  /*19980*/  STL.64 [R1+0x3e8], R136 ;  /* 0x0003e88801007387 */ /* 0x0009e80000100a00 */
[----:B------:R-:W3:Y:S04]  /*19990*/  LDL.LU.64 R246, [R1+0x38] ;  /* 0x0000380001f67983 */ /* 0x000ee80000300a00 */
[----:B------:R-:W3:Y:S01]  /*199a0*/  LDL.LU.64 R200, [R1+0x18] ;  /* 0x0000180001c87983 */ /* 0x000ee20000300a00 */
[----:B--2---:R-:W-:-:S03]  /*199b0*/  IADD3 R170, P3, PT, R218, R134, RZ ;  /* 0x00000086daaa7210 */ /* 0x004fc60007f7e0ff */
[----:B------:R1:W-:Y:S02]  /*199c0*/  LDGSTS.E [R141+0x21700], desc[UR22][R138.64], P2 ;  /* 0x217000008a8d7fae */ /* 0x0003e400091a1016 */
[----:B------:R-:W-:Y:S02]  /*199d0*/  IMAD.X R171, R219, 0x1, R135, P3 ;  /* 0x00000001dbab7824 */ /* 0x000fe400018e0687 */
[----:B------:R4:W-:Y:S01]  /*199e0*/  LDGSTS.E [R141+0x21b00], desc[UR22][R136.64], P2 ;  /* 0x21b00000888d7fae */ /* 0x0009e200091a1016 */
[----:B-1----:R-:W-:-:S03]  /*199f0*/  IADD3 R138, P3, PT, R210, R134, RZ ;  /* 0x00000086d28a7210 */ /* 0x002fc60007f7e0ff */
[----:B------:R-:W-:Y:S02]  /*19a00*/  STL.64 [R1+0x428], R170 ;  /* 0x000428aa01007387 */ /* 0x000fe40000100a00 */
[--C-:B------:R-:W-:Y:S01]  /*19a10*/  IMAD.X R139, R211, 0x1, R135.reuse, P3 ;  /* 0x00000001d38b7824 */ /* 0x100fe200018e0687 */
[-C--:B----4-:R-:W-:Y:S01]  /*19a20*/  IADD3 R136, P3, PT, R168, R134.reuse, RZ ;  /* 0x00000086a8887210 */ /* 0x090fe20007f7e0ff */
[----:B------:R-:W-:Y:S04]  /*19a30*/  LDGSTS.E [R141+0x21f00], desc[UR22][R170.64], P2 ;  /* 0x21f00000aa8d7fae */ /* 0x000fe800091a1016 */
[--C-:B------:R-:W-:Y:S01]  /*19a40*/  IMAD.X R137, R169, 0x1, R135.reuse, P3 ;  /* 0x00000001a9897824 */ /* 0x100fe200018e0687 */
[----:B------:R-:W-:Y:S01]  /*19a50*/  IADD3 R168, P3, PT, R166, R134, RZ ;  /* 0x00000086a6a87210 */ /* 0x000fe20007f7e0ff */
[----:B------:R1:W-:Y:S04]  /*19a60*/  STL.64 [R1+0x468], R138 ;  /* 0x0004688a01007387 */ /* 0x0003e80000100a00 */
[----:B------:R1:W-:Y:S01]  /*19a70*/  LDGSTS.E [R141+0x22300], desc[UR22][R138.64], P2 ;  /* 0x223000008a8d7fae */ /* 0x0003e200091a1016 */
[----:B------:R-:W-:-:S03]  /*19a80*/  IMAD.X R169, R167, 0x1, R135, P3 ;  /* 0x00000001a7a97824 */ /* 0x000fc600018e0687 */
[----:B------:R2:W-:Y:S04]  /*19a90*/  STL.64 [R1+0x4a8], R136 ;  /* 0x0004a88801007387 */ /* 0x0005e80000100a00 */
[----:B------:R2:W-:Y:S01]  /*19aa0*/  LDGSTS.E [R141+0x22700], desc[UR22][R136.64], P2 ;  /* 0x22700000888d7fae */ /* 0x0005e200091a1016 */
[----:B-1----:R-:W-:-:S03]  /*19ab0*/  IADD3 R138, P3, PT, R164, R134, RZ ;  /* 0x00000086a48a7210 */ /* 0x002fc60007f7e0ff */
[----:B------:R-:W-:Y:S02]  /*19ac0*/  STL.64 [R1+0x4e8], R168 ;  /* 0x0004e8a801007387 */ /* 0x000fe40000100a00 */
[----:B------:R-:W-:Y:S02]  /*19ad0*/  IMAD.X R139, R165, 0x1, R135, P3 ;  /* 0x00000001a58b7824 */ /* 0x000fe400018e0687 */
[----:B------:R-:W-:Y:S01]  /*19ae0*/  LDGSTS.E [R141+0x22b00], desc[UR22][R168.64], P2 ;  /* 0x22b00000a88d7fae */ /* 0x000fe200091a1016 */
[----:B--2---:R-:W-:-:S03]  /*19af0*/  IADD3 R136, P3, PT, R162, R134, RZ ;  /* 0x00000086a2887210 */ /* 0x004fc60007f7e0ff */
        /* <DEDUP_REMOVED lines=8> */
[----:B------:R-:W-:Y:S02]  /*19b80*/  STL.64 [R1+0x5c8], R162 ;  /* 0x0005c8a201007387 */ /* 0x000fe40000100a00 */
[----:B------:R-:W-:Y:S02]  /*19b90*/  IMAD.X R139, R159, 0x1, R135, P3 ;  /* 0x000000019f8b7824 */ /* 0x000fe400018e0687 */
[----:B------:R-:W-:Y:S01]  /*19ba0*/  LDGSTS.E [R141+0x23700], desc[UR22][R162.64], P2 ;  /* 0x23700000a28d7fae */ /* 0x000fe200091a1016 */
[----:B--2---:R-:W-:-:S03]  /*19bb0*/  IADD3 R136, P3, PT, R156, R134, RZ ;  /* 0x000000869c887210 */ /* 0x004fc60007f7e0ff */
[----:B------:R-:W-:Y:S02]  /*19bc0*/  STL.64 [R1+0x5e8], R138 ;  /* 0x0005e88a01007387 */ /* 0x000fe40000100a00 */
[----:B------:R-:W-:Y:S02]  /*19bd0*/  IMAD.X R137, R157, 0x1, R135, P3 ;  /* 0x000000019d897824 */ /* 0x000fe400018e0687 */
[----:B------:R-:W-:Y:S04]  /*19be0*/  LDGSTS.E [R141+0x23b00], desc[UR22][R138.64], P2 ;  /* 0x23b000008a8d7fae */ /* 0x000fe800091a1016 */
[----:B------:R3:W-:Y:S04]  /*19bf0*/  STL.64 [R1+0x628], R136 ;  /* 0x0006288801007387 */ /* 0x0007e80000100a00 */
[----:B------:R3:W-:Y:S01]  /*19c00*/  LDGSTS.E [R141+0x23f00], desc[UR22][R136.64], P2 ;  /* 0x23f00000888d7fae */ /* 0x0007e200091a1016 */
[----:B------:R-:W-:Y:S01]  /*19c10*/  UMOV UR6, URZ ;  /* 0x000000ff00067c82 */ /* 0x000fe20008000000 */
[----:B---3--:R-:W-:-:S05]  /*19c20*/  IADD3 R136, P3, PT, R206, R134, RZ ;  /* 0x00000086ce887210 */ /* 0x008fca0007f7e0ff */
[----:B------:R-:W-:Y:S01]  /*19c30*/  IMAD.X R137, R207, 0x1, R135, P3 ;  /* 0x00000001cf897824 */ /* 0x000fe200018e0687 */
[----:B------:R-:W-:-:S04]  /*19c40*/  IADD3 R140, P3, PT, R246, R134, RZ ;  /* 0x00000086f68c7210 */ /* 0x000fc80007f7e0ff */
[----:B------:R1:W-:Y:S01]  /*19c50*/  LDGSTS.E [R142+0x20380], desc[UR22][R136.64], P2 ;  /* 0x20380000888e7fae */ /* 0x0003e200091a1016 */
[----:B------:R-:W-:Y:S02]  /*19c60*/  IADD3.X R141, PT, PT, R247, R135, RZ, P3, !PT ;  /* 0x00000087f78d7210 */ /* 0x000fe40001ffe4ff */
[-C--:B------:R-:W-:Y:S01]  /*19c70*/  IADD3 R138, P3, PT, R200, R134.reuse, RZ ;  /* 0x00000086c88a7210 */ /* 0x080fe20007f7e0ff */
[----:B------:R1:W-:Y:S04]  /*19c80*/  STL.64 [R1+0x270], R136 ;  /* 0x0002708801007387 */ /* 0x0003e80000100a00 */
        /* <DEDUP_REMOVED lines=8> */
[----:B------:R2:W-:Y:S02]  /*19d10*/  STL.64 [R1+0x330], R136 ;  /* 0x0003308801007387 */ /* 0x0005e40000100a00 */
[----:B------:R-:W-:Y:S02]  /*19d20*/  IMAD.X R141, R241, 0x1, R135, P3 ;  /* 0x00000001f18d7824 */ /* 0x000fe400018e0687 */
        /* <DEDUP_REMOVED lines=34> */
[----:B------:R1:W-:Y:S01]  /*19f50*/  STL.64 [R1+0x570], R136 ;  /* 0x0005708801007387 */ /* 0x0003e20000100a00 */
[----:B------:R-:W-:-:S03]  /*19f60*/  IADD3.X R141, PT, PT, R147, R135, RZ, P3, !PT ;  /* 0x00000087938d7210 */ /* 0x000fc60001ffe4ff */
        /* <DEDUP_REMOVED lines=8> */
[----:B------:R2:W-:Y:S04]  /*19ff0*/  LDGSTS.E [R142+0x23b80], desc[UR22][R138.64], P2 ;  /* 0x23b800008a8e7fae */ /* 0x0005e800091a1016 */
[----:B------:R2:W-:Y:S04]  /*1a000*/  STL.64 [R1+0x630], R136 ;  /* 0x0006308801007387 */ /* 0x0005e80000100a00 */
[----:B------:R2:W-:Y:S01]  /*1a010*/  LDGSTS.E [R142+0x23f80], desc[UR22][R136.64], P2 ;  /* 0x23f80000888e7fae */ /* 0x0005e200091a1016 */
[----:B------:R-:W-:-:S03]  /*1a020*/  ISETP.GE.AND P2, PT, R252, 0x100, PT ;  /* 0x00000100fc00780c */ /* 0x000fc60003f46270 */
[----:B------:R-:W0:Y:S01]  /*1a030*/  LDGDEPBAR ;  /* 0x00000000000079af */ /* 0x000e220000000000 */
[----:B------:R-:W-:-:S09]  /*1a040*/  ISETP.GE.AND P3, PT, R252, 0x80, PT ;  /* 0x00000080fc00780c */ /* 0x000fd20003f66270 */
[----:B--2---:R-:W-:Y:S05]  /*1a050*/  @!P2 BRA `(.L_x_8) ;  /* 0x000000e80028a947 */ /* 0x004fea0003800000 */
[----:B------:R-:W-:Y:S01]  /*1a060*/  IMAD.MOV.U32 R143, RZ, RZ, R104 ;  /* 0x000000ffff8f7224 */ /* 0x000fe200078e0068 */
[----:B------:R-:W-:Y:S01]  /*1a070*/  MOV R144, R105 ;  /* 0x0000006900907202 */ /* 0x000fe20000000f00 */
[----:B------:R-:W-:Y:S01]  /*1a080*/  STL [R1], R118 ;  /* 0x0000007601007387 */ /* 0x000fe20000100800 */
[----:B------:R-:W-:Y:S01]  /*1a090*/  IMAD.MOV.U32 R159, RZ, RZ, R84 ;  /* 0x000000ffff9f7224 */ /* 0x000fe200078e0054 */
[----:B------:R-:W-:Y:S01]  /*1a0a0*/  MOV R166, R77 ;  /* 0x0000004d00a67202 */ /* 0x000fe20000000f00 */
[----:B------:R-:W-:Y:S01]  /*1a0b0*/  IMAD.MOV.U32 R160, RZ, RZ, R85 ;  /* 0x000000ffffa07224 */ /* 0x000fe200078e0055 */
[----:B------:R-:W2:Y:S01]  /*1a0c0*/  LDL.LU.64 R104, [R1+0x418] ;  /* 0x0004180001687983 */ /* 0x000ea20000300a00 */
[----:B------:R-:W-:Y:S01]  /*1a0d0*/  IMAD.MOV.U32 R165, RZ, RZ, R76 ;  /* 0x000000ffffa57224 */ /* 0x000fe200078e004c */
[----:B------:R-:W-:Y:S01]  /*1a0e0*/  MOV R156, R91 ;  /* 0x0000005b009c7202 */ /* 0x000fe20000000f00 */
[----:B------:R-:W-:Y:S01]  /*1a0f0*/  IMAD.MOV.U32 R141, RZ, RZ, R106 ;  /* 0x000000ffff8d7224 */ /* 0x000fe200078e006a */
[----:B------:R-:W3:Y:S01]  /*1a100*/  LDL.LU.64 R84, [R1+0x5a0] ;  /* 0x0005a00001547983 */ /* 0x000ee20000300a00 */
[----:B------:R-:W-:Y:S01]  /*1a110*/  IMAD.MOV.U32 R142, RZ, RZ, R107 ;  /* 0x000000ffff8e7224 */ /* 0x000fe200078e006b */
[----:B------:R-:W-:Y:S01]  /*1a120*/  MOV R184, R55 ;  /* 0x0000003700b87202 */ /* 0x000fe20000000f00 */
[----:B------:R-:W-:Y:S01]  /*1a130*/  IMAD.MOV.U32 R157, RZ, RZ, R86 ;  /* 0x000000ffff9d7224 */ /* 0x000fe200078e0056 */
[----:B------:R-:W4:Y:S01]  /*1a140*/  LDL.LU.64 R76, [R1+0x2a8] ;  /* 0x0002a800014c7983 */ /* 0x000f220000300a00 */
[----:B------:R-:W-:Y:S01]  /*1a150*/  IMAD.MOV.U32 R158, RZ, RZ, R87 ;  /* 0x000000ffff9e7224 */ /* 0x000fe200078e0057 */
[----:B------:R-:W-:Y:S01]  /*1a160*/  SHF.R.S32.HI R249, RZ, 0x1f, R252 ;  /* 0x0000001ffff97819 */ /* 0x000fe200000114fc */
[----:B------:R-:W-:Y:S01]  /*1a170*/  IMAD.MOV.U32 R161, RZ, RZ, R82 ;  /* 0x000000ffffa17224 */ /* 0x000fe200078e0052 */
[----:B------:R-:W5:Y:S01]  /*1a180*/  LDL.LU.64 R106, [R1+0x4d8] ;  /* 0x0004d800016a7983 */ /* 0x000f620000300a00 */
[----:B------:R-:W-:Y:S01]  /*1a190*/  IMAD.MOV.U32 R162, RZ, RZ, R83 ;  /* 0x000000ffffa27224 */ /* 0x000fe200078e0053 */
[----:B------:R-:W-:Y:S01]  /*1a1a0*/  LEA.HI R249, R249, R252, RZ, 0x7 ;  /* 0x000000fcf9f97211 */ /* 0x000fe200078f38ff */
[----:B------:R-:W-:Y:S01]  /*1a1b0*/  IMAD.MOV.U32 R155, RZ, RZ, R90 ;  /* 0x000000ffff9b7224 */ /* 0x000fe200078e005a */
[----:B------:R-:W-:Y:S01]  /*1a1c0*/  STL [R1+0x8], R120 ;  /* 0x0000087801007387 */ /* 0x000fe20000100800 */
[----:B------:R-:W-:Y:S01]  /*1a1d0*/  IMAD.MOV.U32 R251, RZ, RZ, R110 ;  /* 0x000000fffffb7224 */ /* 0x000fe200078e006e */
[----:B------:R-:W-:Y:S01]  /*1a1e0*/  MOV R208, R27 ;  /* 0x0000001b00d07202 */ /* 0x000fe20000000f00 */
[----:B------:R-:W-:Y:S01]  /*1a1f0*/  IMAD.MOV.U32 R140, RZ, RZ, R111 ;  /* 0x000000ffff8c7224 */ /* 0x000fe200078e006f */
[----:B------:R-:W-:Y:S01]  /*1a200*/  STL [R1+0x4], R121 ;  /* 0x0000047901007387 */ /* 0x000fe20000100800 */
[----:B------:R-:W-:Y:S01]  /*1a210*/  IMAD.MOV.U32 R138, RZ, RZ, R112 ;  /* 0x000000ffff8a7224 */ /* 0x000fe200078e0070 */
[----:B------:R-:W-:Y:S01]  /*1a220*/  MOV R220, R15 ;  /* 0x0000000f00dc7202 */ /* 0x000fe20000000f00 */
[----:B------:R-:W-:Y:S01]  /*1a230*/  IMAD.MOV.U32 R139, RZ, RZ, R113 ;  /* 0x000000ffff8b7224 */ /* 0x000fe200078e0071 */
[----:B------:R-:W2:Y:S01]  /*1a240*/  LDL.LU.64 R86, [R1+0x440] ;  /* 0x0004400001567983 */ /* 0x000ea20000300a00 */
        /* <DEDUP_REMOVED lines=8> */
[----:B------:R-:W-:-:S02]  /*1a2d0*/  IMAD.MOV.U32 R151, RZ, RZ, R94 ;  /* 0x000000ffff977224 */ /* 0x000fc400078e005e */
[----:B------:R-:W-:Y:S01]  /*1a2e0*/  IMAD.MOV.U32 R152, RZ, RZ, R95 ;  /* 0x000000ffff987224 */ /* 0x000fe200078e005f */
[----:B------:R-:W2:Y:S01]  /*1a2f0*/  LDL.LU.64 R110, [R1+0x3e8] ;  /* 0x0003e800016e7983 */ /* 0x000ea20000300a00 */
[----:B------:R-:W-:Y:S02]  /*1a300*/  IMAD.MOV.U32 R149, RZ, RZ, R96 ;  /* 0x000000ffff957224 */ /* 0x000fe400078e0060 */
[----:B------:R-:W-:Y:S01]  /*1a310*/  IMAD.MOV.U32 R150, RZ, RZ, R97 ;  /* 0x000000ffff967224 */ /* 0x000fe200078e0061 */
[----:B------:R-:W2:Y:S01]  /*1a320*/  LDL.LU.64 R112, [R1+0x3d8] ;  /* 0x0003d80001707983 */ /* 0x000ea20000300a00 */
[----:B------:R-:W-:Y:S02]  /*1a330*/  IMAD.MOV.U32 R147, RZ, RZ, R100 ;  /* 0x000000ffff937224 */ /* 0x000fe400078e0064 */
[----:B------:R-:W-:Y:S01]  /*1a340*/  IMAD.MOV.U32 R148, RZ, RZ, R101 ;  /* 0x000000ffff947224 */ /* 0x000fe200078e0065 */
[----:B------:R-:W2:Y:S01]  /*1a350*/  LDL.LU.64 R114, [R1+0x3a8] ;  /* 0x0003a80001727983 */ /* 0x000ea20000300a00 */
[----:B------:R-:W-:-:S02]  /*1a360*/  IMAD.MOV.U32 R169, RZ, RZ, R72 ;  /* 0x000000ffffa97224 */ /* 0x000fc400078e0048 */
[----:B------:R-:W-:Y:S01]  /*1a370*/  IMAD.MOV.U32 R72, RZ, RZ, R172 ;  /* 0x000000ffff487224 */ /* 0x000fe200078e00ac */
[----:B------:R-:W2:Y:S01]  /*1a380*/  LDL.LU.64 R92, [R1+0x398] ;  /* 0x00039800015c7983 */ /* 0x000ea20000300a00 */
[----:B------:R-:W-:Y:S01]  /*1a390*/  IMAD.MOV.U32 R171, RZ, RZ, R70 ;  /* 0x000000ffffab7224 */ /* 0x000fe200078e0046 */
[----:B------:R-:W-:Y:S01]  /*1a3a0*/  MOV R172, R71 ;  /* 0x0000004700ac7202 */ /* 0x000fe20000000f00 */
        /* <DEDUP_REMOVED lines=8> */
[----:B------:R-:W-:Y:S02]  /*1a430*/  IMAD.MOV.U32 R181, RZ, RZ, R56 ;  /* 0x000000ffffb57224 */ /* 0x000fe400078e0038 */
[----:B------:R-:W-:Y:S01]  /*1a440*/  IMAD.MOV.U32 R182, RZ, RZ, R57 ;  /* 0x000000ffffb67224 */ /* 0x000fe200078e0039 */
[----:B------:R-:W-:Y:S01]  /*1a450*/  STL [R1+0x10], R122 ;  /* 0x0000107a01007387 */ /* 0x000fe20000100800 */
[----:B------:R-:W-:Y:S02]  /*1a460*/  IMAD.MOV.U32 R175, RZ, RZ, R64 ;  /* 0x000000ffffaf7224 */ /* 0x000fe400078e0040 */
[----:B------:R-:W-:Y:S01]  /*1a470*/  IMAD.MOV.U32 R176, RZ, RZ, R65 ;  /* 0x000000ffffb07224 */ /* 0x000fe200078e0041 */
[----:B------:R-:W-:Y:S01]  /*1a480*/  STL [R1+0xc], R123 ;  /* 0x00000c7b01007387 */ /* 0x000fe20000100800 */
        /* <DEDUP_REMOVED lines=11> */
[----:B------:R-:W-:Y:S01]  /*1a540*/  STL [R1+0x20], R126 ;  /* 0x0000207e01007387 */ /* 0x000fe20000100800 */
[----:B------:R-:W-:Y:S02]  /*1a550*/  IMAD.MOV.U32 R180, RZ, RZ, R61 ;  /* 0x000000ffffb47224 */ /* 0x000fe400078e003d */
[----:B------:R-:W-:Y:S01]  /*1a560*/  IMAD.MOV.U32 R185, RZ, RZ, R52 ;  /* 0x000000ffffb97224 */ /* 0x000fe200078e0034 */
[----:B------:R-:W3:Y:S01]  /*1a570*/  LDL.LU.64 R54, [R1+0x78] ;  /* 0x0000780001367983 */ /* 0x000ee20000300a00 */
        /* <DEDUP_REMOVED lines=8> */
[----:B------:R-:W4:Y:S01]  /*1a600*/  LDL.LU.64 R56, [R1+0x80] ;  /* 0x0000800001387983 */ /* 0x000f220000300a00 */
[----:B------:R-:W-:Y:S02]  /*1a610*/  IMAD.MOV.U32 R192, RZ, RZ, R45 ;  /* 0x000000ffffc07224 */ /* 0x000fe400078e002d */
[----:B------:R-:W-:Y:S01]  /*1a620*/  IMAD.MOV.U32 R146, RZ, RZ, R103 ;  /* 0x000000ffff927224 */ /* 0x000fe200078e0067 */
[----:B------:R-:W-:Y:S01]  /*1a630*/  STL [R1+0x24], R129 ;  /* 0x0000248101007387 */ /* 0x000fe20000100800 */
[----:B------:R-:W-:-:S02]  /*1a640*/  IMAD.MOV.U32 R103, RZ, RZ, R197 ;  /* 0x000000ffff677224 */ /* 0x000fc400078e00c5 */
[----:B------:R-:W-:Y:S01]  /*1a650*/  IMAD.MOV.U32 R145, RZ, RZ, R102 ;  /* 0x000000ffff917224 */ /* 0x000fe200078e0066 */
[----:B------:R-:W5:Y:S01]  /*1a660*/  LDL.LU.64 R64, [R1+0x88] ;  /* 0x0000880001407983 */ /* 0x000f620000300a00 */
[----:B------:R-:W-:Y:S01]  /*1a670*/  IMAD.MOV.U32 R102, RZ, RZ, R196 ;  /* 0x000000ffff667224 */ /* 0x000fe200078e00c4 */
[----:B------:R-:W-:Y:S01]  /*1a680*/  MOV R196, R41 ;  /* 0x0000002900c47202 */ /* 0x000fe20000000f00 */
[----:B------:R-:W-:Y:S01]  /*1a690*/  IMAD.MOV.U32 R187, RZ, RZ, R50 ;  /* 0x000000ffffbb7224 */ /* 0x000fe200078e0032 */
[----:B------:R-:W-:Y:S01]  /*1a6a0*/  STL [R1+0x30], R130 ;  /* 0x0000308201007387 */ /* 0x000fe20000100800 */
[----:B------:R-:W-:Y:S02]  /*1a6b0*/  IMAD.MOV.U32 R188, RZ, RZ, R51 ;  /* 0x000000ffffbc7224 */ /* 0x000fe400078e0033 */
[----:B------:R-:W-:Y:S01]  /*1a6c0*/  IMAD.MOV.U32 R189, RZ, RZ, R46 ;  /* 0x000000ffffbd7224 */ /* 0x000fe200078e002e */
[----:B------:R-:W5:Y:S01]  /*1a6d0*/  LDL.LU.64 R62, [R1+0xa0] ;  /* 0x0000a000013e7983 */ /* 0x000f620000300a00 */
[----:B------:R-:W-:-:S02]  /*1a6e0*/  IMAD.MOV.U32 R190, RZ, RZ, R47 ;  /* 0x000000ffffbe7224 */ /* 0x000fc400078e002f */
[----:B------:R-:W-:Y:S01]  /*1a6f0*/  IMAD.MOV.U32 R230, RZ, RZ, R5 ;  /* 0x000000ffffe67224 */ /* 0x000fe200078e0005 */
[----:B------:R-:W-:Y:S01]  /*1a700*/  STL [R1+0x2c], R131 ;  /* 0x00002c8301007387 */ /* 0x000fe20000100800 */
[----:B------:R-:W-:Y:S02]  /*1a710*/  IMAD.MOV.U32 R227, RZ, RZ, R6 ;  /* 0x000000ffffe37224 */ /* 0x000fe400078e0006 */
[----:B------:R-:W-:Y:S01]  /*1a720*/  IMAD.MOV.U32 R193, RZ, RZ, R42 ;  /* 0x000000ffffc17224 */ /* 0x000fe200078e002a */
[----:B------:R-:W5:Y:S01]  /*1a730*/  LDL.LU.64 R66, [R1+0x90] ;  /* 0x0000900001427983 */ /* 0x000f620000300a00 */
[----:B------:R-:W-:Y:S02]  /*1a740*/  IMAD.MOV.U32 R194, RZ, RZ, R43 ;  /* 0x000000ffffc27224 */ /* 0x000fe400078e002b */
[----:B------:R-:W-:Y:S02]  /*1a750*/  IMAD.MOV.U32 R195, RZ, RZ, R40 ;  /* 0x000000ffffc37224 */ /* 0x000fe400078e0028 */
[----:B------:R-:W-:-:S02]  /*1a760*/  IMAD.MOV.U32 R197, RZ, RZ, R36 ;  /* 0x000000ffffc57224 */ /* 0x000fc400078e0024 */
[----:B------:R-:W-:Y:S02]  /*1a770*/  IMAD.MOV.U32 R198, RZ, RZ, R37 ;  /* 0x000000ffffc67224 */ /* 0x000fe400078e0025 */
[----:B------:R-:W-:Y:S02]  /*1a780*/  IMAD.MOV.U32 R199, RZ, RZ, R34 ;  /* 0x000000ffffc77224 */ /* 0x000fe400078e0022 */
[----:B------:R-:W-:Y:S02]  /*1a790*/  IMAD.MOV.U32 R200, RZ, RZ, R35 ;  /* 0x000000ffffc87224 */ /* 0x000fe400078e0023 */
        /* <DEDUP_REMOVED lines=41> */
[----:B--2---:R-:W-:Y:S01]  /*1aa30*/  IMAD.MOV.U32 R4, RZ, RZ, R71 ;  /* 0x000000ffff047224 */ /* 0x004fe200078e0047 */
[----:B------:R1:W-:Y:S04]  /*1aa40*/  STL [R1+0x38], R70 ;  /* 0x0000384601007387 */ /* 0x0003e80000100800 */
[----:B------:R2:W-:Y:S04]  /*1aa50*/  STL [R1+0x34], R4 ;  /* 0x0000340401007387 */ /* 0x0005e80000100800 */
[----:B------:R-:W5:Y:S04]  /*1aa60*/  LDL.LU.64 R60, [R1+0xb0] ;  /* 0x0000b000013c7983 */ /* 0x000f680000300a00 */
[----:B---3--:R-:W-:Y:S04]  /*1aa70*/  STL [R1+0x40], R54 ;  /* 0x0000403601007387 */ /* 0x008fe80000100800 */
[----:B-1----:R-:W3:Y:S01]  /*1aa80*/  LDL.LU.64 R70, [R1+0xa8] ;  /* 0x0000a80001467983 */ /* 0x002ee20000300a00 */
[----:B--2---:R-:W-:-:S03]  /*1aa90*/  IMAD.MOV.U32 R4, RZ, RZ, R55 ;  /* 0x000000ffff047224 */ /* 0x004fc600078e0037 */
[----:B----4-:R-:W-:Y:S04]  /*1aaa0*/  STL [R1+0x48], R56 ;  /* 0x0000483801007387 */ /* 0x010fe80000100800 */
[----:B------:R1:W-:Y:S02]  /*1aab0*/  STL [R1+0x3c], R4 ;  /* 0x00003c0401007387 */ /* 0x0003e40000100800 */
[----:B-1----:R-:W-:-:S05]  /*1aac0*/  IMAD.MOV.U32 R4, RZ, RZ, R57 ;  /* 0x000000ffff047224 */ /* 0x002fca00078e0039 */
[----:B------:R1:W-:Y:S04]  /*1aad0*/  STL [R1+0x44], R4 ;  /* 0x0000440401007387 */ /* 0x0003e80000100800 */
[----:B-----5:R2:W-:Y:S01]  /*1aae0*/  STL [R1+0x50], R64 ;  /* 0x0000504001007387 */ /* 0x0205e20000100800 */
[----:B-1----:R-:W-:-:S05]  /*1aaf0*/  IMAD.MOV.U32 R4, RZ, RZ, R65 ;  /* 0x000000ffff047224 */ /* 0x002fca00078e0041 */
[----:B------:R1:W-:Y:S04]  /*1ab00*/  STL [R1+0x4c], R4 ;  /* 0x00004c0401007387 */ /* 0x0003e80000100800 */
[----:B--2---:R-:W2:Y:S04]  /*1ab10*/  LDL.LU.64 R64, [R1+0xb8] ;  /* 0x0000b80001407983 */ /* 0x004ea80000300a00 */
[----:B------:R-:W4:Y:S01]  /*1ab20*/  LDL.LU.64 R54, [R1+0xc0] ;  /* 0x0000c00001367983 */ /* 0x000f220000300a00 */
[----:B-1----:R-:W-:-:S03]  /*1ab30*/  IMAD.MOV.U32 R4, RZ, RZ, R67 ;  /* 0x000000ffff047224 */ /* 0x002fc600078e0043 */
[----:B------:R1:W-:Y:S04]  /*1ab40*/  STL [R1+0x58], R66 ;  /* 0x0000584201007387 */ /* 0x0003e80000100800 */
[----:B------:R5:W-:Y:S04]  /*1ab50*/  STL [R1+0x54], R4 ;  /* 0x0000540401007387 */ /* 0x000be80000100800 */
[----:B------:R3:W-:Y:S04]  /*1ab60*/  STL [R1+0x60], R62 ;  /* 0x0000603e01007387 */ /* 0x0007e80000100800 */
[----:B-1----:R-:W4:Y:S01]  /*1ab70*/  LDL.LU.64 R66, [R1+0xd8] ;  /* 0x0000d80001427983 */ /* 0x002f220000300a00 */
[----:B-----5:R-:W-:-:S03]  /*1ab80*/  IMAD.MOV.U32 R4, RZ, RZ, R63 ;  /* 0x000000ffff047224 */ /* 0x020fc600078e003f */
[----:B---3--:R-:W-:Y:S04]  /*1ab90*/  STL [R1+0x68], R70 ;  /* 0x0000684601007387 */ /* 0x008fe80000100800 */
[----:B------:R1:W-:Y:S04]  /*1aba0*/  STL [R1+0x5c], R4 ;  /* 0x00005c0401007387 */ /* 0x0003e80000100800 */
[----:B------:R-:W3:Y:S01]  /*1abb0*/  LDL.LU.64 R62, [R1+0xd0] ;  /* 0x0000d000013e7983 */ /* 0x000ee20000300a00 */
[----:B-1----:R-:W-:-:S03]  /*1abc0*/  MOV R4, R71 ;  /* 0x0000004700047202 */ /* 0x002fc60000000f00 */
[----:B------:R-:W-:Y:S04]  /*1abd0*/  STL [R1+0x70], R60 ;  /* 0x0000703c01007387 */ /* 0x000fe80000100800 */
[----:B------:R1:W-:Y:S04]  /*1abe0*/  STL [R1+0x64], R4 ;  /* 0x0000640401007387 */ /* 0x0003e80000100800 */
[----:B------:R-:W5:Y:S01]  /*1abf0*/  LDL.LU.64 R70, [R1+0x108] ;  /* 0x0001080001467983 */ /* 0x000f620000300a00 */
[----:B-1----:R-:W-:-:S05]  /*1ac00*/  IMAD.MOV.U32 R4, RZ, RZ, R61 ;  /* 0x000000ffff047224 */ /* 0x002fca00078e003d */
[----:B------:R1:W-:Y:S04]  /*1ac10*/  STL [R1+0x6c], R4 ;  /* 0x00006c0401007387 */ /* 0x0003e80000100800 */
[----:B------:R-:W5:Y:S04]  /*1ac20*/  LDL.LU.64 R56, [R1+0xe8] ;  /* 0x0000e80001387983 */ /* 0x000f680000300a00 */
[----:B--2---:R2:W-:Y:S01]  /*1ac30*/  STL [R1+0x78], R64 ;  /* 0x0000784001007387 */ /* 0x0045e20000100800 */
[----:B-1----:R-:W-:-:S03]  /*1ac40*/  IMAD.MOV.U32 R4, RZ, RZ, R65 ;  /* 0x000000ffff047224 */ /* 0x002fc600078e0041 */
[----:B------:R-:W5:Y:S04]  /*1ac50*/  LDL.LU.64 R60, [R1+0xe0] ;  /* 0x0000e000013c7983 */ /* 0x000f680000300a00 */
[----:B------:R1:W-:Y:S04]  /*1ac60*/  STL [R1+0x74], R4 ;  /* 0x0000740401007387 */ /* 0x0003e80000100800 */
[----:B----4-:R-:W-:Y:S04]  /*1ac70*/  STL [R1+0x80], R54 ;  /* 0x0000803601007387 */ /* 0x010fe80000100800 */
[----:B--2---:R-:W2:Y:S01]  /*1ac80*/  LDL.LU.64 R64, [R1+0x100] ;  /* 0x0001000001407983 */ /* 0x004ea20000300a00 */
[----:B-1----:R-:W-:-:S03]  /*1ac90*/  IMAD.MOV.U32 R4, RZ, RZ, R55 ;  /* 0x000000ffff047224 */ /* 0x002fc600078e0037 */
[----:B------:R-:W4:Y:S04]  /*1aca0*/  LDL.LU.64 R52, [R1+0xf0] ;  /* 0x0000f00001347983 */ /* 0x000f280000300a00 */
[----:B------:R3:W-:Y:S02]  /*1acb0*/  STL [R1+0x7c], R4 ;  /* 0x00007c0401007387 */ /* 0x0007e40000100800 */
[----:B---3--:R-:W-:Y:S02]  /*1acc0*/  IMAD.MOV.U32 R4, RZ, RZ, R63 ;  /* 0x000000ffff047224 */ /* 0x008fe400078e003f */
[----:B------:R1:W-:Y:S04]  /*1acd0*/  STL [R1+0x88], R62 ;  /* 0x0000883e01007387 */ /* 0x0003e80000100800 */
[----:B------:R-:W-:Y:S04]  /*1ace0*/  STL [R1+0x90], R66 ;  /* 0x0000904201007387 */ /* 0x000fe80000100800 */
[----:B------:R3:W-:Y:S04]  /*1acf0*/  STL [R1+0x84], R4 ;  /* 0x0000840401007387 */ /* 0x0007e80000100800 */
[----:B-1----:R-:W2:Y:S01]  /*1ad00*/  LDL.LU.64 R62, [R1+0x130] ;  /* 0x00013000013e7983 */ /* 0x002ea20000300a00 */
[----:B---3--:R-:W-:-:S05]  /*1ad10*/  IMAD.MOV.U32 R4, RZ, RZ, R67 ;  /* 0x000000ffff047224 */ /* 0x008fca00078e0043 */
[----:B------:R5:W-:Y:S04]  /*1ad20*/  STL [R1+0x8c], R4 ;  /* 0x00008c0401007387 */ /* 0x000be80000100800 */
[----:B------:R-:W3:Y:S04]  /*1ad30*/  LDL.LU.64 R66, [R1+0x110] ;  /* 0x0001100001427983 */ /* 0x000ee80000300a00 */
[----:B------:R-:W3:Y:S01]  /*1ad40*/  LDL.LU.64 R54, [R1+0x118] ;  /* 0x0001180001367983 */ /* 0x000ee20000300a00 */
[----:B-----5:R-:W-:-:S03]  /*1ad50*/  IMAD.MOV.U32 R4, RZ, RZ, R61 ;  /* 0x000000ffff047224 */ /* 0x020fc600078e003d */
[----:B------:R1:W-:Y:S04]  /*1ad60*/  STL [R1+0x98], R60 ;  /* 0x0000983c01007387 */ /* 0x0003e80000100800 */
[----:B------:R5:W-:Y:S04]  /*1ad70*/  STL [R1+0x94], R4 ;  /* 0x0000940401007387 */ /* 0x000be80000100800 */
[----:B------:R4:W-:Y:S04]  /*1ad80*/  STL [R1+0xa0], R56 ;  /* 0x0000a03801007387 */ /* 0x0009e80000100800 */
[----:B-1----:R-:W3:Y:S01]  /*1ad90*/  LDL.LU.64 R60, [R1+0x128] ;  /* 0x00012800013c7983 */ /* 0x002ee20000300a00 */
[----:B-----5:R-:W-:-:S03]  /*1ada0*/  IMAD.MOV.U32 R4, RZ, RZ, R57 ;  /* 0x000000ffff047224 */ /* 0x020fc600078e0039 */
[----:B----4-:R-:W-:Y:S04]  /*1adb0*/  STL [R1+0xa8], R52 ;  /* 0x0000a83401007387 */ /* 0x010fe80000100800 */
[----:B------:R1:W-:Y:S04]  /*1adc0*/  STL [R1+0x9c], R4 ;  /* 0x00009c0401007387 */ /* 0x0003e80000100800 */
[----:B------:R-:W4:Y:S01]  /*1add0*/  LDL.LU.64 R56, [R1+0x120] ;  /* 0x0001200001387983 */ /* 0x000f220000300a00 */
[----:B-1----:R-:W-:-:S03]  /*1ade0*/  IMAD.MOV.U32 R4, RZ, RZ, R53 ;  /* 0x000000ffff047224 */ /* 0x002fc600078e0035 */
[----:B--2---:R-:W-:Y:S04]  /*1adf0*/  STL [R1+0xb0], R64 ;  /* 0x0000b04001007387 */ /* 0x004fe80000100800 */
[----:B------:R1:W-:Y:S04]  /*1ae00*/  STL [R1+0xa4], R4 ;  /* 0x0000a40401007387 */ /* 0x0003e80000100800 */
[----:B------:R-:W-:Y:S01]  /*1ae10*/  STL [R1+0xb8], R70 ;  /* 0x0000b84601007387 */ /* 0x000fe20000100800 */
[----:B-1----:R-:W-:-:S05]  /*1ae20*/  IMAD.MOV.U32 R4, RZ, RZ, R65 ;  /* 0x000000ffff047224 */ /* 0x002fca00078e0041 */
[----:B------:R1:W-:Y:S02]  /*1ae30*/  STL [R1+0xac], R4 ;  /* 0x0000ac0401007387 */ /* 0x0003e40000100800 */
[----:B-1----:R-:W-:Y:S02]  /*1ae40*/  IMAD.MOV.U32 R4, RZ, RZ, R71 ;  /* 0x000000ffff047224 */ /* 0x002fe400078e0047 */
[----:B---3--:R-:W-:Y:S04]  /*1ae50*/  STL [R1+0xc0], R66 ;  /* 0x0000c04201007387 */ /* 0x008fe80000100800 */
[----:B------:R1:W-:Y:S04]  /*1ae60*/  STL [R1+0xb4], R4 ;  /* 0x0000b40401007387 */ /* 0x0003e80000100800 */
[----:B------:R-:W2:Y:S01]  /*1ae70*/  LDL.LU.64 R70, [R1+0x140] ;  /* 0x0001400001467983 */ /* 0x000ea20000300a00 */
[----:B-1----:R-:W-:-:S05]  /*1ae80*/  IMAD.MOV.U32 R4, RZ, RZ, R67 ;  /* 0x000000ffff047224 */ /* 0x002fca00078e0043 */
[----:B------:R1:W-:Y:S04]  /*1ae90*/  STL [R1+0xbc], R4 ;  /* 0x0000bc0401007387 */ /* 0x0003e80000100800 */
[----:B------:R-:W-:Y:S04]  /*1aea0*/  STL [R1+0xc8], R54 ;  /* 0x0000c83601007387 */ /* 0x000fe80000100800 */
[----:B------:R-:W3:Y:S04]  /*1aeb0*/  LDL.LU.64 R64, [R1+0x148] ;  /* 0x0001480001407983 */ /* 0x000ee80000300a00 */
[----:B------:R-:W5:Y:S01]  /*1aec0*/  LDL.LU.64 R66, [R1+0x150] ;  /* 0x0001500001427983 */ /* 0x000f620000300a00 */
[----:B-1----:R-:W-:-:S03]  /*1aed0*/  MOV R4, R55 ;  /* 0x0000003700047202 */ /* 0x002fc60000000f00 */
[----:B----4-:R-:W-:Y:S04]  /*1aee0*/  STL [R1+0xd0], R56 ;  /* 0x0000d03801007387 */ /* 0x010fe80000100800 */
[----:B------:R1:W-:Y:S04]  /*1aef0*/  STL [R1+0xc4], R4 ;  /* 0x0000c40401007387 */ /* 0x0003e80000100800 */
[----:B------:R-:W-:Y:S01]  /*1af00*/  STL [R1+0xd8], R60 ;  /* 0x0000d83c01007387 */ /* 0x000fe20000100800 */
[----:B-1----:R-:W-:-:S05]  /*1af10*/  IMAD.MOV.U32 R4, RZ, RZ, R57 ;  /* 0x000000ffff047224 */ /* 0x002fca00078e0039 */
[----:B------:R1:W-:Y:S04]  /*1af20*/  STL [R1+0xcc], R4 ;  /* 0x0000cc0401007387 */ /* 0x0003e80000100800 */
[----:B------:R-:W-:Y:S01]  /*1af30*/  STL [R1+0xe0], R62 ;  /* 0x0000e03e01007387 */ /* 0x000fe20000100800 */
[----:B-1----:R-:W-:-:S05]  /*1af40*/  IMAD.MOV.U32 R4, RZ, RZ, R61 ;  /* 0x000000ffff047224 */ /* 0x002fca00078e003d */
[----:B------:R1:W-:Y:S04]  /*1af50*/  STL [R1+0xd4], R4 ;  /* 0x0000d40401007387 */ /* 0x0003e80000100800 */
[----:B------:R-:W4:Y:S01]  /*1af60*/  LDL.LU.64 R54, [R1+0x158] ;  /* 0x0001580001367983 */ /* 0x000f220000300a00 */
[----:B-1----:R-:W-:-:S03]  /*1af70*/  IMAD.MOV.U32 R4, RZ, RZ, R63 ;  /* 0x000000ffff047224 */ /* 0x002fc600078e003f */
[----:B------:R-:W4:Y:S04]  /*1af80*/  LDL.LU.64 R62, [R1+0x160] ;  /* 0x00016000013e7983 */ /* 0x000f280000300a00 */
[----:B------:R2:W-:Y:S02]  /*1af90*/  STL [R1+0xdc], R4 ;  /* 0x0000dc0401007387 */ /* 0x0005e40000100800 */
[----:B--2---:R-:W-:Y:S02]  /*1afa0*/  IMAD.MOV.U32 R4, RZ, RZ, R71 ;  /* 0x000000ffff047224 */ /* 0x004fe400078e0047 */
[----:B------:R1:W-:Y:S04]  /*1afb0*/  STL [R1+0xe8], R70 ;  /* 0x0000e84601007387 */ /* 0x0003e80000100800 */
[----:B------:R2:W-:Y:S04]  /*1afc0*/  STL [R1+0xe4], R4 ;  /* 0x0000e40401007387 */ /* 0x0005e80000100800 */
[----:B-1----:R-:W4:Y:S04]  /*1afd0*/  LDL.LU.64 R70, [R1+0x170] ;  /* 0x0001700001467983 */ /* 0x002f280000300a00 */
[----:B---3--:R1:W-:Y:S01]  /*1afe0*/  STL [R1+0xf0], R64 ;  /* 0x0000f04001007387 */ /* 0x0083e20000100800 */
[----:B--2---:R-:W-:-:S03]  /*1aff0*/  IMAD.MOV.U32 R4, RZ, RZ, R65 ;  /* 0x000000ffff047224 */ /* 0x004fc600078e0041 */
[----:B------:R-:W2:Y:S04]  /*1b000*/  LDL.LU.64 R56, [R1+0x178] ;  /* 0x0001780001387983 */ /* 0x000ea80000300a00 */
[----:B-1----:R-:W3:Y:S04]  /*1b010*/  LDL.LU.64 R64, [R1+0x180] ;  /* 0x0001800001407983 */ /* 0x002ee80000300a00 */
[----:B------:R1:W-:Y:S04]  /*1b020*/  STL [R1+0xec], R4 ;  /* 0x0000ec0401007387 */ /* 0x0003e80000100800 */
[----:B-----5:R5:W-:Y:S04]  /*1b030*/  STL [R1+0xf8], R66 ;  /* 0x0000f84201007387 */ /* 0x020be80000100800 */
[----:B------:R-:W3:Y:S01]  /*1b040*/  LDL.LU.64 R60, [R1+0x190] ;  /* 0x00019000013c7983 */ /* 0x000ee20000300a00 */
[----:B-1----:R-:W-:-:S05]  /*1b050*/  IMAD.MOV.U32 R4, RZ, RZ, R67 ;  /* 0x000000ffff047224 */ /* 0x002fca00078e0043 */
[----:B------:R4:W-:Y:S04]  /*1b060*/  STL [R1+0xf4], R4 ;  /* 0x0000f40401007387 */ /* 0x0009e80000100800 */
[----:B-----5:R-:W5:Y:S01]  /*1b070*/  LDL.LU.64 R66, [R1+0x188] ;  /* 0x0001880001427983 */ /* 0x020f620000300a00 */
[----:B----4-:R-:W-:-:S03]  /*1b080*/  IMAD.MOV.U32 R4, RZ, RZ, R55 ;  /* 0x000000ffff047224 */ /* 0x010fc600078e0037 */
[----:B------:R-:W-:Y:S04]  /*1b090*/  STL [R1+0x100], R54 ;  /* 0x0001003601007387 */ /* 0x000fe80000100800 */
[----:B------:R-:W-:Y:S04]  /*1b0a0*/  STL [R1+0x108], R62 ;  /* 0x0001083e01007387 */ /* 0x000fe80000100800 */
[----:B------:R1:W-:Y:S02]  /*1b0b0*/  STL [R1+0xfc], R4 ;  /* 0x0000fc0401007387 */ /* 0x0003e40000100800 */
[----:B-1----:R-:W-:-:S05]  /*1b0c0*/  IMAD.MOV.U32 R4, RZ, RZ, R63 ;  /* 0x000000ffff047224 */ /* 0x002fca00078e003f */
[----:B------:R1:W-:Y:S02]  /*1b0d0*/  STL [R1+0x104], R4 ;  /* 0x0001040401007387 */ /* 0x0003e40000100800 */
[----:B-1----:R-:W-:Y:S02]  /*1b0e0*/  IMAD.MOV.U32 R4, RZ, RZ, R71 ;  /* 0x000000ffff047224 */ /* 0x002fe400078e0047 */
[----:B------:R1:W-:Y:S04]  /*1b0f0*/  STL [R1+0x110], R70 ;  /* 0x0001104601007387 */ /* 0x0003e80000100800 */
[----:B--2---:R-:W-:Y:S04]  /*1b100*/  STL [R1+0x118], R56 ;  /* 0x0001183801007387 */ /* 0x004fe80000100800 */
[----:B------:R2:W-:Y:S04]  /*1b110*/  STL [R1+0x10c], R4 ;  /* 0x00010c0401007387 */ /* 0x0005e80000100800 */
[----:B------:R-:W4:Y:S04]  /*1b120*/  LDL.LU.64 R62, [R1+0x1a0] ;  /* 0x0001a000013e7983 */ /* 0x000f280000300a00 */
[----:B-1----:R-:W4:Y:S01]  /*1b130*/  LDL.LU.64 R70, [R1+0x1a8] ;  /* 0x0001a80001467983 */ /* 0x002f220000300a00 */
[----:B--2---:R-:W-:-:S05]  /*1b140*/  IMAD.MOV.U32 R4, RZ, RZ, R57 ;  /* 0x000000ffff047224 */ /* 0x004fca00078e0039 */
[----:B------:R1:W-:Y:S04]  /*1b150*/  STL [R1+0x114], R4 ;  /* 0x0001140401007387 */ /* 0x0003e80000100800 */
[----:B---3--:R-:W-:Y:S01]  /*1b160*/  STL [R1+0x120], R64 ;  /* 0x0001204001007387 */ /* 0x008fe20000100800 */
[----:B-1----:R-:W-:-:S05]  /*1b170*/  IMAD.MOV.U32 R4, RZ, RZ, R65 ;  /* 0x000000ffff047224 */ /* 0x002fca00078e0041 */
[----:B------:R1:W-:Y:S04]  /*1b180*/  STL [R1+0x11c], R4 ;  /* 0x00011c0401007387 */ /* 0x0003e80000100800 */
[----:B-----5:R2:W-:Y:S04]  /*1b190*/  STL [R1+0x128], R66 ;  /* 0x0001284201007387 */ /* 0x0205e80000100800 */
[----:B------:R-:W3:Y:S01]  /*1b1a0*/  LDL.LU.64 R54, [R1+0x1b0] ;  /* 0x0001b00001367983 */ /* 0x000ee20000300a00 */
[----:B-1----:R-:W-:-:S03]  /*1b1b0*/  MOV R4, R67 ;  /* 0x0000004300047202 */ /* 0x002fc60000000f00 */
[----:B------:R-:W-:Y:S04]  /*1b1c0*/  STL [R1+0x130], R60 ;  /* 0x0001303c01007387 */ /* 0x000fe80000100800 */
[----:B------:R1:W-:Y:S04]  /*1b1d0*/  STL [R1+0x124], R4 ;  /* 0x0001240401007387 */ /* 0x0003e80000100800 */
[----:B--2---:R-:W2:Y:S04]  /*1b1e0*/  LDL.LU.64 R66, [R1+0x1b8] ;  /* 0x0001b80001427983 */ /* 0x004ea80000300a00 */
[----:B------:R-:W5:Y:S04]  /*1b1f0*/  LDL.LU.64 R64, [R1+0x1d8] ;  /* 0x0001d80001407983 */ /* 0x000f680000300a00 */
[----:B------:R-:W5:Y:S01]  /*1b200*/  LDL.LU.64 R56, [R1+0x1c0] ;  /* 0x0001c00001387983 */ /* 0x000f620000300a00 */
[----:B-1----:R-:W-:-:S03]  /*1b210*/  IMAD.MOV.U32 R4, RZ, RZ, R61 ;  /* 0x000000ffff047224 */ /* 0x002fc600078e003d */
[----:B------:R-:W5:Y:S04]  /*1b220*/  LDL.LU.64 R60, [R1+0x1d0] ;  /* 0x0001d000013c7983 */ /* 0x000f680000300a00 */
[----:B------:R4:W-:Y:S02]  /*1b230*/  STL [R1+0x12c], R4 ;  /* 0x00012c0401007387 */ /* 0x0009e40000100800 */
[----:B----4-:R-:W-:Y:S02]  /*1b240*/  IMAD.MOV.U32 R4, RZ, RZ, R63 ;  /* 0x000000ffff047224 */ /* 0x010fe400078e003f */
[----:B------:R-:W-:Y:S04]  /*1b250*/  STL [R1+0x138], R62 ;  /* 0x0001383e01007387 */ /* 0x000fe80000100800 */
[----:B------:R1:W-:Y:S04]  /*1b260*/  STL [R1+0x134], R4 ;  /* 0x0001340401007387 */ /* 0x0003e80000100800 */
[----:B------:R-:W-:Y:S01]  /*1b270*/  STL [R1+0x140], R70 ;  /* 0x0001404601007387 */ /* 0x000fe20000100800 */
[----:B-1----:R-:W-:-:S05]  /*1b280*/  IMAD.MOV.U32 R4, RZ, RZ, R71 ;  /* 0x000000ffff047224 */ /* 0x002fca00078e0047 */
[----:B------:R1:W-:Y:S04]  /*1b290*/  STL [R1+0x13c], R4 ;  /* 0x00013c0401007387 */ /* 0x0003e80000100800 */
[----:B------:R-:W4:Y:S04]  /*1b2a0*/  LDL.LU.64 R62, [R1+0x1e8] ;  /* 0x0001e800013e7983 */ /* 0x000f280000300a00 */
[----:B---3--:R-:W-:Y:S01]  /*1b2b0*/  STL [R1+0x148], R54 ;  /* 0x0001483601007387 */ /* 0x008fe20000100800 */
[----:B-1----:R-:W-:-:S03]  /*1b2c0*/  IMAD.MOV.U32 R4, RZ, RZ, R55 ;  /* 0x000000ffff047224 */ /* 0x002fc600078e0037 */
[----:B------:R-:W3:Y:S04]  /*1b2d0*/  LDL.LU.64 R70, [R1+0x1e0] ;  /* 0x0001e00001467983 */ /* 0x000ee80000300a00 */
[----:B------:R1:W-:Y:S04]  /*1b2e0*/  STL [R1+0x144], R4 ;  /* 0x0001440401007387 */ /* 0x0003e80000100800 */
[----:B--2---:R2:W-:Y:S01]  /*1b2f0*/  STL [R1+0x150], R66 ;  /* 0x0001504201007387 */ /* 0x0045e20000100800 */
[----:B-1----:R-:W-:-:S05]  /*1b300*/  IMAD.MOV.U32 R4, RZ, RZ, R67 ;  /* 0x000000ffff047224 */ /* 0x002fca00078e0043 */
[----:B------:R1:W-:Y:S04]  /*1b310*/  STL [R1+0x14c], R4 ;  /* 0x00014c0401007387 */ /* 0x0003e80000100800 */
[----:B--2---:R-:W2:Y:S04]  /*1b320*/  LDL.LU.64 R66, [R1+0x200] ;  /* 0x0002000001427983 */ /* 0x004ea80000300a00 */
[----:B-----5:R-:W-:Y:S01]  /*1b330*/  STL [R1+0x158], R56 ;  /* 0x0001583801007387 */ /* 0x020fe20000100800 */
[----:B-1----:R-:W-:-:S03]  /*1b340*/  IMAD.MOV.U32 R4, RZ, RZ, R57 ;  /* 0x000000ffff047224 */ /* 0x002fc600078e0039 */
[----:B------:R-:W5:Y:S04]  /*1b350*/  LDL.LU.64 R54, [R1+0x1f8] ;  /* 0x0001f80001367983 */ /* 0x000f680000300a00 */
[----:B------:R-:W-:Y:S04]  /*1b360*/  STL [R1+0x160], R60 ;  /* 0x0001603c01007387 */ /* 0x000fe80000100800 */
[----:B------:R1:W-:Y:S02]  /*1b370*/  STL [R1+0x154], R4 ;  /* 0x0001540401007387 */ /* 0x0003e40000100800 */
[----:B-1----:R-:W-:-:S05]  /*1b380*/  IMAD.MOV.U32 R4, RZ, RZ, R61 ;  /* 0x000000ffff047224 */ /* 0x002fca00078e003d */
[----:B------:R1:W-:Y:S04]  /*1b390*/  STL [R1+0x15c], R4 ;  /* 0x00015c0401007387 */ /* 0x0003e80000100800 */
[----:B------:R-:W-:Y:S01]  /*1b3a0*/  STL [R1+0x168], R64 ;  /* 0x0001684001007387 */ /* 0x000fe20000100800 */
[----:B-1----:R-:W-:-:S05]  /*1b3b0*/  IMAD.MOV.U32 R4, RZ, RZ, R65 ;  /* 0x000000ffff047224 */ /* 0x002fca00078e0041 */
[----:B------:R3:W-:Y:S04]  /*1b3c0*/  STL [R1+0x164], R4 ;  /* 0x0001640401007387 */ /* 0x0007e80000100800 */
[----:B------:R-:W2:Y:S01]  /*1b3d0*/  LDL.LU.64 R56, [R1+0x210] ;  /* 0x0002100001387983 */ /* 0x000ea20000300a00 */
[----:B---3--:R-:W-:-:S03]  /*1b3e0*/  IMAD.MOV.U32 R4, RZ, RZ, R71 ;  /* 0x000000ffff047224 */ /* 0x008fc600078e0047 */
[----:B------:R1:W-:Y:S04]  /*1b3f0*/  STL [R1+0x170], R70 ;  /* 0x0001704601007387 */ /* 0x0003e80000100800 */
[----:B------:R3:W-:Y:S04]  /*1b400*/  STL [R1+0x16c], R4 ;  /* 0x00016c0401007387 */ /* 0x0007e80000100800 */
[----:B----4-:R4:W-:Y:S04]  /*1b410*/  STL [R1+0x178], R62 ;  /* 0x0001783e01007387 */ /* 0x0109e80000100800 */
[----:B-1----:R-:W2:Y:S01]  /*1b420*/  LDL.LU.64 R70, [R1+0x218] ;  /* 0x0002180001467983 */ /* 0x002ea20000300a00 */
[----:B---3--:R-:W-:-:S03]  /*1b430*/  IMAD.MOV.U32 R4, RZ, RZ, R63 ;  /* 0x000000ffff047224 */ /* 0x008fc600078e003f */
[----:B------:R-:W3:Y:S04]  /*1b440*/  LDL.LU.64 R64, [R1+0x230] ;  /* 0x0002300001407983 */ /* 0x000ee80000300a00 */
[----:B------:R-:W3:Y:S04]  /*1b450*/  LDL.LU.64 R60, [R1+0x220] ;  /* 0x00022000013c7983 */ /* 0x000ee80000300a00 */
[----:B----4-:R-:W4:Y:S04]  /*1b460*/  LDL.LU.64 R62, [R1+0x228] ;  /* 0x00022800013e7983 */ /* 0x010f280000300a00 */
[----:B------:R1:W-:Y:S04]  /*1b470*/  STL [R1+0x174], R4 ;  /* 0x0001740401007387 */ /* 0x0003e80000100800 */
[----:B-----5:R-:W-:Y:S01]  /*1b480*/  STL [R1+0x180], R54 ;  /* 0x0001803601007387 */ /* 0x020fe20000100800 */
[----:B-1----:R-:W-:-:S05]  /*1b490*/  IMAD.MOV.U32 R4, RZ, RZ, R55 ;  /* 0x000000ffff047224 */ /* 0x002fca00078e0037 */
[----:B------:R1:W-:Y:S04]  /*1b4a0*/  STL [R1+0x17c], R4 ;  /* 0x00017c0401007387 */ /* 0x0003e80000100800 */
[----:B--2---:R2:W-:Y:S01]  /*1b4b0*/  STL [R1+0x188], R66 ;  /* 0x0001884201007387 */ /* 0x0045e20000100800 */
[----:B-1----:R-:W-:-:S05]  /*1b4c0*/  MOV R4, R67 ;  /* 0x0000004300047202 */ /* 0x002fca0000000f00 */
[----:B------:R1:W-:Y:S04]  /*1b4d0*/  STL [R1+0x184], R4 ;  /* 0x0001840401007387 */ /* 0x0003e80000100800 */
[----:B------:R-:W-:Y:S04]  /*1b4e0*/  STL [R1+0x190], R56 ;  /* 0x0001903801007387 */ /* 0x000fe80000100800 */
[----:B--2---:R-:W2:Y:S04]  /*1b4f0*/  LDL.LU.64 R66, [R1+0x248] ;  /* 0x0002480001427983 */ /* 0x004ea80000300a00 */
[----:B------:R-:W5:Y:S01]  /*1b500*/  LDL.LU.64 R52, [R1+0x250] ;  /* 0x0002500001347983 */ /* 0x000f620000300a00 */
[----:B-1----:R-:W-:-:S05]  /*1b510*/  IMAD.MOV.U32 R4, RZ, RZ, R57 ;  /* 0x000000ffff047224 */ /* 0x002fca00078e0039 */
[----:B------:R1:W-:Y:S02]  /*1b520*/  STL [R1+0x18c], R4 ;  /* 0x00018c0401007387 */ /* 0x0003e40000100800 */
[----:B-1----:R-:W-:Y:S02]  /*1b530*/  IMAD.MOV.U32 R4, RZ, RZ, R71 ;  /* 0x000000ffff047224 */ /* 0x002fe400078e0047 */
[----:B------:R1:W-:Y:S04]  /*1b540*/  STL [R1+0x198], R70 ;  /* 0x0001984601007387 */ /* 0x0003e80000100800 */
[----:B------:R3:W-:Y:S04]  /*1b550*/  STL [R1+0x194], R4 ;  /* 0x0001940401007387 */ /* 0x0007e80000100800 */
[----:B-1----:R-:W5:Y:S01]  /*1b560*/  LDL.LU.64 R70, [R1+0x278] ;  /* 0x0002780001467983 */ /* 0x002f620000300a00 */
[----:B---3--:R-:W-:-:S03]  /*1b570*/  IMAD.MOV.U32 R4, RZ, RZ, R61 ;  /* 0x000000ffff047224 */ /* 0x008fc600078e003d */
[----:B------:R-:W-:Y:S04]  /*1b580*/  STL [R1+0x1a0], R60 ;  /* 0x0001a03c01007387 */ /* 0x000fe80000100800 */
[----:B------:R-:W3:Y:S04]  /*1b590*/  LDL.LU.64 R54, [R1+0x258] ;  /* 0x0002580001367983 */ /* 0x000ee80000300a00 */
[----:B------:R1:W-:Y:S04]  /*1b5a0*/  STL [R1+0x19c], R4 ;  /* 0x00019c0401007387 */ /* 0x0003e80000100800 */
[----:B----4-:R-:W-:Y:S01]  /*1b5b0*/  STL [R1+0x1a8], R62 ;  /* 0x0001a83e01007387 */ /* 0x010fe20000100800 */
[----:B-1----:R-:W-:-:S05]  /*1b5c0*/  IMAD.MOV.U32 R4, RZ, RZ, R63 ;  /* 0x000000ffff047224 */ /* 0x002fca00078e003f */
[----:B------:R1:W-:Y:S04]  /*1b5d0*/  STL [R1+0x1a4], R4 ;  /* 0x0001a40401007387 */ /* 0x0003e80000100800 */
[----:B------:R-:W-:Y:S01]  /*1b5e0*/  STL [R1+0x1b0], R64 ;  /* 0x0001b04001007387 */ /* 0x000fe20000100800 */
[----:B-1----:R-:W-:-:S03]  /*1b5f0*/  IMAD.MOV.U32 R4, RZ, RZ, R65 ;  /* 0x000000ffff047224 */ /* 0x002fc600078e0041 */
[----:B--2---:R-:W-:Y:S04]  /*1b600*/  STL [R1+0x1b8], R66 ;  /* 0x0001b84201007387 */ /* 0x004fe80000100800 */
[----:B------:R1:W-:Y:S04]  /*1b610*/  STL [R1+0x1ac], R4 ;  /* 0x0001ac0401007387 */ /* 0x0003e80000100800 */
[----:B------:R-:W2:Y:S04]  /*1b620*/  LDL.LU.64 R56, [R1+0x280] ;  /* 0x0002800001387983 */ /* 0x000ea80000300a00 */
[----:B------:R-:W4:Y:S01]  /*1b630*/  LDL.LU.64 R60, [R1+0x290] ;  /* 0x00029000013c7983 */ /* 0x000f220000300a00 */
[----:B-1----:R-:W-:-:S05]  /*1b640*/  IMAD.MOV.U32 R4, RZ, RZ, R67 ;  /* 0x000000ffff047224 */ /* 0x002fca00078e0043 */
[----:B------:R1:W-:Y:S04]  /*1b650*/  STL [R1+0x1b4], R4 ;  /* 0x0001b40401007387 */ /* 0x0003e80000100800 */
[----:B------:R-:W4:Y:S04]  /*1b660*/  LDL.LU.64 R66, [R1+0x2c0] ;  /* 0x0002c00001427983 */ /* 0x000f280000300a00 */
[----:B-----5:R-:W-:Y:S04]  /*1b670*/  STL [R1+0x1c0], R52 ;  /* 0x0001c03401007387 */ /* 0x020fe80000100800 */
[----:B------:R-:W5:Y:S04]  /*1b680*/  LDL.LU.64 R62, [R1+0x298] ;  /* 0x00029800013e7983 */ /* 0x000f680000300a00 */
[----:B------:R-:W5:Y:S01]  /*1b690*/  LDL.LU.64 R64, [R1+0x2b8] ;  /* 0x0002b80001407983 */ /* 0x000f620000300a00 */
[----:B-1----:R-:W-:-:S05]  /*1b6a0*/  IMAD.MOV.U32 R4, RZ, RZ, R53 ;  /* 0x000000ffff047224 */ /* 0x002fca00078e0035 */
[----:B------:R3:W-:Y:S02]  /*1b6b0*/  STL [R1+0x1bc], R4 ;  /* 0x0001bc0401007387 */ /* 0x0007e40000100800 */
[----:B---3--:R-:W-:Y:S02]  /*1b6c0*/  IMAD.MOV.U32 R4, RZ, RZ, R55 ;  /* 0x000000ffff047224 */ /* 0x008fe400078e0037 */
[----:B------:R-:W-:Y:S04]  /*1b6d0*/  STL [R1+0x1c8], R54 ;  /* 0x0001c83601007387 */ /* 0x000fe80000100800 */
[----:B------:R1:W-:Y:S04]  /*1b6e0*/  STL [R1+0x1c4], R4 ;  /* 0x0001c40401007387 */ /* 0x0003e80000100800 */
[----:B------:R3:W-:Y:S01]  /*1b6f0*/  STL [R1+0x1d0], R70 ;  /* 0x0001d04601007387 */ /* 0x0007e20000100800 */
[----:B-1----:R-:W-:-:S03]  /*1b700*/  IMAD.MOV.U32 R4, RZ, RZ, R71 ;  /* 0x000000ffff047224 */ /* 0x002fc600078e0047 */
[----:B---3--:R-:W3:Y:S04]  /*1b710*/  LDL.LU.64 R70, [R1+0x2d8] ;  /* 0x0002d80001467983 */ /* 0x008ee80000300a00 */
[----:B------:R2:W-:Y:S02]  /*1b720*/  STL [R1+0x1cc], R4 ;  /* 0x0001cc0401007387 */ /* 0x0005e40000100800 */
[----:B--2---:R-:W-:Y:S02]  /*1b730*/  IMAD.MOV.U32 R4, RZ, RZ, R57 ;  /* 0x000000ffff047224 */ /* 0x004fe400078e0039 */
[----:B------:R-:W-:Y:S04]  /*1b740*/  STL [R1+0x1d8], R56 ;  /* 0x0001d83801007387 */ /* 0x000fe80000100800 */
[----:B------:R1:W-:Y:S04]  /*1b750*/  STL [R1+0x1d4], R4 ;  /* 0x0001d40401007387 */ /* 0x0003e80000100800 */
[----:B----4-:R-:W-:Y:S04]  /*1b760*/  STL [R1+0x1e0], R60 ;  /* 0x0001e03c01007387 */ /* 0x010fe80000100800 */
[----:B------:R-:W2:Y:S01]  /*1b770*/  LDL.LU.64 R54, [R1+0x300] ;  /* 0x0003000001367983 */ /* 0x000ea20000300a00 */
[----:B-1----:R-:W-:-:S05]  /*1b780*/  IMAD.MOV.U32 R4, RZ, RZ, R61 ;  /* 0x000000ffff047224 */ /* 0x002fca00078e003d */
[----:B------:R5:W-:Y:S04]  /*1b790*/  STL [R1+0x1dc], R4 ;  /* 0x0001dc0401007387 */ /* 0x000be80000100800 */
[----:B------:R-:W4:Y:S01]  /*1b7a0*/  LDL.LU.64 R52, [R1+0x2f8] ;  /* 0x0002f80001347983 */ /* 0x000f220000300a00 */
[----:B-----5:R-:W-:-:S03]  /*1b7b0*/  MOV R4, R63 ;  /* 0x0000003f00047202 */ /* 0x020fc60000000f00 */
[----:B------:R-:W-:Y:S04]  /*1b7c0*/  STL [R1+0x1e8], R62 ;  /* 0x0001e83e01007387 */ /* 0x000fe80000100800 */
[----:B------:R1:W-:Y:S04]  /*1b7d0*/  STL [R1+0x1e4], R4 ;  /* 0x0001e40401007387 */ /* 0x0003e80000100800 */
[----:B------:R-:W-:Y:S01]  /*1b7e0*/  STL [R1+0x1f0], R64 ;  /* 0x0001f04001007387 */ /* 0x000fe20000100800 */
[----:B-1----:R-:W-:-:S05]  /*1b7f0*/  IMAD.MOV.U32 R4, RZ, RZ, R65 ;  /* 0x000000ffff047224 */ /* 0x002fca00078e0041 */
[----:B------:R1:W-:Y:S04]  /*1b800*/  STL [R1+0x1ec], R4 ;  /* 0x0001ec0401007387 */ /* 0x0003e80000100800 */
[----:B------:R-:W-:Y:S04]  /*1b810*/  STL [R1+0x1f8], R66 ;  /* 0x0001f84201007387 */ /* 0x000fe80000100800 */
[----:B------:R-:W5:Y:S01]  /*1b820*/  LDL.LU.64 R56, [R1+0x308] ;  /* 0x0003080001387983 */ /* 0x000f620000300a00 */
[----:B-1----:R-:W-:Y:S02]  /*1b830*/  IMAD.MOV.U32 R4, RZ, RZ, R67 ;  /* 0x000000ffff047224 */ /* 0x002fe400078e0043 */
[----:B------:R-:W-:-:S02]  /*1b840*/  IMAD.MOV.U32 R64, RZ, RZ, R72 ;  /* 0x000000ffff407224 */ /* 0x000fc400078e0048 */
[----:B------:R-:W-:Y:S02]  /*1b850*/  IMAD.MOV.U32 R65, RZ, RZ, R73 ;  /* 0x000000ffff417224 */ /* 0x000fe400078e0049 */
[----:B------:R-:W-:Y:S02]  /*1b860*/  IMAD.MOV.U32 R72, RZ, RZ, R74 ;  /* 0x000000ffff487224 */ /* 0x000fe400078e004a */
[----:B------:R-:W-:Y:S01]  /*1b870*/  IMAD.MOV.U32 R73, RZ, RZ, R75 ;  /* 0x000000ffff497224 */ /* 0x000fe200078e004b */
[----:B---3--:R-:W-:Y:S04]  /*1b880*/  STL [R1+0x200], R70 ;  /* 0x0002004601007387 */ /* 0x008fe80000100800 */
[----:B------:R1:W-:Y:S04]  /*1b890*/  STL [R1+0x1f4], R4 ;  /* 0x0001f40401007387 */ /* 0x0003e80000100800 */
[----:B------:R-:W3:Y:S04]  /*1b8a0*/  LDL.LU.64 R60, [R1+0x340] ;  /* 0x00034000013c7983 */ /* 0x000ee80000300a00 */
[----:B------:R-:W3:Y:S01]  /*1b8b0*/  LDL.LU.64 R62, [R1+0x348] ;  /* 0x00034800013e7983 */ /* 0x000ee20000300a00 */
[----:B-1----:R-:W-:-:S03]  /*1b8c0*/  IMAD.MOV.U32 R4, RZ, RZ, R71 ;  /* 0x000000ffff047224 */ /* 0x002fc600078e0047 */
[----:B------:R-:W3:Y:S04]  /*1b8d0*/  LDL.LU.64 R66, [R1+0x358] ;  /* 0x0003580001427983 */ /* 0x000ee80000300a00 */
[----:B------:R4:W-:Y:S04]  /*1b8e0*/  STL [R1+0x1fc], R4 ;  /* 0x0001fc0401007387 */ /* 0x0009e80000100800 */
[----:B------:R-:W3:Y:S01]  /*1b8f0*/  LDL.LU.64 R74, [R1+0x350] ;  /* 0x00035000014a7983 */ /* 0x000ee20000300a00 */
[----:B------:R-:W-:Y:S02]  /*1b900*/  IMAD.MOV.U32 R70, RZ, RZ, R80 ;  /* 0x000000ffff467224 */ /* 0x000fe400078e0050 */
[----:B------:R-:W-:-:S02]  /*1b910*/  IMAD.MOV.U32 R71, RZ, RZ, R81 ;  /* 0x000000ffff477224 */ /* 0x000fc400078e0051 */
[----:B------:R-:W3:Y:S01]  /*1b920*/  LDL.LU.64 R80, [R1+0x360] ;  /* 0x0003600001507983 */ /* 0x000ee20000300a00 */
[----:B----4-:R-:W-:-:S03]  /*1b930*/  IMAD.MOV.U32 R4, RZ, RZ, R53 ;  /* 0x000000ffff047224 */ /* 0x010fc600078e0035 */
[----:B------:R-:W-:Y:S04]  /*1b940*/  STL [R1+0x208], R52 ;  /* 0x0002083401007387 */ /* 0x000fe80000100800 */
[----:B------:R1:W-:Y:S04]  /*1b950*/  STL [R1+0x204], R4 ;  /* 0x0002040401007387 */ /* 0x0003e80000100800 */
[----:B--2---:R-:W-:Y:S01]  /*1b960*/  STL [R1+0x210], R54 ;  /* 0x0002103601007387 */ /* 0x004fe20000100800 */
[----:B-1----:R-:W-:-:S05]  /*1b970*/  IMAD.MOV.U32 R4, RZ, RZ, R55 ;  /* 0x000000ffff047224 */ /* 0x002fca00078e0037 */
[----:B------:R1:W-:Y:S04]  /*1b980*/  STL [R1+0x20c], R4 ;  /* 0x00020c0401007387 */ /* 0x0003e80000100800 */
[----:B-----5:R-:W-:Y:S04]  /*1b990*/  STL [R1+0x218], R56 ;  /* 0x0002183801007387 */ /* 0x020fe80000100800 */
[----:B------:R-:W2:Y:S01]  /*1b9a0*/  LDL.LU.64 R44, [R1+0x2d0] ;  /* 0x0002d000012c7983 */ /* 0x000ea20000300a00 */
[----:B-1----:R-:W-:Y:S01]  /*1b9b0*/  MOV R4, R57 ;  /* 0x0000003900047202 */ /* 0x002fe20000000f00 */
[----:B------:R-:W-:-:S02]  /*1b9c0*/  IMAD.MOV.U32 R50, RZ, RZ, R70 ;  /* 0x000000ffff327224 */ /* 0x000fc400078e0046 */
[----:B------:R-:W-:Y:S01]  /*1b9d0*/  IMAD.MOV.U32 R51, RZ, RZ, R71 ;  /* 0x000000ffff337224 */ /* 0x000fe200078e0047 */
[----:B------:R-:W-:Y:S01]  /*1b9e0*/  MOV R55, R77 ;  /* 0x0000004d00377202 */ /* 0x000fe20000000f00 */
        /* <DEDUP_REMOVED lines=8> */
[----:B------:R-:W-:Y:S01]  /*1ba70*/  IMAD.MOV.U32 R91, RZ, RZ, R93 ;  /* 0x000000ffff5b7224 */ /* 0x000fe200078e005d */
[----:B---3--:R-:W-:Y:S04]  /*1ba80*/  STL [R1+0x220], R60 ;  /* 0x0002203c01007387 */ /* 0x008fe80000100800 */
[----:B------:R1:W-:Y:S04]  /*1ba90*/  STL [R1+0x214], R4 ;  /* 0x0002140401007387 */ /* 0x0003e80000100800 */
[----:B------:R-:W-:Y:S01]  /*1baa0*/  STL [R1+0x228], R62 ;  /* 0x0002283e01007387 */ /* 0x000fe20000100800 */
[----:B-1----:R-:W-:-:S05]  /*1bab0*/  IMAD.MOV.U32 R4, RZ, RZ, R61 ;  /* 0x000000ffff047224 */ /* 0x002fca00078e003d */
[----:B------:R1:W-:Y:S04]  /*1bac0*/  STL [R1+0x21c], R4 ;  /* 0x00021c0401007387 */ /* 0x0003e80000100800 */
[----:B------:R-:W-:Y:S01]  /*1bad0*/  STL [R1+0x230], R66 ;  /* 0x0002304201007387 */ /* 0x000fe20000100800 */
[----:B-1----:R-:W-:-:S05]  /*1bae0*/  IMAD.MOV.U32 R4, RZ, RZ, R63 ;  /* 0x000000ffff047224 */ /* 0x002fca00078e003f */
[----:B------:R1:W-:Y:S02]  /*1baf0*/  STL [R1+0x224], R4 ;  /* 0x0002240401007387 */ /* 0x0003e40000100800 */
[----:B-1----:R-:W-:-:S05]  /*1bb00*/  IMAD.MOV.U32 R4, RZ, RZ, R67 ;  /* 0x000000ffff047224 */ /* 0x002fca00078e0043 */
[----:B------:R1:W-:Y:S04]  /*1bb10*/  STL [R1+0x22c], R4 ;  /* 0x00022c0401007387 */ /* 0x0003e80000100800 */
[----:B------:R-:W-:Y:S01]  /*1bb20*/  STL [R1+0x238], R74 ;  /* 0x0002384a01007387 */ /* 0x000fe20000100800 */
[----:B-1----:R-:W-:-:S05]  /*1bb30*/  IMAD.MOV.U32 R4, RZ, RZ, R75 ;  /* 0x000000ffff047224 */ /* 0x002fca00078e004b */
[----:B------:R1:W-:Y:S04]  /*1bb40*/  STL [R1+0x234], R4 ;  /* 0x0002340401007387 */ /* 0x0003e80000100800 */
[----:B------:R-:W-:Y:S01]  /*1bb50*/  STL [R1+0x240], R80 ;  /* 0x0002405001007387 */ /* 0x000fe20000100800 */
[----:B-1----:R-:W-:-:S05]  /*1bb60*/  IMAD.MOV.U32 R4, RZ, RZ, R81 ;  /* 0x000000ffff047224 */ /* 0x002fca00078e0051 */
[----:B------:R1:W-:Y:S04]  /*1bb70*/  STL [R1+0x23c], R4 ;  /* 0x00023c0401007387 */ /* 0x0003e80000100800 */
[----:B------:R3:W-:Y:S01]  /*1bb80*/  STL [R1+0x248], R102 ;  /* 0x0002486601007387 */ /* 0x0007e20000100800 */
[----:B-1----:R-:W-:-:S03]  /*1bb90*/  IMAD.MOV.U32 R4, RZ, RZ, R103 ;  /* 0x000000ffff047224 */ /* 0x002fc600078e0067 */
[----:B--2---:R-:W-:Y:S04]  /*1bba0*/  STL [R1+0x250], R44 ;  /* 0x0002502c01007387 */ /* 0x004fe80000100800 */
[----:B------:R1:W-:Y:S04]  /*1bbb0*/  STL [R1+0x244], R4 ;  /* 0x0002440401007387 */ /* 0x0003e80000100800 */
[----:B------:R-:W2:Y:S01]  /*1bbc0*/  LDL.LU.64 R60, [R1+0x270] ;  /* 0x00027000013c7983 */ /* 0x000ea20000300a00 */
[----:B------:R-:W-:Y:S01]  /*1bbd0*/  IMAD.MOV.U32 R62, RZ, RZ, R96 ;  /* 0x000000ffff3e7224 */ /* 0x000fe200078e0060 */
[----:B------:R-:W-:Y:S01]  /*1bbe0*/  MOV R96, R100 ;  /* 0x0000006400607202 */ /* 0x000fe20000000f00 */
[----:B------:R-:W-:Y:S01]  /*1bbf0*/  IMAD.MOV.U32 R63, RZ, RZ, R97 ;  /* 0x000000ffff3f7224 */ /* 0x000fe200078e0061 */
[----:B------:R-:W4:Y:S01]  /*1bc00*/  LDL.LU.64 R70, [R1+0x2b0] ;  /* 0x0002b00001467983 */ /* 0x000f220000300a00 */
[----:B------:R-:W-:-:S03]  /*1bc10*/  IMAD.MOV.U32 R97, RZ, RZ, R101 ;  /* 0x000000ffff617224 */ /* 0x000fc600078e0065 */
[----:B------:R-:W5:Y:S01]  /*1bc20*/  LDL.LU.64 R66, [R1+0x310] ;  /* 0x0003100001427983 */ /* 0x000f620000300a00 */
[----:B------:R-:W-:Y:S02]  /*1bc30*/  IMAD.MOV.U32 R74, RZ, RZ, R82 ;  /* 0x000000ffff4a7224 */ /* 0x000fe400078e0052 */
[----:B------:R-:W-:Y:S01]  /*1bc40*/  IMAD.MOV.U32 R75, RZ, RZ, R83 ;  /* 0x000000ffff4b7224 */ /* 0x000fe200078e0053 */
[----:B------:R-:W4:Y:S01]  /*1bc50*/  LDL.LU.64 R100, [R1+0x5b0] ;  /* 0x0005b00001647983 */ /* 0x000f220000300a00 */
[----:B------:R-:W-:-:S03]  /*1bc60*/  IMAD.MOV.U32 R80, RZ, RZ, R94 ;  /* 0x000000ffff507224 */ /* 0x000fc600078e005e */
[----:B---3--:R-:W3:Y:S01]  /*1bc70*/  LDL.LU.64 R102, [R1+0x368] ;  /* 0x0003680001667983 */ /* 0x008ee20000300a00 */
[----:B------:R-:W-:-:S03]  /*1bc80*/  IMAD.MOV.U32 R81, RZ, RZ, R95 ;  /* 0x000000ffff517224 */ /* 0x000fc600078e005f */
[----:B------:R-:W3:Y:S04]  /*1bc90*/  LDL.LU.64 R82, [R1+0x328] ;  /* 0x0003280001527983 */ /* 0x000ee80000300a00 */
[----:B------:R-:W3:Y:S04]  /*1bca0*/  LDL.LU.64 R64, [R1+0x2c8] ;  /* 0x0002c80001407983 */ /* 0x000ee80000300a00 */
[----:B------:R-:W3:Y:S04]  /*1bcb0*/  LDL.LU.64 R72, [R1+0x3c0] ;  /* 0x0003c00001487983 */ /* 0x000ee80000300a00 */
[----:B------:R-:W3:Y:S04]  /*1bcc0*/  LDL.LU.64 R94, [R1+0x5a8] ;  /* 0x0005a800015e7983 */ /* 0x000ee80000300a00 */
[----:B------:R-:W3:Y:S04]  /*1bcd0*/  LDL.LU.64 R92, [R1+0x4d0] ;  /* 0x0004d000015c7983 */ /* 0x000ee80000300a00 */
[----:B------:R-:W3:Y:S01]  /*1bce0*/  LDL.LU.64 R56, [R1+0x3d0] ;  /* 0x0003d00001387983 */ /* 0x000ee20000300a00 */
[----:B-1----:R-:W-:-:S05]  /*1bcf0*/  IMAD.MOV.U32 R4, RZ, RZ, R45 ;  /* 0x000000ffff047224 */ /* 0x002fca00078e002d */
[----:B------:R1:W-:Y:S04]  /*1bd00*/  STL [R1+0x24c], R4 ;  /* 0x00024c0401007387 */ /* 0x0003e80000100800 */
[----:B------:R1:W-:Y:S02]  /*1bd10*/  STL [R1+0x258], R46 ;  /* 0x0002582e01007387 */ /* 0x0003e40000100800 */
[----:B-1----:R-:W-:-:S05]  /*1bd20*/  IMAD.MOV.U32 R4, RZ, RZ, R47 ;  /* 0x000000ffff047224 */ /* 0x002fca00078e002f */
[----:B------:R1:W-:Y:S04]  /*1bd30*/  STL [R1+0x254], R4 ;  /* 0x0002540401007387 */ /* 0x0003e80000100800 */
[----:B------:R1:W-:Y:S04]  /*1bd40*/  STL [R1+0x260], R50 ;  /* 0x0002603201007387 */ /* 0x0003e80000100800 */
[----:B------:R-:W4:Y:S01]  /*1bd50*/  LDL.LU.64 R46, [R1+0x3c8] ;  /* 0x0003c800012e7983 */ /* 0x000f220000300a00 */
[----:B-1----:R-:W-:-:S03]  /*1bd60*/  IMAD.MOV.U32 R4, RZ, RZ, R51 ;  /* 0x000000ffff047224 */ /* 0x002fc600078e0033 */
[----:B------:R-:W-:Y:S04]  /*1bd70*/  STL [R1+0x268], R52 ;  /* 0x0002683401007387 */ /* 0x000fe80000100800 */
[----:B------:R1:W-:Y:S04]  /*1bd80*/  STL [R1+0x25c], R4 ;  /* 0x00025c0401007387 */ /* 0x0003e80000100800 */
[----:B------:R-:W5:Y:S01]  /*1bd90*/  LDL.LU.64 R50, [R1+0x390] ;  /* 0x0003900001327983 */ /* 0x000f620000300a00 */
[----:B-1----:R-:W-:-:S05]  /*1bda0*/  IMAD.MOV.U32 R4, RZ, RZ, R53 ;  /* 0x000000ffff047224 */ /* 0x002fca00078e0035 */
[----:B------:R2:W-:Y:S02]  /*1bdb0*/  STL [R1+0x264], R4 ;  /* 0x0002640401007387 */ /* 0x0005e40000100800 */
[----:B--2---:R-:W-:Y:S02]  /*1bdc0*/  IMAD.MOV.U32 R4, RZ, RZ, R61 ;  /* 0x000000ffff047224 */ /* 0x004fe400078e003d */
[----:B------:R1:W-:Y:S04]  /*1bdd0*/  STL [R1+0x270], R60 ;  /* 0x0002703c01007387 */ /* 0x0003e80000100800 */
[----:B------:R2:W-:Y:S04]  /*1bde0*/  STL [R1+0x26c], R4 ;  /* 0x00026c0401007387 */ /* 0x0005e80000100800 */
[----:B-1----:R-:W5:Y:S04]  /*1bdf0*/  LDL.LU.64 R60, [R1+0x318] ;  /* 0x00031800013c7983 */ /* 0x002f680000300a00 */
[----:B---3--:R1:W-:Y:S04]  /*1be00*/  STL [R1+0x278], R56 ;  /* 0x0002783801007387 */ /* 0x0083e80000100800 */
[----:B------:R-:W3:Y:S01]  /*1be10*/  LDL.LU.64 R52, [R1+0x2a0] ;  /* 0x0002a00001347983 */ /* 0x000ee20000300a00 */
[----:B--2---:R-:W-:-:S05]  /*1be20*/  IMAD.MOV.U32 R4, RZ, RZ, R57 ;  /* 0x000000ffff047224 */ /* 0x004fca00078e0039 */
[----:B------:R2:W-:Y:S04]  /*1be30*/  STL [R1+0x274], R4 ;  /* 0x0002740401007387 */ /* 0x0005e80000100800 */
[----:B----4-:R-:W-:Y:S04]  /*1be40*/  STL [R1+0x280], R46 ;  /* 0x0002802e01007387 */ /* 0x010fe80000100800 */
[----:B-1----:R-:W4:Y:S01]  /*1be50*/  LDL.LU.64 R56, [R1+0x410] ;  /* 0x0004100001387983 */ /* 0x002f220000300a00 */
[----:B--2---:R-:W-:-:S05]  /*1be60*/  IMAD.MOV.U32 R4, RZ, RZ, R47 ;  /* 0x000000ffff047224 */ /* 0x004fca00078e002f */
[----:B------:R1:W-:Y:S04]  /*1be70*/  STL [R1+0x27c], R4 ;  /* 0x00027c0401007387 */ /* 0x0003e80000100800 */
[----:B-----5:R-:W-:Y:S01]  /*1be80*/  STL [R1+0x288], R50 ;  /* 0x0002883201007387 */ /* 0x020fe20000100800 */
[----:B-1----:R-:W-:-:S05]  /*1be90*/  IMAD.MOV.U32 R4, RZ, RZ, R51 ;  /* 0x000000ffff047224 */ /* 0x002fca00078e0033 */
[----:B------:R1:W-:Y:S02]  /*1bea0*/  STL [R1+0x284], R4 ;  /* 0x0002840401007387 */ /* 0x0003e40000100800 */
[----:B-1----:R-:W-:Y:S02]  /*1beb0*/  IMAD.MOV.U32 R4, RZ, RZ, R61 ;  /* 0x000000ffff047224 */ /* 0x002fe400078e003d */
[----:B------:R-:W-:Y:S04]  /*1bec0*/  STL [R1+0x290], R60 ;  /* 0x0002903c01007387 */ /* 0x000fe80000100800 */
[----:B------:R-:W-:Y:S04]  /*1bed0*/  STL [R1+0x298], R64 ;  /* 0x0002984001007387 */ /* 0x000fe80000100800 */
[----:B------:R1:W-:Y:S02]  /*1bee0*/  STL [R1+0x28c], R4 ;  /* 0x00028c0401007387 */ /* 0x0003e40000100800 */
[----:B-1----:R-:W-:-:S02]  /*1bef0*/  MOV R4, R65 ;  /* 0x0000004100047202 */ /* 0x002fc40000000f00 */
[----:B------:R-:W2:Y:S01]  /*1bf00*/  LDL.LU.64 R64, [R1+0x408] ;  /* 0x0004080001407983 */ /* 0x000ea20000300a00 */
[----:B------:R-:W-:Y:S02]  /*1bf10*/  IMAD.MOV.U32 R60, RZ, RZ, R66 ;  /* 0x000000ffff3c7224 */ /* 0x000fe400078e0042 */
[----:B------:R-:W-:Y:S01]  /*1bf20*/  IMAD.MOV.U32 R61, RZ, RZ, R67 ;  /* 0x000000ffff3d7224 */ /* 0x000fe200078e0043 */
[----:B------:R1:W-:Y:S04]  /*1bf30*/  STL [R1+0x294], R4 ;  /* 0x0002940401007387 */ /* 0x0003e80000100800 */
[----:B---3--:R-:W-:Y:S04]  /*1bf40*/  STL [R1+0x2a0], R52 ;  /* 0x0002a03401007387 */ /* 0x008fe80000100800 */
[----:B------:R-:W3:Y:S01]  /*1bf50*/  LDL.LU.64 R66, [R1+0x388] ;  /* 0x0003880001427983 */ /* 0x000ee20000300a00 */
[----:B-1----:R-:W-:-:S05]  /*1bf60*/  IMAD.MOV.U32 R4, RZ, RZ, R53 ;  /* 0x000000ffff047224 */ /* 0x002fca00078e0035 */
[----:B------:R1:W-:Y:S04]  /*1bf70*/  STL [R1+0x29c], R4 ;  /* 0x00029c0401007387 */ /* 0x0003e80000100800 */
[----:B------:R-:W-:Y:S01]  /*1bf80*/  STL [R1+0x2a8], R54 ;  /* 0x0002a83601007387 */ /* 0x000fe20000100800 */
[----:B-1----:R-:W-:-:S05]  /*1bf90*/  IMAD.MOV.U32 R4, RZ, RZ, R55 ;  /* 0x000000ffff047224 */ /* 0x002fca00078e0037 */
[----:B------:R1:W-:Y:S04]  /*1bfa0*/  STL [R1+0x2a4], R4 ;  /* 0x0002a40401007387 */ /* 0x0003e80000100800 */
[----:B------:R5:W-:Y:S01]  /*1bfb0*/  STL [R1+0x2b0], R70 ;  /* 0x0002b04601007387 */ /* 0x000be20000100800 */
[----:B-1----:R-:W-:-:S03]  /*1bfc0*/  IMAD.MOV.U32 R4, RZ, RZ, R71 ;  /* 0x000000ffff047224 */ /* 0x002fc600078e0047 */
[----:B----4-:R-:W-:Y:S04]  /*1bfd0*/  STL [R1+0x2b8], R56 ;  /* 0x0002b83801007387 */ /* 0x010fe80000100800 */
[----:B------:R1:W-:Y:S04]  /*1bfe0*/  STL [R1+0x2ac], R4 ;  /* 0x0002ac0401007387 */ /* 0x0003e80000100800 */
[----:B-----5:R-:W4:Y:S01]  /*1bff0*/  LDL.LU.64 R70, [R1+0x2e0] ;  /* 0x0002e00001467983 */ /* 0x020f220000300a00 */
[----:B-1----:R-:W-:-:S03]  /*1c000*/  IMAD.MOV.U32 R4, RZ, RZ, R57 ;  /* 0x000000ffff047224 */ /* 0x002fc600078e0039 */
[----:B--2---:R-:W-:Y:S04]  /*1c010*/  STL [R1+0x2c0], R64 ;  /* 0x0002c04001007387 */ /* 0x004fe80000100800 */
[----:B------:R1:W-:Y:S02]  /*1c020*/  STL [R1+0x2b4], R4 ;  /* 0x0002b40401007387 */ /* 0x0003e40000100800 */
[----:B-1----:R-:W-:-:S05]  /*1c030*/  IMAD.MOV.U32 R4, RZ, RZ, R65 ;  /* 0x000000ffff047224 */ /* 0x002fca00078e0041 */
[----:B------:R1:W-:Y:S04]  /*1c040*/  STL [R1+0x2bc], R4 ;  /* 0x0002bc0401007387 */ /* 0x0003e80000100800 */
[----:B------:R-:W2:Y:S01]  /*1c050*/  LDL.LU.64 R64, [R1+0x450] ;  /* 0x0004500001407983 */ /* 0x000ea20000300a00 */
[----:B-1----:R-:W-:-:S03]  /*1c060*/  IMAD.MOV.U32 R4, RZ, RZ, R73 ;  /* 0x000000ffff047224 */ /* 0x002fc600078e0049 */
[----:B------:R1:W-:Y:S04]  /*1c070*/  STL [R1+0x2c8], R72 ;  /* 0x0002c84801007387 */ /* 0x0003e80000100800 */
[----:B------:R5:W-:Y:S04]  /*1c080*/  STL [R1+0x2c4], R4 ;  /* 0x0002c40401007387 */ /* 0x000be80000100800 */
[----:B---3--:R3:W-:Y:S01]  /*1c090*/  STL [R1+0x2d0], R66 ;  /* 0x0002d04201007387 */ /* 0x0087e20000100800 */
[----:B-1----:R-:W-:Y:S02]  /*1c0a0*/  IMAD.MOV.U32 R72, RZ, RZ, R84 ;  /* 0x000000ffff487224 */ /* 0x002fe400078e0054 */
[----:B------:R-:W-:-:S02]  /*1c0b0*/  IMAD.MOV.U32 R73, RZ, RZ, R85 ;  /* 0x000000ffff497224 */ /* 0x000fc400078e0055 */
[----:B------:R-:W2:Y:S01]  /*1c0c0*/  LDL.LU.64 R84, [R1+0x448] ;  /* 0x0004480001547983 */ /* 0x000ea20000300a00 */
[----:B-----5:R-:W-:-:S05]  /*1c0d0*/  IMAD.MOV.U32 R4, RZ, RZ, R67 ;  /* 0x000000ffff047224 */ /* 0x020fca00078e0043 */
[----:B------:R1:W-:Y:S04]  /*1c0e0*/  STL [R1+0x2cc], R4 ;  /* 0x0002cc0401007387 */ /* 0x0003e80000100800 */
[----:B------:R-:W-:Y:S04]  /*1c0f0*/  STL [R1+0x2d8], R60 ;  /* 0x0002d83c01007387 */ /* 0x000fe80000100800 */
[----:B---3--:R-:W3:Y:S01]  /*1c100*/  LDL.LU.64 R66, [R1+0x3b8] ;  /* 0x0003b80001427983 */ /* 0x008ee20000300a00 */
[----:B-1----:R-:W-:-:S03]  /*1c110*/  MOV R4, R61 ;  /* 0x0000003d00047202 */ /* 0x002fc60000000f00 */
[----:B----4-:R-:W-:Y:S04]  /*1c120*/  STL [R1+0x2e0], R70 ;  /* 0x0002e04601007387 */ /* 0x010fe80000100800 */
[----:B------:R1:W-:Y:S02]  /*1c130*/  STL [R1+0x2d4], R4 ;  /* 0x0002d40401007387 */ /* 0x0003e40000100800 */
[----:B-1----:R-:W-:-:S05]  /*1c140*/  IMAD.MOV.U32 R4, RZ, RZ, R71 ;  /* 0x000000ffff047224 */ /* 0x002fca00078e0047 */
[----:B------:R1:W-:Y:S04]  /*1c150*/  STL [R1+0x2dc], R4 ;  /* 0x0002dc0401007387 */ /* 0x0003e80000100800 */
[----:B------:R4:W-:Y:S04]  /*1c160*/  STL [R1+0x2e8], R80 ;  /* 0x0002e85001007387 */ /* 0x0009e80000100800 */
[----:B------:R-:W5:Y:S01]  /*1c170*/  LDL.LU.64 R70, [R1+0x320] ;  /* 0x0003200001467983 */ /* 0x000f620000300a00 */
[----:B-1----:R-:W-:-:S03]  /*1c180*/  IMAD.MOV.U32 R4, RZ, RZ, R81 ;  /* 0x000000ffff047224 */ /* 0x002fc600078e0051 */
[----:B------:R-:W-:Y:S04]  /*1c190*/  STL [R1+0x2f0], R62 ;  /* 0x0002f03e01007387 */ /* 0x000fe80000100800 */
[----:B------:R1:W-:Y:S01]  /*1c1a0*/  STL [R1+0x2e4], R4 ;  /* 0x0002e40401007387 */ /* 0x0003e20000100800 */
[----:B----4-:R-:W-:Y:S02]  /*1c1b0*/  IMAD.MOV.U32 R80, RZ, RZ, R82 ;  /* 0x000000ffff507224 */ /* 0x010fe400078e0052 */
[----:B------:R-:W-:Y:S02]  /*1c1c0*/  IMAD.MOV.U32 R81, RZ, RZ, R83 ;  /* 0x000000ffff517224 */ /* 0x000fe400078e0053 */
[----:B------:R-:W4:Y:S01]  /*1c1d0*/  LDL.LU.64 R82, [R1+0x330] ;  /* 0x0003300001527983 */ /* 0x000f220000300a00 */
[----:B-1----:R-:W-:-:S03]  /*1c1e0*/  IMAD.MOV.U32 R4, RZ, RZ, R63 ;  /* 0x000000ffff047224 */ /* 0x002fc600078e003f */
[----:B--2---:R-:W-:Y:S04]  /*1c1f0*/  STL [R1+0x2f8], R64 ;  /* 0x0002f84001007387 */ /* 0x004fe80000100800 */
[----:B------:R1:W-:Y:S02]  /*1c200*/  STL [R1+0x2ec], R4 ;  /* 0x0002ec0401007387 */ /* 0x0003e40000100800 */
[----:B-1----:R-:W-:-:S05]  /*1c210*/  IMAD.MOV.U32 R4, RZ, RZ, R65 ;  /* 0x000000ffff047224 */ /* 0x002fca00078e0041 */
[----:B------:R1:W-:Y:S04]  /*1c220*/  STL [R1+0x2f4], R4 ;  /* 0x0002f40401007387 */ /* 0x0003e80000100800 */
[----:B------:R2:W-:Y:S01]  /*1c230*/  STL [R1+0x300], R84 ;  /* 0x0003005401007387 */ /* 0x0005e20000100800 */
[----:B-1----:R-:W-:-:S05]  /*1c240*/  IMAD.MOV.U32 R4, RZ, RZ, R85 ;  /* 0x000000ffff047224 */ /* 0x002fca00078e0055 */
[----:B------:R1:W-:Y:S04]  /*1c250*/  STL [R1+0x2fc], R4 ;  /* 0x0002fc0401007387 */ /* 0x0003e80000100800 */
[----:B--2---:R-:W2:Y:S01]  /*1c260*/  LDL.LU.64 R84, [R1+0x560] ;  /* 0x0005600001547983 */ /* 0x004ea20000300a00 */
[----:B-1----:R-:W-:-:S03]  /*1c270*/  IMAD.MOV.U32 R4, RZ, RZ, R75 ;  /* 0x000000ffff047224 */ /* 0x002fc600078e004b */
[----:B------:R1:W-:Y:S04]  /*1c280*/  STL [R1+0x308], R74 ;  /* 0x0003084a01007387 */ /* 0x0003e80000100800 */
[----:B------:R1:W-:Y:S04]  /*1c290*/  STL [R1+0x304], R4 ;  /* 0x0003040401007387 */ /* 0x0003e80000100800 */
[----:B---3--:R-:W-:Y:S04]  /*1c2a0*/  STL [R1+0x310], R66 ;  /* 0x0003104201007387 */ /* 0x008fe80000100800 */
[----:B-1----:R-:W3:Y:S01]  /*1c2b0*/  LDL.LU.64 R74, [R1+0x3f8] ;  /* 0x0003f800014a7983 */ /* 0x002ee20000300a00 */
[----:B------:R-:W-:-:S03]  /*1c2c0*/  IMAD.MOV.U32 R4, RZ, RZ, R67 ;  /* 0x000000ffff047224 */ /* 0x000fc600078e0043 */
[----:B------:R-:W-:Y:S04]  /*1c2d0*/  STL [R1+0x318], R76 ;  /* 0x0003184c01007387 */ /* 0x000fe80000100800 */
[----:B------:R1:W-:Y:S04]  /*1c2e0*/  STL [R1+0x30c], R4 ;  /* 0x00030c0401007387 */ /* 0x0003e80000100800 */
[----:B-----5:R-:W-:Y:S01]  /*1c2f0*/  STL [R1+0x320], R70 ;  /* 0x0003204601007387 */ /* 0x020fe20000100800 */
[----:B-1----:R-:W-:-:S05]  /*1c300*/  IMAD.MOV.U32 R4, RZ, RZ, R77 ;  /* 0x000000ffff047224 */ /* 0x002fca00078e004d */
[----:B------:R1:W-:Y:S04]  /*1c310*/  STL [R1+0x314], R4 ;  /* 0x0003140401007387 */ /* 0x0003e80000100800 */
[----:B------:R-:W5:Y:S01]  /*1c320*/  LDL.LU.64 R76, [R1+0x378] ;  /* 0x00037800014c7983 */ /* 0x000f620000300a00 */
[----:B-1----:R-:W-:-:S05]  /*1c330*/  IMAD.MOV.U32 R4, RZ, RZ, R71 ;  /* 0x000000ffff047224 */ /* 0x002fca00078e0047 */
[----:B------:R1:W-:Y:S04]  /*1c340*/  STL [R1+0x31c], R4 ;  /* 0x00031c0401007387 */ /* 0x0003e80000100800 */
[----:B------:R4:W-:Y:S01]  /*1c350*/  STL [R1+0x328], R80 ;  /* 0x0003285001007387 */ /* 0x0009e20000100800 */
[----:B-1----:R-:W-:-:S03]  /*1c360*/  MOV R4, R81 ;  /* 0x0000005100047202 */ /* 0x002fc60000000f00 */
[----:B----4-:R-:W4:Y:S04]  /*1c370*/  LDL.LU.64 R80, [R1+0x370] ;  /* 0x0003700001507983 */ /* 0x010f280000300a00 */
[----:B------:R1:W-:Y:S04]  /*1c380*/  STL [R1+0x324], R4 ;  /* 0x0003240401007387 */ /* 0x0003e80000100800 */
[----:B------:R1:W-:Y:S02]  /*1c390*/  STL [R1+0x330], R82 ;  /* 0x0003305201007387 */ /* 0x0003e40000100800 */
[----:B-1----:R-:W-:-:S02]  /*1c3a0*/  IMAD.MOV.U32 R4, RZ, RZ, R83 ;  /* 0x000000ffff047224 */ /* 0x002fc400078e0053 */
[----:B------:R-:W-:Y:S04]  /*1c3b0*/  STL [R1+0x338], R72 ;  /* 0x0003384801007387 */ /* 0x000fe80000100800 */
[----:B------:R1:W-:Y:S04]  /*1c3c0*/  STL [R1+0x32c], R4 ;  /* 0x00032c0401007387 */ /* 0x0003e80000100800 */
[----:B------:R-:W4:Y:S01]  /*1c3d0*/  LDL.LU.64 R82, [R1+0x558] ;  /* 0x0005580001527983 */ /* 0x000f220000300a00 */
[----:B-1----:R-:W-:-:S05]  /*1c3e0*/  IMAD.MOV.U32 R4, RZ, RZ, R73 ;  /* 0x000000ffff047224 */ /* 0x002fca00078e0049 */
[----:B------:R1:W-:Y:S04]  /*1c3f0*/  STL [R1+0x334], R4 ;  /* 0x0003340401007387 */ /* 0x0003e80000100800 */
[----:B--2---:R2:W-:Y:S01]  /*1c400*/  STL [R1+0x340], R84 ;  /* 0x0003405401007387 */ /* 0x0045e20000100800 */
[----:B-1----:R-:W-:-:S03]  /*1c410*/  IMAD.MOV.U32 R4, RZ, RZ, R85 ;  /* 0x000000ffff047224 */ /* 0x002fc600078e0055 */
[----:B--2---:R-:W2:Y:S04]  /*1c420*/  LDL.LU.64 R84, [R1+0x438] ;  /* 0x0004380001547983 */ /* 0x004ea80000300a00 */
[----:B------:R1:W-:Y:S04]  /*1c430*/  STL [R1+0x33c], R4 ;  /* 0x00033c0401007387 */ /* 0x0003e80000100800 */
[----:B------:R3:W-:Y:S01]  /*1c440*/  STL [R1+0x348], R86 ;  /* 0x0003485601007387 */ /* 0x0007e20000100800 */
[----:B-1----:R-:W-:-:S03]  /*1c450*/  IMAD.MOV.U32 R4, RZ, RZ, R87 ;  /* 0x000000ffff047224 */ /* 0x002fc600078e0057 */
[----:B---3--:R-:W-:Y:S04]  /*1c460*/  STL [R1+0x350], R74 ;  /* 0x0003504a01007387 */ /* 0x008fe80000100800 */
[----:B------:R1:W-:Y:S04]  /*1c470*/  STL [R1+0x344], R4 ;  /* 0x0003440401007387 */ /* 0x0003e80000100800 */
[----:B------:R-:W3:Y:S01]  /*1c480*/  LDL.LU.64 R86, [R1+0x3a0] ;  /* 0x0003a00001567983 */ /* 0x000ee20000300a00 */
[----:B-1----:R-:W-:-:S05]  /*1c490*/  IMAD.MOV.U32 R4, RZ, RZ, R75 ;  /* 0x000000ffff047224 */ /* 0x002fca00078e004b */
[----:B------:R1:W-:Y:S04]  /*1c4a0*/  STL [R1+0x34c], R4 ;  /* 0x00034c0401007387 */ /* 0x0003e80000100800 */
[----:B------:R5:W-:Y:S01]  /*1c4b0*/  STL [R1+0x358], R90 ;  /* 0x0003585a01007387 */ /* 0x000be20000100800 */
[----:B-1----:R-:W-:-:S03]  /*1c4c0*/  IMAD.MOV.U32 R4, RZ, RZ, R91 ;  /* 0x000000ffff047224 */ /* 0x002fc600078e005b */
[----:B-----5:R-:W5:Y:S04]  /*1c4d0*/  LDL.LU.64 R90, [R1+0x3b0] ;  /* 0x0003b000015a7983 */ /* 0x020f680000300a00 */
[----:B------:R1:W-:Y:S04]  /*1c4e0*/  STL [R1+0x354], R4 ;  /* 0x0003540401007387 */ /* 0x0003e80000100800 */
[----:B------:R-:W-:Y:S01]  /*1c4f0*/  STL [R1+0x360], R76 ;  /* 0x0003604c01007387 */ /* 0x000fe20000100800 */
[----:B-1----:R-:W-:-:S05]  /*1c500*/  IMAD.MOV.U32 R4, RZ, RZ, R77 ;  /* 0x000000ffff047224 */ /* 0x002fca00078e004d */
[----:B------:R1:W-:Y:S04]  /*1c510*/  STL [R1+0x35c], R4 ;  /* 0x00035c0401007387 */ /* 0x0003e80000100800 */
[----:B------:R1:W-:Y:S02]  /*1c520*/  STL [R1+0x368], R102 ;  /* 0x0003686601007387 */ /* 0x0003e40000100800 */
[----:B-1----:R-:W-:Y:S02]  /*1c530*/  IMAD.MOV.U32 R4, RZ, RZ, R103 ;  /* 0x000000ffff047224 */ /* 0x002fe400078e0067 */
[----:B------:R-:W5:Y:S04]  /*1c540*/  LDL.LU.64 R102, [R1+0x550] ;  /* 0x0005500001667983 */ /* 0x000f680000300a00 */
[----:B------:R1:W-:Y:S04]  /*1c550*/  STL [R1+0x364], R4 ;  /* 0x0003640401007387 */ /* 0x0003e80000100800 */
[----:B----4-:R-:W-:Y:S01]  /*1c560*/  STL [R1+0x370], R80 ;  /* 0x0003705001007387 */ /* 0x010fe20000100800 */
[----:B-1----:R-:W-:-:S05]  /*1c570*/  IMAD.MOV.U32 R4, RZ, RZ, R81 ;  /* 0x000000ffff047224 */ /* 0x002fca00078e0051 */
[----:B------:R1:W-:Y:S04]  /*1c580*/  STL [R1+0x36c], R4 ;  /* 0x00036c0401007387 */ /* 0x0003e80000100800 */
[----:B------:R4:W-:Y:S01]  /*1c590*/  STL [R1+0x378], R94 ;  /* 0x0003785e01007387 */ /* 0x0009e20000100800 */
[----:B-1----:R-:W-:-:S03]  /*1c5a0*/  IMAD.MOV.U32 R4, RZ, RZ, R95 ;  /* 0x000000ffff047224 */ /* 0x002fc600078e005f */
[----:B----4-:R-:W4:Y:S04]  /*1c5b0*/  LDL.LU.64 R94, [R1+0x478] ;  /* 0x00047800015e7983 */ /* 0x010f280000300a00 */
[----:B------:R1:W-:Y:S04]  /*1c5c0*/  STL [R1+0x374], R4 ;  /* 0x0003740401007387 */ /* 0x0003e80000100800 */
[----:B------:R-:W-:Y:S01]  /*1c5d0*/  STL [R1+0x380], R82 ;  /* 0x0003805201007387 */ /* 0x000fe20000100800 */
[----:B-1----:R-:W-:-:S05]  /*1c5e0*/  IMAD.MOV.U32 R4, RZ, RZ, R83 ;  /* 0x000000ffff047224 */ /* 0x002fca00078e0053 */
[----:B------:R1:W-:Y:S04]  /*1c5f0*/  STL [R1+0x37c], R4 ;  /* 0x00037c0401007387 */ /* 0x0003e80000100800 */
[----:B------:R1:W-:Y:S02]  /*1c600*/  STL [R1+0x388], R106 ;  /* 0x0003886a01007387 */ /* 0x0003e40000100800 */
[----:B-1----:R-:W-:Y:S02]  /*1c610*/  MOV R4, R107 ;  /* 0x0000006b00047202 */ /* 0x002fe40000000f00 */
[----:B------:R-:W4:Y:S04]  /*1c620*/  LDL.LU.64 R106, [R1+0x3e0] ;  /* 0x0003e000016a7983 */ /* 0x000f280000300a00 */
[----:B------:R2:W-:Y:S02]  /*1c630*/  STL [R1+0x384], R4 ;  /* 0x0003840401007387 */ /* 0x0005e40000100800 */
[----:B--2---:R-:W-:-:S02]  /*1c640*/  IMAD.MOV.U32 R4, RZ, RZ, R85 ;  /* 0x000000ffff047224 */ /* 0x004fc400078e0055 */
[----:B------:R-:W-:Y:S04]  /*1c650*/  STL [R1+0x390], R84 ;  /* 0x0003905401007387 */ /* 0x000fe80000100800 */
[----:B------:R1:W-:Y:S04]  /*1c660*/  STL [R1+0x38c], R4 ;  /* 0x00038c0401007387 */ /* 0x0003e80000100800 */
[----:B------:R2:W-:Y:S01]  /*1c670*/  STL [R1+0x398], R112 ;  /* 0x0003987001007387 */ /* 0x0005e20000100800 */
[----:B-1----:R-:W-:-:S03]  /*1c680*/  IMAD.MOV.U32 R4, RZ, RZ, R113 ;  /* 0x000000ffff047224 */ /* 0x002fc600078e0071 */
[----:B--2---:R-:W2:Y:S04]  /*1c690*/  LDL.LU.64 R112, [R1+0x3f0] ;  /* 0x0003f00001707983 */ /* 0x004ea80000300a00 */
[----:B------:R1:W-:Y:S04]  /*1c6a0*/  STL [R1+0x394], R4 ;  /* 0x0003940401007387 */ /* 0x0003e80000100800 */
[----:B---3--:R-:W-:Y:S01]  /*1c6b0*/  STL [R1+0x3a0], R86 ;  /* 0x0003a05601007387 */ /* 0x008fe20000100800 */
[----:B-1----:R-:W-:-:S05]  /*1c6c0*/  IMAD.MOV.U32 R4, RZ, RZ, R87 ;  /* 0x000000ffff047224 */ /* 0x002fca00078e0057 */
[----:B------:R1:W-:Y:S04]  /*1c6d0*/  STL [R1+0x39c], R4 ;  /* 0x00039c0401007387 */ /* 0x0003e80000100800 */
[----:B------:R3:W-:Y:S01]  /*1c6e0*/  STL [R1+0x3a8], R114 ;  /* 0x0003a87201007387 */ /* 0x0007e20000100800 */
[----:B-1----:R-:W-:-:S03]  /*1c6f0*/  IMAD.MOV.U32 R4, RZ, RZ, R115 ;  /* 0x000000ffff047224 */ /* 0x002fc600078e0073 */
[----:B---3--:R-:W3:Y:S04]  /*1c700*/  LDL.LU.64 R114, [R1+0x548] ;  /* 0x0005480001727983 */ /* 0x008ee80000300a00 */
[----:B------:R1:W-:Y:S04]  /*1c710*/  STL [R1+0x3a4], R4 ;  /* 0x0003a40401007387 */ /* 0x0003e80000100800 */
[----:B-----5:R5:W-:Y:S01]  /*1c720*/  STL [R1+0x3b0], R90 ;  /* 0x0003b05a01007387 */ /* 0x020be20000100800 */
[----:B-1----:R-:W-:-:S03]  /*1c730*/  IMAD.MOV.U32 R4, RZ, RZ, R91 ;  /* 0x000000ffff047224 */ /* 0x002fc600078e005b */
[----:B-----5:R-:W5:Y:S04]  /*1c740*/  LDL.LU.64 R90, [R1+0x4c8] ;  /* 0x0004c800015a7983 */ /* 0x020f680000300a00 */
[----:B------:R1:W-:Y:S04]  /*1c750*/  STL [R1+0x3ac], R4 ;  /* 0x0003ac0401007387 */ /* 0x0003e80000100800 */
[----:B------:R1:W-:Y:S02]  /*1c760*/  STL [R1+0x3b8], R100 ;  /* 0x0003b86401007387 */ /* 0x0003e40000100800 */
[----:B-1----:R-:W-:-:S02]  /*1c770*/  IMAD.MOV.U32 R4, RZ, RZ, R101 ;  /* 0x000000ffff047224 */ /* 0x002fc400078e0065 */
[----:B------:R-:W5:Y:S04]  /*1c780*/  LDL.LU.64 R100, [R1+0x488] ;  /* 0x0004880001647983 */ /* 0x000f680000300a00 */
        /* <DEDUP_REMOVED lines=9> */
[----:B----4-:R4:W-:Y:S01]  /*1c820*/  STL [R1+0x3d0], R94 ;  /* 0x0003d05e01007387 */ /* 0x0109e20000100800 */
[----:B-1----:R-:W-:-:S03]  /*1c830*/  IMAD.MOV.U32 R4, RZ, RZ, R95 ;  /* 0x000000ffff047224 */ /* 0x002fc600078e005f */
[----:B----4-:R-:W4:Y:S04]  /*1c840*/  LDL.LU.64 R94, [R1+0x428] ;  /* 0x00042800015e7983 */ /* 0x010f280000300a00 */
[----:B------:R1:W-:Y:S04]  /*1c850*/  STL [R1+0x3cc], R4 ;  /* 0x0003cc0401007387 */ /* 0x0003e80000100800 */
[----:B------:R1:W-:Y:S02]  /*1c860*/  STL [R1+0x3d8], R104 ;  /* 0x0003d86801007387 */ /* 0x0003e40000100800 */
[----:B-1----:R-:W-:-:S02]  /*1c870*/  IMAD.MOV.U32 R4, RZ, RZ, R105 ;  /* 0x000000ffff047224 */ /* 0x002fc400078e0069 */
[----:B------:R-:W4:Y:S04]  /*1c880*/  LDL.LU.64 R104, [R1+0x430] ;  /* 0x0004300001687983 */ /* 0x000f280000300a00 */
[----:B------:R1:W-:Y:S04]  /*1c890*/  STL [R1+0x3d4], R4 ;  /* 0x0003d40401007387 */ /* 0x0003e80000100800 */
[----:B------:R1:W-:Y:S02]  /*1c8a0*/  STL [R1+0x3e0], R106 ;  /* 0x0003e06a01007387 */ /* 0x0003e40000100800 */
[----:B-1----:R-:W-:-:S02]  /*1c8b0*/  IMAD.MOV.U32 R4, RZ, RZ, R107 ;  /* 0x000000ffff047224 */ /* 0x002fc400078e006b */
[----:B------:R-:W4:Y:S04]  /*1c8c0*/  LDL.LU.64 R106, [R1+0x5d8] ;  /* 0x0005d800016a7983 */ /* 0x000f280000300a00 */
[----:B------:R1:W-:Y:S04]  /*1c8d0*/  STL [R1+0x3dc], R4 ;  /* 0x0003dc0401007387 */ /* 0x0003e80000100800 */
[----:B------:R1:W-:Y:S02]  /*1c8e0*/  STL [R1+0x3e8], R110 ;  /* 0x0003e86e01007387 */ /* 0x0003e40000100800 */
[----:B-1----:R-:W-:-:S02]  /*1c8f0*/  MOV R4, R111 ;  /* 0x0000006f00047202 */ /* 0x002fc40000000f00 */
[----:B------:R-:W4:Y:S04]  /*1c900*/  LDL.LU.64 R110, [R1+0x540] ;  /* 0x00054000016e7983 */ /* 0x000f280000300a00 */
[----:B------:R1:W-:Y:S04]  /*1c910*/  STL [R1+0x3e4], R4 ;  /* 0x0003e40401007387 */ /* 0x0003e80000100800 */
[----:B--2---:R2:W-:Y:S01]  /*1c920*/  STL [R1+0x3f0], R112 ;  /* 0x0003f07001007387 */ /* 0x0045e20000100800 */
[----:B-1----:R-:W-:-:S03]  /*1c930*/  IMAD.MOV.U32 R4, RZ, RZ, R113 ;  /* 0x000000ffff047224 */ /* 0x002fc600078e0071 */
[----:B--2---:R-:W2:Y:S04]  /*1c940*/  LDL.LU.64 R112, [R1+0x4c0] ;  /* 0x0004c00001707983 */ /* 0x004ea80000300a00 */
[----:B------:R1:W-:Y:S04]  /*1c950*/  STL [R1+0x3ec], R4 ;  /* 0x0003ec0401007387 */ /* 0x0003e80000100800 */
[----:B------:R1:W-:Y:S02]  /*1c960*/  STL [R1+0x3f8], R96 ;  /* 0x0003f86001007387 */ /* 0x0003e40000100800 */
[----:B-1----:R-:W-:-:S02]  /*1c970*/  IMAD.MOV.U32 R4, RZ, RZ, R97 ;  /* 0x000000ffff047224 */ /* 0x002fc400078e0061 */
[----:B------:R-:W2:Y:S04]  /*1c980*/  LDL.LU.64 R96, [R1+0x490] ;  /* 0x0004900001607983 */ /* 0x000ea80000300a00 */
[----:B------:R1:W-:Y:S04]  /*1c990*/  STL [R1+0x3f4], R4 ;  /* 0x0003f40401007387 */ /* 0x0003e80000100800 */
[----:B---3--:R3:W-:Y:S01]  /*1c9a0*/  STL [R1+0x400], R114 ;  /* 0x0004007201007387 */ /* 0x0087e20000100800 */
        /* <DEDUP_REMOVED lines=19> */
[----:B----4-:R-:W-:Y:S04]  /*1cae0*/  STL [R1+0x428], R94 ;  /* 0x0004285e01007387 */ /* 0x010fe80000100800 */
[----:B------:R-:W4:Y:S01]  /*1caf0*/  LDL.LU.64 R86, [R1+0x588] ;  /* 0x0005880001567983 */ /* 0x000f220000300a00 */
[----:B-1----:R-:W-:-:S05]  /*1cb00*/  IMAD.MOV.U32 R4, RZ, RZ, R95 ;  /* 0x000000ffff047224 */ /* 0x002fca00078e005f */
[----:B------:R1:W-:Y:S04]  /*1cb10*/  STL [R1+0x424], R4 ;  /* 0x0004240401007387 */ /* 0x0003e80000100800 */
[----:B------:R1:W-:Y:S02]  /*1cb20*/  STL [R1+0x430], R104 ;  /* 0x0004306801007387 */ /* 0x0003e40000100800 */
[----:B-1----:R-:W-:Y:S02]  /*1cb30*/  IMAD.MOV.U32 R4, RZ, RZ, R105 ;  /* 0x000000ffff047224 */ /* 0x002fe400078e0069 */
[----:B------:R-:W4:Y:S04]  /*1cb40*/  LDL.LU.64 R104, [R1+0x508] ;  /* 0x0005080001687983 */ /* 0x000f280000300a00 */
        /* <DEDUP_REMOVED lines=9> */
[----:B--2---:R2:W-:Y:S01]  /*1cbe0*/  STL [R1+0x448], R112 ;  /* 0x0004487001007387 */ /* 0x0045e20000100800 */
[----:B-1----:R-:W-:-:S03]  /*1cbf0*/  MOV R4, R113 ;  /* 0x0000007100047202 */ /* 0x002fc60000000f00 */
[----:B--2---:R-:W2:Y:S04]  /*1cc00*/  LDL.LU.64 R112, [R1+0x4a0] ;  /* 0x0004a00001707983 */ /* 0x004ea80000300a00 */
[----:B------:R1:W-:Y:S04]  /*1cc10*/  STL [R1+0x444], R4 ;  /* 0x0004440401007387 */ /* 0x0003e80000100800 */
[----:B------:R-:W-:Y:S04]  /*1cc20*/  STL [R1+0x450], R96 ;  /* 0x0004506001007387 */ /* 0x000fe80000100800 */
[----:B------:R-:W2:Y:S01]  /*1cc30*/  LDL.LU.64 R94, [R1+0x4a8] ;  /* 0x0004a800015e7983 */ /* 0x000ea20000300a00 */
[----:B-1----:R-:W-:-:S05]  /*1cc40*/  IMAD.MOV.U32 R4, RZ, RZ, R97 ;  /* 0x000000ffff047224 */ /* 0x002fca00078e0061 */
[----:B------:R3:W-:Y:S02]  /*1cc50*/  STL [R1+0x44c], R4 ;  /* 0x00044c0401007387 */ /* 0x0007e40000100800 */
[----:B---3--:R-:W-:Y:S02]  /*1cc60*/  IMAD.MOV.U32 R4, RZ, RZ, R115 ;  /* 0x000000ffff047224 */ /* 0x008fe400078e0073 */
[----:B------:R1:W-:Y:S04]  /*1cc70*/  STL [R1+0x458], R114 ;  /* 0x0004587201007387 */ /* 0x0003e80000100800 */
[----:B-1----:R-:W3:Y:S04]  /*1cc80*/  LDL.LU.64 R114, [R1+0x4b0] ;  /* 0x0004b00001727983 */ /* 0x002ee80000300a00 */
[----:B------:R1:W-:Y:S04]  /*1cc90*/  STL [R1+0x454], R4 ;  /* 0x0004540401007387 */ /* 0x0003e80000100800 */
[----:B-----5:R5:W-:Y:S04]  /*1cca0*/  STL [R1+0x460], R90 ;  /* 0x0004605a01007387 */ /* 0x020be80000100800 */
[----:B------:R-:W3:Y:S01]  /*1ccb0*/  LDL.LU.64 R96, [R1+0x648] ;  /* 0x0006480001607983 */ /* 0x000ee20000300a00 */
[----:B-1----:R-:W-:-:S03]  /*1ccc0*/  IMAD.MOV.U32 R4, RZ, RZ, R91 ;  /* 0x000000ffff047224 */ /* 0x002fc600078e005b */
[----:B------:R-:W-:Y:S04]  /*1ccd0*/  STL [R1+0x468], R100 ;  /* 0x0004686401007387 */ /* 0x000fe80000100800 */
[----:B------:R1:W-:Y:S04]  /*1cce0*/  STL [R1+0x45c], R4 ;  /* 0x00045c0401007387 */ /* 0x0003e80000100800 */
[----:B-----5:R-:W5:Y:S01]  /*1ccf0*/  LDL.LU.64 R90, [R1+0x600] ;  /* 0x00060000015a7983 */ /* 0x020f620000300a00 */
[----:B-1----:R-:W-:-:S03]  /*1cd00*/  IMAD.MOV.U32 R4, RZ, RZ, R101 ;  /* 0x000000ffff047224 */ /* 0x002fc600078e0065 */
[----:B------:R-:W-:Y:S04]  /*1cd10*/  STL [R1+0x470], R102 ;  /* 0x0004706601007387 */ /* 0x000fe80000100800 */
[----:B------:R1:W-:Y:S04]  /*1cd20*/  STL [R1+0x464], R4 ;  /* 0x0004640401007387 */ /* 0x0003e80000100800 */
[----:B------:R-:W5:Y:S01]  /*1cd30*/  LDL.LU.64 R100, [R1+0x538] ;  /* 0x0005380001647983 */ /* 0x000f620000300a00 */
[----:B-1----:R-:W-:-:S03]  /*1cd40*/  IMAD.MOV.U32 R4, RZ, RZ, R103 ;  /* 0x000000ffff047224 */ /* 0x002fc600078e0067 */
[----:B------:R-:W-:Y:S04]  /*1cd50*/  STL [R1+0x478], R92 ;  /* 0x0004785c01007387 */ /* 0x000fe80000100800 */
[----:B------:R1:W-:Y:S04]  /*1cd60*/  STL [R1+0x46c], R4 ;  /* 0x00046c0401007387 */ /* 0x0003e80000100800 */
[----:B------:R-:W5:Y:S01]  /*1cd70*/  LDL.LU.64 R102, [R1+0x500] ;  /* 0x0005000001667983 */ /* 0x000f620000300a00 */
[----:B-1----:R-:W-:-:S03]  /*1cd80*/  IMAD.MOV.U32 R4, RZ, RZ, R93 ;  /* 0x000000ffff047224 */ /* 0x002fc600078e005d */
[----:B----4-:R-:W-:Y:S04]  /*1cd90*/  STL [R1+0x480], R86 ;  /* 0x0004805601007387 */ /* 0x010fe80000100800 */
[----:B------:R1:W-:Y:S04]  /*1cda0*/  STL [R1+0x474], R4 ;  /* 0x0004740401007387 */ /* 0x0003e80000100800 */
[----:B------:R-:W4:Y:S01]  /*1cdb0*/  LDL.LU.64 R92, [R1+0x4f8] ;  /* 0x0004f800015c7983 */ /* 0x000f220000300a00 */
[----:B-1----:R-:W-:-:S03]  /*1cdc0*/  IMAD.MOV.U32 R4, RZ, RZ, R87 ;  /* 0x000000ffff047224 */ /* 0x002fc600078e0057 */
[----:B------:R-:W-:Y:S04]  /*1cdd0*/  STL [R1+0x488], R104 ;  /* 0x0004886801007387 */ /* 0x000fe80000100800 */
        /* <DEDUP_REMOVED lines=13> */
[----:B-1----:R-:W-:-:S03]  /*1ceb0*/  IMAD.MOV.U32 R4, RZ, RZ, R113 ;  /* 0x000000ffff047224 */ /* 0x002fc600078e0071 */
[----:B--2---:R-:W2:Y:S04]  /*1cec0*/  LDL.LU.64 R112, [R1+0x670] ;  /* 0x0006700001707983 */ /* 0x004ea80000300a00 */
[----:B------:R1:W-:Y:S04]  /*1ced0*/  STL [R1+0x49c], R4 ;  /* 0x00049c0401007387 */ /* 0x0003e80000100800 */
[----:B------:R1:W-:Y:S02]  /*1cee0*/  STL [R1+0x4a8], R94 ;  /* 0x0004a85e01007387 */ /* 0x0003e40000100800 */
[----:B-1----:R-:W-:-:S02]  /*1cef0*/  MOV R4, R95 ;  /* 0x0000005f00047202 */ /* 0x002fc40000000f00 */
[----:B------:R-:W2:Y:S04]  /*1cf00*/  LDL.LU.64 R94, [R1+0x640] ;  /* 0x00064000015e7983 */ /* 0x000ea80000300a00 */
[----:B------:R1:W-:Y:S04]  /*1cf10*/  STL [R1+0x4a4], R4 ;  /* 0x0004a40401007387 */ /* 0x0003e80000100800 */
[----:B---3--:R3:W-:Y:S01]  /*1cf20*/  STL [R1+0x4b0], R114 ;  /* 0x0004b07201007387 */ /* 0x0087e20000100800 */
[----:B-1----:R-:W-:-:S03]  /*1cf30*/  IMAD.MOV.U32 R4, RZ, RZ, R115 ;  /* 0x000000ffff047224 */ /* 0x002fc600078e0073 */
[----:B------:R-:W-:Y:S04]  /*1cf40*/  STL [R1+0x4b8], R96 ;  /* 0x0004b86001007387 */ /* 0x000fe80000100800 */
[----:B------:R1:W-:Y:S04]  /*1cf50*/  STL [R1+0x4ac], R4 ;  /* 0x0004ac0401007387 */ /* 0x0003e80000100800 */
[----:B---3--:R-:W3:Y:S01]  /*1cf60*/  LDL.LU.64 R114, [R1+0x5f8] ;  /* 0x0005f80001727983 */ /* 0x008ee20000300a00 */
[----:B-1----:R-:W-:-:S03]  /*1cf70*/  IMAD.MOV.U32 R4, RZ, RZ, R97 ;  /* 0x000000ffff047224 */ /* 0x002fc600078e0061 */
[----:B-----5:R-:W-:Y:S04]  /*1cf80*/  STL [R1+0x4c0], R90 ;  /* 0x0004c05a01007387 */ /* 0x020fe80000100800 */
[----:B------:R1:W-:Y:S04]  /*1cf90*/  STL [R1+0x4b4], R4 ;  /* 0x0004b40401007387 */ /* 0x0003e80000100800 */
[----:B------:R-:W5:Y:S01]  /*1cfa0*/  LDL.LU.64 R96, [R1+0x510] ;  /* 0x0005100001607983 */ /* 0x000f620000300a00 */
        /* <DEDUP_REMOVED lines=11> */
[----:B------:R-:W4:Y:S04]  /*1d060*/  LDL.LU.64 R102, [R1+0x528] ;  /* 0x0005280001667983 */ /* 0x000f280000300a00 */
        /* <DEDUP_REMOVED lines=11> */
[----:B------:R2:W-:Y:S04]  /*1d120*/  STL [R1+0x4f0], R110 ;  /* 0x0004f06e01007387 */ /* 0x0005e80000100800 */
[----:B------:R-:W4:Y:S01]  /*1d130*/  LDL.LU.64 R90, [R1+0x638] ;  /* 0x00063800015a7983 */ /* 0x000f220000300a00 */
[----:B-1----:R-:W-:-:S03]  /*1d140*/  IMAD.MOV.U32 R4, RZ, RZ, R111 ;  /* 0x000000ffff047224 */ /* 0x002fc600078e006f */
[----:B--2---:R-:W-:Y:S04]  /*1d150*/  STL [R1+0x4f8], R112 ;  /* 0x0004f87001007387 */ /* 0x004fe80000100800 */
[----:B------:R1:W-:Y:S04]  /*1d160*/  STL [R1+0x4ec], R4 ;  /* 0x0004ec0401007387 */ /* 0x0003e80000100800 */
[----:B------:R-:W2:Y:S01]  /*1d170*/  LDL.LU.64 R110, [R1+0x590] ;  /* 0x00059000016e7983 */ /* 0x000ea20000300a00 */
[----:B-1----:R-:W-:-:S03]  /*1d180*/  IMAD.MOV.U32 R4, RZ, RZ, R113 ;  /* 0x000000ffff047224 */ /* 0x002fc600078e0071 */
[----:B------:R-:W-:Y:S04]  /*1d190*/  STL [R1+0x500], R94 ;  /* 0x0005005e01007387 */ /* 0x000fe80000100800 */
[----:B------:R1:W-:Y:S04]  /*1d1a0*/  STL [R1+0x4f4], R4 ;  /* 0x0004f40401007387 */ /* 0x0003e80000100800 */
[----:B------:R-:W2:Y:S04]  /*1d1b0*/  LDL.LU.64 R112, [R1+0x580] ;  /* 0x0005800001707983 */ /* 0x000ea80000300a00 */
[----:B------:R-:W2:Y:S01]  /*1d1c0*/  LDL.LU.64 R92, [R1+0x578] ;  /* 0x00057800015c7983 */ /* 0x000ea20000300a00 */
[----:B-1----:R-:W-:-:S05]  /*1d1d0*/  IMAD.MOV.U32 R4, RZ, RZ, R95 ;  /* 0x000000ffff047224 */ /* 0x002fca00078e005f */
[----:B------:R1:W-:Y:S04]  /*1d1e0*/  STL [R1+0x4fc], R4 ;  /* 0x0004fc0401007387 */ /* 0x0003e80000100800 */
[----:B---3--:R3:W-:Y:S01]  /*1d1f0*/  STL [R1+0x508], R114 ;  /* 0x0005087201007387 */ /* 0x0087e20000100800 */
[----:B-1----:R-:W-:-:S03]  /*1d200*/  MOV R4, R115 ;  /* 0x0000007300047202 */ /* 0x002fc60000000f00 */
[----:B---3--:R-:W3:Y:S04]  /*1d210*/  LDL.LU.64 R114, [R1+0x568] ;  /* 0x0005680001727983 */ /* 0x008ee80000300a00 */
[----:B------:R1:W-:Y:S04]  /*1d220*/  STL [R1+0x504], R4 ;  /* 0x0005040401007387 */ /* 0x0003e80000100800 */
[----:B-----5:R5:W-:Y:S01]  /*1d230*/  STL [R1+0x510], R96 ;  /* 0x0005106001007387 */ /* 0x020be20000100800 */
[----:B-1----:R-:W-:-:S03]  /*1d240*/  IMAD.MOV.U32 R4, RZ, RZ, R97 ;  /* 0x000000ffff047224 */ /* 0x002fc600078e0061 */
[----:B------:R-:W3:Y:S04]  /*1d250*/  LDL.LU.64 R94, [R1+0x570] ;  /* 0x00057000015e7983 */ /* 0x000ee80000300a00 */
[----:B------:R1:W-:Y:S04]  /*1d260*/  STL [R1+0x50c], R4 ;  /* 0x00050c0401007387 */ /* 0x0003e80000100800 */
[----:B------:R-:W-:Y:S04]  /*1d270*/  STL [R1+0x518], R84 ;  /* 0x0005185401007387 */ /* 0x000fe80000100800 */
[----:B-----5:R-:W5:Y:S01]  /*1d280*/  LDL.LU.64 R96, [R1+0x6a8] ;  /* 0x0006a80001607983 */ /* 0x020f620000300a00 */
[----:B-1----:R-:W-:-:S03]  /*1d290*/  IMAD.MOV.U32 R4, RZ, RZ, R85 ;  /* 0x000000ffff047224 */ /* 0x002fc600078e0055 */
[----:B------:R-:W-:Y:S04]  /*1d2a0*/  STL [R1+0x520], R100 ;  /* 0x0005206401007387 */ /* 0x000fe80000100800 */
[----:B------:R1:W-:Y:S02]  /*1d2b0*/  STL [R1+0x514], R4 ;  /* 0x0005140401007387 */ /* 0x0003e40000100800 */
[----:B-1----:R-:W-:Y:S02]  /*1d2c0*/  IMAD.MOV.U32 R4, RZ, RZ, R101 ;  /* 0x000000ffff047224 */ /* 0x002fe400078e0065 */
[----:B------:R-:W5:Y:S04]  /*1d2d0*/  LDL.LU.64 R100, [R1+0x688] ;  /* 0x0006880001647983 */ /* 0x000f680000300a00 */
[----:B------:R1:W-:Y:S04]  /*1d2e0*/  STL [R1+0x51c], R4 ;  /* 0x00051c0401007387 */ /* 0x0003e80000100800 */
[----:B----4-:R4:W-:Y:S01]  /*1d2f0*/  STL [R1+0x528], R102 ;  /* 0x0005286601007387 */ /* 0x0109e20000100800 */
[----:B-1----:R-:W-:-:S03]  /*1d300*/  IMAD.MOV.U32 R4, RZ, RZ, R103 ;  /* 0x000000ffff047224 */ /* 0x002fc600078e0067 */
[----:B------:R-:W-:Y:S04]  /*1d310*/  STL [R1+0x530], R86 ;  /* 0x0005305601007387 */ /* 0x000fe80000100800 */
[----:B------:R1:W-:Y:S04]  /*1d320*/  STL [R1+0x524], R4 ;  /* 0x0005240401007387 */ /* 0x0003e80000100800 */
[----:B----4-:R-:W4:Y:S01]  /*1d330*/  LDL.LU.64 R102, [R1+0x660] ;  /* 0x0006600001667983 */ /* 0x010f220000300a00 */
        /* <DEDUP_REMOVED lines=8> */
[----:B------:R-:W-:Y:S04]  /*1d3c0*/  STL [R1+0x548], R90 ;  /* 0x0005485a01007387 */ /* 0x000fe80000100800 */
[----:B------:R1:W-:Y:S04]  /*1d3d0*/  STL [R1+0x53c], R4 ;  /* 0x00053c0401007387 */ /* 0x0003e80000100800 */
[----:B------:R-:W4:Y:S01]  /*1d3e0*/  LDL.LU.64 R106, [R1+0x598] ;  /* 0x00059800016a7983 */ /* 0x000f220000300a00 */
[----:B-1----:R-:W-:-:S03]  /*1d3f0*/  IMAD.MOV.U32 R4, RZ, RZ, R91 ;  /* 0x000000ffff047224 */ /* 0x002fc600078e005b */
[----:B--2---:R-:W-:Y:S04]  /*1d400*/  STL [R1+0x550], R110 ;  /* 0x0005506e01007387 */ /* 0x004fe80000100800 */
[----:B------:R1:W-:Y:S02]  /*1d410*/  STL [R1+0x544], R4 ;  /* 0x0005440401007387 */ /* 0x0003e40000100800 */
[----:B-1----:R-:W-:Y:S02]  /*1d420*/  IMAD.MOV.U32 R4, RZ, RZ, R111 ;  /* 0x000000ffff047224 */ /* 0x002fe400078e006f */
[----:B------:R-:W2:Y:S04]  /*1d430*/  LDL.LU.64 R110, [R1+0x5d0] ;  /* 0x0005d000016e7983 */ /* 0x000ea80000300a00 */
[----:B------:R1:W-:Y:S04]  /*1d440*/  STL [R1+0x54c], R4 ;  /* 0x00054c0401007387 */ /* 0x0003e80000100800 */
[----:B------:R1:W-:Y:S02]  /*1d450*/  STL [R1+0x558], R112 ;  /* 0x0005587001007387 */ /* 0x0003e40000100800 */
[----:B-1----:R-:W-:-:S02]  /*1d460*/  IMAD.MOV.U32 R4, RZ, RZ, R113 ;  /* 0x000000ffff047224 */ /* 0x002fc400078e0071 */
[----:B------:R-:W-:Y:S04]  /*1d470*/  STL [R1+0x560], R92 ;  /* 0x0005605c01007387 */ /* 0x000fe80000100800 */
[----:B------:R1:W-:Y:S04]  /*1d480*/  STL [R1+0x554], R4 ;  /* 0x0005540401007387 */ /* 0x0003e80000100800 */
[----:B------:R-:W2:Y:S01]  /*1d490*/  LDL.LU.64 R112, [R1+0x5c8] ;  /* 0x0005c80001707983 */ /* 0x000ea20000300a00 */
[----:B-1----:R-:W-:-:S03]  /*1d4a0*/  IMAD.MOV.U32 R4, RZ, RZ, R93 ;  /* 0x000000ffff047224 */ /* 0x002fc600078e005d */
[----:B---3--:R-:W-:Y:S04]  /*1d4b0*/  STL [R1+0x568], R114 ;  /* 0x0005687201007387 */ /* 0x008fe80000100800 */
[----:B------:R1:W-:Y:S02]  /*1d4c0*/  STL [R1+0x55c], R4 ;  /* 0x00055c0401007387 */ /* 0x0003e40000100800 */
[----:B-1----:R-:W-:Y:S02]  /*1d4d0*/  MOV R4, R115 ;  /* 0x0000007300047202 */ /* 0x002fe40000000f00 */
[----:B------:R-:W3:Y:S04]  /*1d4e0*/  LDL.LU.64 R114, [R1+0x5b8] ;  /* 0x0005b80001727983 */ /* 0x000ee80000300a00 */
[----:B------:R1:W-:Y:S04]  /*1d4f0*/  STL [R1+0x564], R4 ;  /* 0x0005640401007387 */ /* 0x0003e80000100800 */
[----:B------:R-:W-:Y:S01]  /*1d500*/  STL [R1+0x570], R94 ;  /* 0x0005705e01007387 */ /* 0x000fe20000100800 */
[----:B-1----:R-:W-:-:S03]  /*1d510*/  IMAD.MOV.U32 R4, RZ, RZ, R95 ;  /* 0x000000ffff047224 */ /* 0x002fc600078e005f */
[----:B-----5:R-:W-:Y:S04]  /*1d520*/  STL [R1+0x578], R96 ;  /* 0x0005786001007387 */ /* 0x020fe80000100800 */
[----:B------:R1:W-:Y:S04]  /*1d530*/  STL [R1+0x56c], R4 ;  /* 0x00056c0401007387 */ /* 0x0003e80000100800 */
[----:B------:R-:W5:Y:S04]  /*1d540*/  LDL.LU.64 R76, [R1+0x6b8] ;  /* 0x0006b800014c7983 */ /* 0x000f680000300a00 */
[----:B------:R-:W5:Y:S01]  /*1d550*/  LDL.LU.64 R80, [R1+0x6a0] ;  /* 0x0006a00001507983 */ /* 0x000f620000300a00 */
[----:B-1----:R-:W-:-:S05]  /*1d560*/  IMAD.MOV.U32 R4, RZ, RZ, R97 ;  /* 0x000000ffff047224 */ /* 0x002fca00078e0061 */
[----:B------:R1:W-:Y:S04]  /*1d570*/  STL [R1+0x574], R4 ;  /* 0x0005740401007387 */ /* 0x0003e80000100800 */
[----:B------:R-:W-:Y:S04]  /*1d580*/  STL [R1+0x580], R100 ;  /* 0x0005806401007387 */ /* 0x000fe80000100800 */
[----:B------:R-:W5:Y:S01]  /*1d590*/  LDL.LU.64 R82, [R1+0x680] ;  /* 0x0006800001527983 */ /* 0x000f620000300a00 */
[----:B-1----:R-:W-:-:S03]  /*1d5a0*/  IMAD.MOV.U32 R4, RZ, RZ, R101 ;  /* 0x000000ffff047224 */ /* 0x002fc600078e0065 */
[----:B------:R-:W5:Y:S04]  /*1d5b0*/  LDL.LU.64 R84, [R1+0x658] ;  /* 0x0006580001547983 */ /* 0x000f680000300a00 */
[----:B------:R1:W-:Y:S04]  /*1d5c0*/  STL [R1+0x57c], R4 ;  /* 0x00057c0401007387 */ /* 0x0003e80000100800 */
[----:B----4-:R-:W-:Y:S04]  /*1d5d0*/  STL [R1+0x588], R102 ;  /* 0x0005886601007387 */ /* 0x010fe80000100800 */
[----:B------:R-:W4:Y:S01]  /*1d5e0*/  LDL.LU.64 R86, [R1+0x610] ;  /* 0x0006100001567983 */ /* 0x000f220000300a00 */
[----:B-1----:R-:W-:-:S03]  /*1d5f0*/  IMAD.MOV.U32 R4, RZ, RZ, R103 ;  /* 0x000000ffff047224 */ /* 0x002fc600078e0067 */
[----:B------:R-:W4:Y:S04]  /*1d600*/  LDL.LU.64 R90, [R1+0x5e0] ;  /* 0x0005e000015a7983 */ /* 0x000f280000300a00 */
[----:B------:R1:W-:Y:S04]  /*1d610*/  STL [R1+0x584], R4 ;  /* 0x0005840401007387 */ /* 0x0003e80000100800 */
[----:B------:R-:W-:Y:S04]  /*1d620*/  STL [R1+0x590], R104 ;  /* 0x0005906801007387 */ /* 0x000fe80000100800 */
        /* <DEDUP_REMOVED lines=9> */
[----:B--2---:R-:W-:Y:S04]  /*1d6c0*/  STL [R1+0x5a0], R110 ;  /* 0x0005a06e01007387 */ /* 0x004fe80000100800 */
[----:B------:R-:W2:Y:S01]  /*1d6d0*/  LDL.LU.64 R102, [R1+0x698] ;  /* 0x0006980001667983 */ /* 0x000ea20000300a00 */
[----:B-1----:R-:W-:-:S03]  /*1d6e0*/  IMAD.MOV.U32 R4, RZ, RZ, R111 ;  /* 0x000000ffff047224 */ /* 0x002fc600078e006f */
[----:B------:R-:W2:Y:S04]  /*1d6f0*/  LDL.LU.64 R104, [R1+0x678] ;  /* 0x0006780001687983 */ /* 0x000ea80000300a00 */
[----:B------:R1:W-:Y:S04]  /*1d700*/  STL [R1+0x59c], R4 ;  /* 0x00059c0401007387 */ /* 0x0003e80000100800 */
[----:B------:R3:W-:Y:S04]  /*1d710*/  STL [R1+0x5a8], R112 ;  /* 0x0005a87001007387 */ /* 0x0007e80000100800 */
[----:B------:R-:W2:Y:S01]  /*1d720*/  LDL.LU.64 R106, [R1+0x650] ;  /* 0x00065000016a7983 */ /* 0x000ea20000300a00 */
[----:B-1----:R-:W-:-:S03]  /*1d730*/  IMAD.MOV.U32 R4, RZ, RZ, R113 ;  /* 0x000000ffff047224 */ /* 0x002fc600078e0071 */
[----:B------:R-:W2:Y:S04]  /*1d740*/  LDL.LU.64 R110, [R1+0x620] ;  /* 0x00062000016e7983 */ /* 0x000ea80000300a00 */
[----:B------:R1:W-:Y:S04]  /*1d750*/  STL [R1+0x5a4], R4 ;  /* 0x0005a40401007387 */ /* 0x0003e80000100800 */
[----:B---3--:R3:W-:Y:S04]  /*1d760*/  STL [R1+0x5b0], R114 ;  /* 0x0005b07201007387 */ /* 0x0087e80000100800 */
[----:B------:R-:W2:Y:S01]  /*1d770*/  LDL.LU.64 R112, [R1+0x628] ;  /* 0x0006280001707983 */ /* 0x000ea20000300a00 */
[----:B-1----:R-:W-:-:S03]  /*1d780*/  IMAD.MOV.U32 R4, RZ, RZ, R115 ;  /* 0x000000ffff047224 */ /* 0x002fc600078e0073 */
[----:B---3--:R-:W3:Y:S04]  /*1d790*/  LDL.LU.64 R114, [R1+0x630] ;  /* 0x0006300001727983 */ /* 0x008ee80000300a00 */
[----:B------:R5:W-:Y:S02]  /*1d7a0*/  STL [R1+0x5ac], R4 ;  /* 0x0005ac0401007387 */ /* 0x000be40000100800 */
[----:B-----5:R-:W-:Y:S02]  /*1d7b0*/  IMAD.MOV.U32 R4, RZ, RZ, R77 ;  /* 0x000000ffff047224 */ /* 0x020fe400078e004d */
[----:B------:R-:W-:Y:S04]  /*1d7c0*/  STL [R1+0x5b8], R76 ;  /* 0x0005b84c01007387 */ /* 0x000fe80000100800 */
[----:B------:R-:W-:Y:S04]  /*1d7d0*/  STL [R1+0x5c0], R80 ;  /* 0x0005c05001007387 */ /* 0x000fe80000100800 */
[----:B------:R1:W-:Y:S02]  /*1d7e0*/  STL [R1+0x5b4], R4 ;  /* 0x0005b40401007387 */ /* 0x0003e40000100800 */
[----:B-1----:R-:W-:-:S02]  /*1d7f0*/  IMAD.MOV.U32 R4, RZ, RZ, R81 ;  /* 0x000000ffff047224 */ /* 0x002fc400078e0051 */
[----:B------:R-:W-:Y:S04]  /*1d800*/  STL [R1+0x5c8], R82 ;  /* 0x0005c85201007387 */ /* 0x000fe80000100800 */
[----:B------:R1:W-:Y:S04]  /*1d810*/  STL [R1+0x5bc], R4 ;  /* 0x0005bc0401007387 */ /* 0x0003e80000100800 */
[----:B------:R-:W-:Y:S01]  /*1d820*/  STL [R1+0x5d0], R84 ;  /* 0x0005d05401007387 */ /* 0x000fe20000100800 */
[----:B-1----:R-:W-:-:S05]  /*1d830*/  MOV R4, R83 ;  /* 0x0000005300047202 */ /* 0x002fca0000000f00 */
[----:B------:R1:W-:Y:S04]  /*1d840*/  STL [R1+0x5c4], R4 ;  /* 0x0005c40401007387 */ /* 0x0003e80000100800 */
[----:B----4-:R-:W-:Y:S01]  /*1d850*/  STL [R1+0x5d8], R86 ;  /* 0x0005d85601007387 */ /* 0x010fe20000100800 */
        /* <DEDUP_REMOVED lines=16> */
[----:B------:R1:W-:Y:S02]  /*1d960*/  STL [R1+0x5f4], R4 ;  /* 0x0005f40401007387 */ /* 0x0003e40000100800 */
[----:B-1----:R-:W-:Y:S02]  /*1d970*/  IMAD.MOV.U32 R4, RZ, RZ, R101 ;  /* 0x000000ffff047224 */ /* 0x002fe400078e0065 */
[----:B------:R-:W-:Y:S02]  /*1d980*/  IMAD.MOV.U32 R252, RZ, RZ, R119 ;  /* 0x000000fffffc7224 */ /* 0x000fe400078e0077 */
[----:B------:R-:W-:Y:S01]  /*1d990*/  IMAD.MOV.U32 R250, RZ, RZ, RZ ;  /* 0x000000fffffa7224 */ /* 0x000fe200078e00ff */
[----:B------:R-:W-:Y:S01]  /*1d9a0*/  UMOV UR13, 0x1 ;  /* 0x00000001000d7882 */ /* 0x000fe20000000000 */
[----:B------:R-:W-:Y:S01]  /*1d9b0*/  UMOV UR14, 0x2 ;  /* 0x00000002000e7882 */ /* 0x000fe20000000000 */
[----:B------:R-:W-:Y:S01]  /*1d9c0*/  UMOV UR7, URZ ;  /* 0x000000ff00077c82 */ /* 0x000fe20008000000 */
[----:B------:R-:W-:Y:S01]  /*1d9d0*/  UMOV UR8, URZ ;  /* 0x000000ff00087c82 */ /* 0x000fe20008000000 */
[----:B--2---:R-:W-:Y:S04]  /*1d9e0*/  STL [R1+0x608], R102 ;  /* 0x0006086601007387 */ /* 0x004fe80000100800 */
        /* <DEDUP_REMOVED lines=12> */
[----:B------:R1:W-:Y:S01]  /*1dab0*/  STL [R1+0x61c], R4 ;  /* 0x00061c0401007387 */ /* 0x0003e20000100800 */
[----:B---3--:R-:W-:-:S03]  /*1dac0*/  IMAD.MOV.U32 R5, RZ, RZ, R115 ;  /* 0x000000ffff057224 */ /* 0x008fc600078e0073 */
[----:B------:R-:W-:Y:S01]  /*1dad0*/  STL [R1+0x630], R114 ;  /* 0x0006307201007387 */ /* 0x000fe20000100800 */
[----:B-1----:R-:W-:-:S05]  /*1dae0*/  MOV R4, R113 ;  /* 0x0000007100047202 */ /* 0x002fca0000000f00 */
[----:B------:R1:W-:Y:S04]  /*1daf0*/  STL [R1+0x624], R4 ;  /* 0x0006240401007387 */ /* 0x0003e80000100800 */
[----:B------:R2:W-:Y:S01]  /*1db00*/  STL [R1+0x62c], R5 ;  /* 0x00062c0501007387 */ /* 0x0005e20000100800 */
[----:B-1----:R-:W-:-:S04]  /*1db10*/  SHF.R.S32.HI R4, RZ, 0x7, R249 ;  /* 0x00000007ff047819 */ /* 0x002fc800000114f9 */
[C---:B--2---:R-:W-:Y:S01]  /*1db20*/  VIMNMX R5, PT, PT, R4.reuse, 0x2, !PT ;  /* 0x0000000204057848 */ /* 0x044fe20007fe0100 */
[----:B------:R-:W-:-:S04]  /*1db30*/  VIADD R6, R4, 0xfffffffd ;  /* 0xfffffffd04067836 */ /* 0x000fc80000000000 */
[----:B------:R-:W-:Y:S01]  /*1db40*/  VIADD R5, R5, 0xfffffffe ;  /* 0xfffffffe05057836 */ /* 0x000fe20000000000 */
[----:B------:R1:W-:Y:S04]  /*1db50*/  STL [R1+0x638], R6 ;  /* 0x0006380601007387 */ /* 0x0003e80000100800 */
[----:B------:R1:W-:Y:S01]  /*1db60*/  STL [R1+0x634], R5 ;  /* 0x0006340501007387 */ /* 0x0003e20000100800 */
[----:B------:R-:W-:Y:S01]  /*1db70*/  IMAD.MOV.U32 R4, RZ, RZ, RZ ;  /* 0x000000ffff047224 */ /* 0x000fe200078e00ff */
[----:B------:R-:W-:-:S06]  /*1db80*/  UMOV UR5, URZ ;  /* 0x000000ff00057c82 */ /* 0x000fcc0008000000 */
.L_x_11:
[----:B------:R-:W-:Y:S01]  /*1db90*/  IMAD.U32 R4, R4, -0x80000000, RZ ;  /* 0x8000000004047824 */ /* 0x000fe200078e00ff */
[----:B------:R-:W-:-:S03]  /*1dba0*/  UIADD3 UR8, UPT, UPT, UR8, 0x1, URZ ;  /* 0x0000000108087890 */ /* 0x000fc6000fffe0ff */
[----:B------:R-:W2:Y:S01]  /*1dbb0*/  SYNCS.PHASECHK.TRANS64.TRYWAIT P2, [UR4], R4 ;  /* 0x00000004ff0075a7 */ /* 0x000ea20008041104 */
[----:B------:R-:W-:-:S04]  /*1dbc0*/  UISETP.GT.AND UP1, UPT, UR8, 0x1, UPT ;  /* 0x000000010800788c */ /* 0x000fc8000bf24270 */
[----:B------:R-:W-:-:S04]  /*1dbd0*/  USEL UR8, UR8, URZ, !UP1 ;  /* 0x000000ff08087287 */ /* 0x000fc8000c800000 */
[----:B------:R-:W-:Y:S01]  /*1dbe0*/  ULEA UR6, UR8, UR9, 0x10 ;  /* 0x0000000908067291 */ /* 0x000fe2000f8e80ff */
[----:B--2---:R-:W-:Y:S11]  /*1dbf0*/  @!P2 BRA `(.L_x_9) ;  /* 0x000000e80004a947 */ /* 0x004ff60003800000 */
.L_x_17:
[----:B------:R-:W-:-:S04]  /*1dc00*/  DEPBAR.LE SB0, 0x2 ;  /* 0x000080800000791a */ /* 0x000fc80000000000 */
[----:B------:R-:W-:Y:S01]  /*1dc10*/  LEA R249, R133, UR6, 0x9 ;  /* 0x0000000685f97c11 */ /* 0x000fe2000f8e48ff */
[----:B------:R-:W-:Y:S01]  /*1dc20*/  BAR.SYNC.DEFER_BLOCKING 0x0 ;  /* 0x0000000000007b1d */ /* 0x000fe20000010000 */
[----:B------:R-:W-:Y:S02]  /*1dc30*/  UIADD3 UR7, UPT, UPT, UR7, 0x1, URZ ;  /* 0x0000000107077890 */ /* 0x000fe4000fffe0ff */
[----:B------:R-:W-:Y:S02]  /*1dc40*/  ULEA UR4, UR13, UR9, 0x3 ;  /* 0x000000090d047291 */ /* 0x000fe4000f8e18ff */
[----:B------:R-:W-:Y:S02]  /*1dc50*/  UISETP.GT.AND UP1, UPT, UR7, 0x2, UPT ;  /* 0x000000020700788c */ /* 0x000fe4000bf24270 */
[----:B------:R-:W-:Y:S02]  /*1dc60*/  UIADD3 UR4, UPT, UPT, UR4, 0x50000, URZ ;  /* 0x0005000004047890 */ /* 0x000fe4000fffe0ff */
[----:B------:R-:W-:Y:S01]  /*1dc70*/  USEL UR7, UR7, URZ, !UP1 ;  /* 0x000000ff07077287 */ /* 0x000fe2000c800000 */
[----:B------:R-:W-:Y:S01]  /*1dc80*/  UMOV UR6, UR5 ;  /* 0x0000000500067c82 */ /* 0x000fe20008000000 */
[----:B-1----:R-:W-:Y:S04]  /*1dc90*/  LDS.128 R4, [R249+0x30000] ;  /* 0x03000000f9047984 */ /* 0x002fe80000000c00 */
        /* <DEDUP_REMOVED lines=31> */
[----:B-1----:R1:W-:Y:S01]  /*1de90*/  STTM.x128 tmem[UR11+0x80], R4 ;  /* 0x00008004000079ed */ /* 0x0023e200083c000b */
[----:B------:R-:W2:Y:S02]  /*1dea0*/  FENCE.VIEW.ASYNC.T ;  /* 0x00000000000073c6 */ /* 0x000ea40000000200 */
[----:B--2---:R-:W-:Y:S06]  /*1deb0*/  BAR.SYNC.DEFER_BLOCKING 0x0 ;  /* 0x0000000000007b1d */ /* 0x004fec0000010000 */
[----:B------:R-:W-:Y:S05]  /*1dec0*/  @P0 BRA `(.L_x_10) ;  /* 0x0000000400700947 */ /* 0x000fea0003800000 */
[----:B------:R-:W-:Y:S01]  /*1ded0*/  ULEA UR24, UR7, UR9, 0x10 ;  /* 0x0000000907187291 */ /* 0x000fe2000f8e80ff */
[----:B------:R-:W-:Y:S01]  /*1dee0*/  UMOV UR28, URZ ;  /* 0x000000ff001c7c82 */ /* 0x000fe20008000000 */
[----:B------:R-:W-:Y:S02]  /*1def0*/  UIADD3 UR47, UPT, UPT, UR10, 0x88, URZ ;  /* 0x000000880a2f7890 */ /* 0x000fe4000fffe0ff */
[----:B------:R-:W-:Y:S02]  /*1df00*/  USHF.R.U32.HI UR24, URZ, 0x4, UR24 ;  /* 0x00000004ff187899 */ /* 0x000fe40008011618 */
[----:B------:R-:W-:Y:S02]  /*1df10*/  UIADD3 UR73, UPT, UPT, UR10, 0x90, URZ ;  /* 0x000000900a497890 */ /* 0x000fe4000fffe0ff */
[----:B------:R-:W-:Y:S02]  /*1df20*/  USGXT.U32 UR52, UR24, 0xe ;  /* 0x0000000e1834789a */ /* 0x000fe40008000000 */
[----:B------:R-:W-:-:S02]  /*1df30*/  UIADD3 UR5, UPT, UPT, UR10, 0x98, URZ ;  /* 0x000000980a057890 */ /* 0x000fc4000fffe0ff */
[----:B------:R-:W-:Y:S02]  /*1df40*/  UIADD3 UR56, UP1, UPT, UR52, 0x2, URZ ;  /* 0x0000000234387890 */ /* 0x000fe4000ff3e0ff */
[----:B------:R-:W-:Y:S02]  /*1df50*/  UIADD3 UR15, UPT, UPT, UR10, 0xa0, URZ ;  /* 0x000000a00a0f7890 */ /* 0x000fe4000fffe0ff */
[----:B------:R-:W-:Y:S02]  /*1df60*/  UIADD3.X UR57, UPT, UPT, UR28, 0x40004040, URZ, UP1, !UPT ;  /* 0x400040401c397890 */ /* 0x000fe40008ffe4ff */
[----:B------:R-:W-:Y:S02]  /*1df70*/  UIADD3 UR62, UP3, UPT, UR56, 0x2, URZ ;  /* 0x00000002383e7890 */ /* 0x000fe4000ff7e0ff */
[----:B------:R-:W-:Y:S02]  /*1df80*/  UIADD3 UR58, UP4, UPT, UR56, 0x4, URZ ;  /* 0x00000004383a7890 */ /* 0x000fe4000ff9e0ff */
[----:B------:R-:W-:-:S02]  /*1df90*/  UIADD3 UR32, UP5, UPT, UR56, 0x3fe, URZ ;  /* 0x000003fe38207890 */ /* 0x000fc4000ffbe0ff */
[----:B------:R-:W-:Y:S02]  /*1dfa0*/  UIADD3 UR34, UP6, UPT, UR56, 0x400, URZ ;  /* 0x0000040038227890 */ /* 0x000fe4000ffde0ff */
[----:B------:R-:W-:Y:S02]  /*1dfb0*/  UIADD3 UR36, UP1, UPT, UR56, 0x402, URZ ;  /* 0x0000040238247890 */ /* 0x000fe4000ff3e0ff */
[----:B------:R-:W-:Y:S02]  /*1dfc0*/  UIADD3.X UR63, UPT, UPT, UR57, URZ, URZ, UP3, !UPT ;  /* 0x000000ff393f7290 */ /* 0x000fe40009ffe4ff */
[----:B------:R-:W-:Y:S02]  /*1dfd0*/  UIADD3 UR38, UP2, UPT, UR56, 0x404, URZ ;  /* 0x0000040438267890 */ /* 0x000fe4000ff5e0ff */
[----:B------:R-:W-:Y:S02]  /*1dfe0*/  UIADD3.X UR59, UPT, UPT, UR57, URZ, URZ, UP4, !UPT ;  /* 0x000000ff393b7290 */ /* 0x000fe4000a7fe4ff */
[----:B------:R-:W-:-:S02]  /*1dff0*/  UIADD3 UR40, UP3, UPT, UR56, 0x7fe, URZ ;  /* 0x000007fe38287890 */ /* 0x000fc4000ff7e0ff */
[----:B------:R-:W-:Y:S02]  /*1e000*/  UIADD3.X UR33, UPT, UPT, UR57, URZ, URZ, UP5, !UPT ;  /* 0x000000ff39217290 */ /* 0x000fe4000affe4ff */
[----:B------:R-:W-:Y:S02]  /*1e010*/  UIADD3 UR16, UPT, UPT, UR10, 0xa8, URZ ;  /* 0x000000a80a107890 */ /* 0x000fe4000fffe0ff */
[----:B------:R-:W-:Y:S02]  /*1e020*/  UIADD3 UR42, UP4, UPT, UR56, 0x800, URZ ;  /* 0x00000800382a7890 */ /* 0x000fe4000ff9e0ff */
[----:B------:R-:W-:Y:S02]  /*1e030*/  UIADD3.X UR35, UPT, UPT, UR57, URZ, URZ, UP6, !UPT ;  /* 0x000000ff39237290 */ /* 0x000fe4000b7fe4ff */
[----:B------:R-:W-:Y:S02]  /*1e040*/  UIADD3 UR17, UPT, UPT, UR10, 0xb0, URZ ;  /* 0x000000b00a117890 */ /* 0x000fe4000fffe0ff */
[----:B------:R-:W-:-:S02]  /*1e050*/  UIADD3 UR44, UP5, UPT, UR56, 0x802, URZ ;  /* 0x00000802382c7890 */ /* 0x000fc4000ffbe0ff */
[----:B------:R-:W-:Y:S01]  /*1e060*/  UIADD3.X UR37, UPT, UPT, UR57, URZ, URZ, UP1, !UPT ;  /* 0x000000ff39257290 */ /* 0x000fe20008ffe4ff */
[----:B------:R-:W-:Y:S01]  /*1e070*/  UMOV UR64, 0x0 ;  /* 0x0000000000407882 */ /* 0x000fe20000000000 */
[----:B------:R-:W-:Y:S01]  /*1e080*/  UMOV UR65, 0x8200910 ;  /* 0x0820091000417882 */ /* 0x000fe20000000000 */
[----:B------:R-:W-:Y:S01]  /*1e090*/  UIADD3 UR18, UPT, UPT, UR10, 0xb8, URZ ;  /* 0x000000b80a127890 */ /* 0x000fe2000fffe0ff */
[----:B------:R-:W-:Y:S01]  /*1e0a0*/  UMOV UR53, 0x40004040 ;  /* 0x4000404000357882 */ /* 0x000fe20000000000 */
[----:B------:R-:W-:Y:S01]  /*1e0b0*/  UIADD3 UR46, UP6, UPT, UR56, 0x804, URZ ;  /* 0x00000804382e7890 */ /* 0x000fe2000ffde0ff */
[----:B------:R2:W-:Y:S01]  /*1e0c0*/  UTCHMMA tmem[UR12], gdesc[UR52], tmem[UR10], tmem[UR64], idesc[UR65], UPT ;  /* 0x00ff40340c0079ea */ /* 0x0005e2000b80000a */
[----:B------:R-:W-:Y:S01]  /*1e0d0*/  UIADD3.X UR39, UPT, UPT, UR57, URZ, URZ, UP2, !UPT ;  /* 0x000000ff39277290 */ /* 0x000fe200097fe4ff */
[----:B------:R-:W-:Y:S01]  /*1e0e0*/  UMOV UR68, 0x0 ;  /* 0x0000000000447882 */ /* 0x000fe20000000000 */
[----:B------:R-:W-:Y:S01]  /*1e0f0*/  UMOV UR69, 0x8200910 ;  /* 0x0820091000457882 */ /* 0x000fe20000000000 */
[----:B------:R-:W-:-:S02]  /*1e100*/  UIADD3 UR19, UPT, UPT, UR10, 0xc0, URZ ;  /* 0x000000c00a137890 */ /* 0x000fc4000fffe0ff */
[----:B------:R3:W-:Y:S01]  /*1e110*/  UTCHMMA tmem[UR47], gdesc[UR56], tmem[UR10], tmem[UR68], idesc[UR69], UPT ;  /* 0x00ff44382f0079ea */ /* 0x0007e2000b80000a */
[----:B------:R-:W-:Y:S02]  /*1e120*/  UIADD3 UR48, UP1, UPT, UR56, 0xbfe, URZ ;  /* 0x00000bfe38307890 */ /* 0x000fe4000ff3e0ff */
[----:B------:R-:W-:Y:S01]  /*1e130*/  UIADD3.X UR41, UPT, UPT, UR57, URZ, URZ, UP3, !UPT ;  /* 0x000000ff39297290 */ /* 0x000fe20009ffe4ff */
[----:B------:R-:W-:Y:S01]  /*1e140*/  UMOV UR60, 0x0 ;  /* 0x00000000003c7882 */ /* 0x000fe20000000000 */
[----:B------:R-:W-:Y:S01]  /*1e150*/  UMOV UR61, 0x8200910 ;  /* 0x08200910003d7882 */ /* 0x000fe20000000000 */
[----:B------:R-:W-:Y:S02]  /*1e160*/  UIADD3 UR20, UPT, UPT, UR10, 0xc8, URZ ;  /* 0x000000c80a147890 */ /* 0x000fe4000fffe0ff */
[----:B------:R4:W-:Y:S01]  /*1e170*/  UTCHMMA tmem[UR73], gdesc[UR62], tmem[UR10], tmem[UR60], idesc[UR61], UPT ;  /* 0x00ff3c3e490079ea */ /* 0x0009e2000b80000a */
[----:B------:R-:W-:Y:S02]  /*1e180*/  UIADD3 UR50, UP2, UPT, UR56, 0xc00, URZ ;  /* 0x00000c0038327890 */ /* 0x000fe4000ff5e0ff */
[----:B------:R-:W-:Y:S01]  /*1e190*/  UIADD3.X UR43, UPT, UPT, UR57, URZ, URZ, UP4, !UPT ;  /* 0x000000ff392b7290 */ /* 0x000fe2000a7fe4ff */
[----:B------:R-:W-:Y:S01]  /*1e1a0*/  UMOV UR54, 0x0 ;  /* 0x0000000000367882 */ /* 0x000fe20000000000 */
[----:B------:R-:W-:Y:S01]  /*1e1b0*/  UMOV UR55, 0x8200910 ;  /* 0x0820091000377882 */ /* 0x000fe20000000000 */
[----:B------:R-:W-:-:S02]  /*1e1c0*/  UIADD3 UR21, UPT, UPT, UR10, 0xd0, URZ ;  /* 0x000000d00a157890 */ /* 0x000fc4000fffe0ff */
[----:B------:R5:W-:Y:S01]  /*1e1d0*/  UTCHMMA tmem[UR5], gdesc[UR58], tmem[UR10], tmem[UR54], idesc[UR55], UPT ;  /* 0x00ff363a050079ea */ /* 0x000be2000b80000a */
[----:B--2---:R-:W-:Y:S01]  /*1e1e0*/  UIADD3 UR52, UP3, UPT, UR56, 0xc02, URZ ;  /* 0x00000c0238347890 */ /* 0x004fe2000ff7e0ff */
[----:B------:R2:W-:Y:S01]  /*1e1f0*/  UTCHMMA tmem[UR15], gdesc[UR32], tmem[UR10], tmem[UR60], idesc[UR61], UPT ;  /* 0x00ff3c200f0079ea */ /* 0x0005e2000b80000a */
[----:B------:R-:W-:Y:S01]  /*1e200*/  UIADD3.X UR45, UPT, UPT, UR57, URZ, URZ, UP5, !UPT ;  /* 0x000000ff392d7290 */ /* 0x000fe2000affe4ff */
[----:B------:R2:W-:Y:S01]  /*1e210*/  UTCHMMA tmem[UR16], gdesc[UR34], tmem[UR10], tmem[UR68], idesc[UR69], UPT ;  /* 0x00ff4422100079ea */ /* 0x0005e2000b80000a */
[----:B------:R-:W-:Y:S02]  /*1e220*/  UIADD3 UR66, UPT, UPT, UR10, 0xd8, URZ ;  /* 0x000000d80a427890 */ /* 0x000fe4000fffe0ff */
[----:B------:R2:W-:Y:S01]  /*1e230*/  UTCHMMA tmem[UR17], gdesc[UR36], tmem[UR10], tmem[UR54], idesc[UR55], UPT ;  /* 0x00ff3624110079ea */ /* 0x0005e2000b80000a */
[----:B------:R-:W-:Y:S02]  /*1e240*/  UIADD3 UR64, UP4, UPT, UR56, 0xc04, URZ ;  /* 0x00000c0438407890 */ /* 0x000fe4000ff9e0ff */
[----:B---3--:R-:W-:-:S02]  /*1e250*/  UIADD3.X UR47, UPT, UPT, UR57, URZ, URZ, UP6, !UPT ;  /* 0x000000ff392f7290 */ /* 0x008fc4000b7fe4ff */
[----:B------:R-:W-:Y:S02]  /*1e260*/  UIADD3 UR67, UPT, UPT, UR10, 0xe0, URZ ;  /* 0x000000e00a437890 */ /* 0x000fe4000fffe0ff */
[----:B------:R-:W-:Y:S02]  /*1e270*/  UIADD3.X UR49, UPT, UPT, UR57, URZ, URZ, UP1, !UPT ;  /* 0x000000ff39317290 */ /* 0x000fe40008ffe4ff */
[----:B------:R-:W-:Y:S02]  /*1e280*/  UIADD3 UR70, UPT, UPT, UR10, 0xe8, URZ ;  /* 0x000000e80a467890 */ /* 0x000fe4000fffe0ff */
[----:B------:R-:W-:Y:S02]  /*1e290*/  UIADD3.X UR51, UPT, UPT, UR57, URZ, URZ, UP2, !UPT ;  /* 0x000000ff39337290 */ /* 0x000fe400097fe4ff */
[----:B------:R-:W-:Y:S02]  /*1e2a0*/  UIADD3 UR71, UPT, UPT, UR10, 0xf0, URZ ;  /* 0x000000f00a477890 */ /* 0x000fe4000fffe0ff */
[----:B------:R-:W-:Y:S01]  /*1e2b0*/  UIADD3.X UR53, UPT, UPT, UR57, URZ, URZ, UP3, !UPT ;  /* 0x000000ff39357290 */ /* 0x000fe20009ffe4ff */
[----:B----4-:R-:W-:Y:S01]  /*1e2c0*/  UMOV UR62, 0x0 ;  /* 0x00000000003e7882 */ /* 0x010fe20000000000 */
[----:B------:R-:W-:Y:S01]  /*1e2d0*/  UMOV UR63, 0x8200910 ;  /* 0x08200910003f7882 */ /* 0x000fe20000000000 */
[----:B------:R-:W-:-:S02]  /*1e2e0*/  UIADD3 UR72, UPT, UPT, UR10, 0xf8, URZ ;  /* 0x000000f80a487890 */ /* 0x000fc4000fffe0ff */
[----:B------:R2:W-:Y:S01]  /*1e2f0*/  UTCHMMA tmem[UR18], gdesc[UR38], tmem[UR10], tmem[UR62], idesc[UR63], UPT ;  /* 0x00ff3e26120079ea */ /* 0x0005e2000b80000a */
[----:B------:R-:W-:Y:S01]  /*1e300*/  UIADD3.X UR65, UPT, UPT, UR57, URZ, URZ, UP4, !UPT ;  /* 0x000000ff39417290 */ /* 0x000fe2000a7fe4ff */
[----:B------:R2:W-:Y:S01]  /*1e310*/  UTCHMMA tmem[UR19], gdesc[UR40], tmem[UR10], tmem[UR60], idesc[UR61], UPT ;  /* 0x00ff3c28130079ea */ /* 0x0005e2000b80000a */
        /* <DEDUP_REMOVED lines=13> */
[----:B-----5:R-:W-:Y:S01]  /*1e3f0*/  UMOV UR5, URZ ;  /* 0x000000ff00057c82 */ /* 0x020fe20008000000 */
[----:B------:R2:W-:Y:S01]  /*1e400*/  UTCHMMA tmem[UR67], gdesc[UR48], tmem[UR10], tmem[UR24], idesc[UR25], UPT ;  /* 0x00ff1830430079ea */ /* 0x0005e2000b80000a */
[----:B------:R-:W-:Y:S01]  /*1e410*/  UMOV UR30, 0x0 ;  /* 0x00000000001e7882 */ /* 0x000fe20000000000 */
[----:B------:R-:W-:Y:S01]  /*1e420*/  UMOV UR31, 0x8200910 ;  /* 0x08200910001f7882 */ /* 0x000fe20000000000 */
[----:B------:R2:W-:Y:S01]  /*1e430*/  UTCHMMA tmem[UR70], gdesc[UR50], tmem[UR10], tmem[UR26], idesc[UR27], UPT ;  /* 0x00ff1a32460079ea */ /* 0x0005e2000b80000a */
[----:B------:R-:W-:Y:S01]  /*1e440*/  UMOV UR56, UR4 ;  /* 0x0000000400387c82 */ /* 0x000fe20008000000 */
[----:B------:R2:W-:Y:S01]  /*1e450*/  UTCHMMA tmem[UR71], gdesc[UR52], tmem[UR10], tmem[UR28], idesc[UR29], UPT ;  /* 0x00ff1c34470079ea */ /* 0x0005e2000b80000a */
[----:B------:R2:W-:Y:S01]  /*1e460*/  UTCHMMA tmem[UR72], gdesc[UR64], tmem[UR10], tmem[UR30], idesc[UR31], UPT ;  /* 0x00ff1e40480079ea */ /* 0x0005e2000b80000a */
[----:B------:R2:W-:Y:S01]  /*1e470*/  UTCBAR [UR56], URZ ;  /* 0x000000ff380073e9 */ /* 0x0005e200080000ff */
[----:B------:R-:W-:Y:S01]  /*1e480*/  NOP ;  /* 0x0000000000007918 */ /* 0x000fe20000000000 */
.L_x_10:
[----:B-1----:R-:W3:Y:S01]  /*1e490*/  LDL R5, [R1+0x638] ;  /* 0x0006380001057983 */ /* 0x002ee20000100800 */
[----:B------:R-:W1:Y:S08]  /*1e4a0*/  LDC R11, c[0x0][0x3a0] ;  /* 0x0000e800ff0b7b82 */ /* 0x000e700000000800 */
[----:B------:R-:W-:Y:S01]  /*1e4b0*/  BAR.SYNC.DEFER_BLOCKING 0x0 ;  /* 0x0000000000007b1d */ /* 0x000fe20000010000 */
[----:B------:R-:W-:-:S05]  /*1e4c0*/  IADD3 R136, P6, PT, R136, R2, RZ ;  /* 0x0000000288887210 */ /* 0x000fca0007fde0ff */
[----:B------:R-:W4:Y:S01]  /*1e4d0*/  LDL.LU R9, [R1] ;  /* 0x0000000001097983 */ /* 0x000f220000300800 */
[----:B-1----:R-:W-:-:S03]  /*1e4e0*/  VIADD R11, R11, 0xfffffe80 ;  /* 0xfffffe800b0b7836 */ /* 0x002fc60000000000 */
[----:B------:R-:W5:Y:S01]  /*1e4f0*/  LDL.LU R14, [R1+0x4] ;  /* 0x00000400010e7983 */ /* 0x000f620000300800 */
[----:B------:R-:W-:-:S03]  /*1e500*/  IMAD R4, R250, -0x80, R11 ;  /* 0xffffff80fa047824 */ /* 0x000fc600078e020b */
[----:B--2---:R-:W2:Y:S02]  /*1e510*/  LDL.LU R12, [R1+0x8] ;  /* 0x00000800010c7983 */ /* 0x004ea40000300800 */
[C---:B------:R-:W-:Y:S01]  /*1e520*/  ISETP.GT.AND P4, PT, R4.reuse, RZ, PT ;  /* 0x000000ff0400720c */ /* 0x040fe20003f84270 */
[--C-:B------:R-:W-:Y:S01]  /*1e530*/  IMAD.X R137, R137, 0x1, R0.reuse, P6 ;  /* 0x0000000189897824 */ /* 0x100fe200030e0600 */
[----:B------:R-:W-:Y:S01]  /*1e540*/  ISETP.GT.AND P5, PT, R4, 0x1, PT ;  /* 0x000000010400780c */ /* 0x000fe20003fa4270 */
[----:B------:R-:W2:Y:S01]  /*1e550*/  LDL.LU R10, [R1+0xc] ;  /* 0x00000c00010a7983 */ /* 0x000ea20000300800 */
[----:B------:R-:W-:Y:S02]  /*1e560*/  SEL R6, RZ, 0x4, !P4 ;  /* 0x00000004ff067807 */ /* 0x000fe40006000000 */
[-C--:B------:R-:W-:Y:S01]  /*1e570*/  IADD3 R138, P6, PT, R138, R2.reuse, RZ ;  /* 0x000000028a8a7210 */ /* 0x080fe20007fde0ff */
[----:B------:R-:W-:Y:S01]  /*1e580*/  IMAD.MOV.U32 R7, RZ, RZ, R137 ;  /* 0x000000ffff077224 */ /* 0x000fe200078e0089 */
[----:B------:R-:W2:Y:S03]  /*1e590*/  LDL.LU R8, [R1+0x10] ;  /* 0x0000100001087983 */ /* 0x000ea60000300800 */
[----:B------:R-:W-:Y:S01]  /*1e5a0*/  IMAD.X R139, R139, 0x1, R0, P6 ;  /* 0x000000018b8b7824 */ /* 0x000fe200030e0600 */
[----:B------:R-:W-:-:S05]  /*1e5b0*/  IADD3 R251, P6, PT, R251, R2, RZ ;  /* 0x00000002fbfb7210 */ /* 0x000fca0007fde0ff */
        /* <DEDUP_REMOVED lines=19> */
[----:B---3--:R-:W-:Y:S02]  /*1e6f0*/  ISETP.GE.AND P2, PT, R250, R5, PT ;  /* 0x00000005fa00720c */ /* 0x008fe40003f46270 */
[----:B------:R-:W-:Y:S02]  /*1e700*/  SEL R5, RZ, 0x4, !P5 ;  /* 0x00000004ff057807 */ /* 0x000fe40006800000 */
[----:B------:R-:W-:Y:S02]  /*1e710*/  SEL R6, R6, RZ, !P2 ;  /* 0x000000ff06067207 */ /* 0x000fe40005000000 */
[----:B------:R-:W-:Y:S02]  /*1e720*/  SEL R5, R5, RZ, !P2 ;  /* 0x000000ff05057207 */ /* 0x000fe40005000000 */
[----:B------:R-:W-:Y:S02]  /*1e730*/  ISETP.NE.U32.AND P5, PT, R6, RZ, PT ;  /* 0x000000ff0600720c */ /* 0x000fe40003fa5070 */
[----:B------:R-:W-:Y:S01]  /*1e740*/  ISETP.NE.U32.AND P4, PT, R5, RZ, PT ;  /* 0x000000ff0500720c */ /* 0x000fe20003f85070 */
[----:B------:R-:W-:-:S10]  /*1e750*/  IMAD.MOV.U32 R6, RZ, RZ, R136 ;  /* 0x000000ffff067224 */ /* 0x000fd400078e0088 */
[----:B------:R-:W-:Y:S01]  /*1e760*/  @!PT LDS RZ, [RZ] ;  /* 0x00000000fffff984 */ /* 0x000fe20000000800 */
[----:B------:R-:W-:Y:S01]  /*1e770*/  @!PT LDS RZ, [RZ] ;  /* 0x00000000fffff984 */ /* 0x000fe20000000800 */
[----:B------:R-:W-:Y:S01]  /*1e780*/  @!PT LDS RZ, [RZ] ;  /* 0x00000000fffff984 */ /* 0x000fe20000000800 */
[----:B------:R1:W-:Y:S02]  /*1e790*/  LDGSTS.E [R249+0x30000], desc[UR22][R6.64], P5 ;  /* 0x3000000006f97fae */ /* 0x0003e4000a9a1016 */
[----:B-1----:R-:W-:Y:S01]  /*1e7a0*/  MOV R6, R138 ;  /* 0x0000008a00067202 */ /* 0x002fe20000000f00 */
[----:B------:R-:W-:-:S05]  /*1e7b0*/  IMAD.MOV.U32 R7, RZ, RZ, R139 ;  /* 0x000000ffff077224 */ /* 0x000fca00078e008b */
[----:B------:R1:W-:Y:S01]  /*1e7c0*/  LDGSTS.E [R249+0x30004], desc[UR22][R6.64], P4 ;  /* 0x3000400006f97fae */ /* 0x0003e2000a1a1016 */
[C---:B------:R-:W-:Y:S02]  /*1e7d0*/  ISETP.GT.AND P4, PT, R4.reuse, 0x2, PT ;  /* 0x000000020400780c */ /* 0x040fe40003f84270 */
[----:B------:R-:W-:Y:S02]  /*1e7e0*/  ISETP.GT.AND P5, PT, R4, 0x3, PT ;  /* 0x000000030400780c */ /* 0x000fe40003fa4270 */
[----:B-1----:R-:W-:Y:S02]  /*1e7f0*/  SEL R6, RZ, 0x4, !P4 ;  /* 0x00000004ff067807 */ /* 0x002fe40006000000 */
[----:B------:R-:W-:Y:S02]  /*1e800*/  SEL R5, RZ, 0x4, !P5 ;  /* 0x00000004ff057807 */ /* 0x000fe40006800000 */
[----:B------:R-:W-:Y:S02]  /*1e810*/  SEL R6, R6, RZ, !P2 ;  /* 0x000000ff06067207 */ /* 0x000fe40005000000 */
[----:B------:R-:W-:-:S02]  /*1e820*/  SEL R5, R5, RZ, !P2 ;  /* 0x000000ff05057207 */ /* 0x000fc40005000000 */
[----:B------:R-:W-:Y:S02]  /*1e830*/  ISETP.NE.U32.AND P5, PT, R6, RZ, PT ;  /* 0x000000ff0600720c */ /* 0x000fe40003fa5070 */
[----:B------:R-:W-:Y:S01]  /*1e840*/  ISETP.NE.U32.AND P4, PT, R5, RZ, PT ;  /* 0x000000ff0500720c */ /* 0x000fe20003f85070 */
[----:B------:R-:W-:Y:S02]  /*1e850*/  IMAD.MOV.U32 R6, RZ, RZ, R251 ;  /* 0x000000ffff067224 */ /* 0x000fe400078e00fb */
[----:B------:R-:W-:-:S08]  /*1e860*/  IMAD.MOV.U32 R7, RZ, RZ, R140 ;  /* 0x000000ffff077224 */ /* 0x000fd000078e008c */
[----:B------:R1:W-:Y:S02]  /*1e870*/  LDGSTS.E [R249+0x30008], desc[UR22][R6.64], P5 ;  /* 0x3000800006f97fae */ /* 0x0003e4000a9a1016 */
[----:B-1----:R-:W-:Y:S02]  /*1e880*/  IMAD.MOV.U32 R6, RZ, RZ, R141 ;  /* 0x000000ffff067224 */ /* 0x002fe400078e008d */
        /* <DEDUP_REMOVED lines=60> */
[----:B------:R-:W-:Y:S02]  /*1ec50*/  IADD3 R159, P6, PT, R159, R2, RZ ;  /* 0x000000029f9f7210 */ /* 0x000fe40007fde0ff */
[----:B-1----:R-:W-:Y:S02]  /*1ec60*/  SEL R6, RZ, 0x4, !P4 ;  /* 0x00000004ff067807 */ /* 0x002fe40006000000 */
[----:B------:R-:W-:Y:S02]  /*1ec70*/  SEL R5, RZ, 0x4, !P5 ;  /* 0x00000004ff057807 */ /* 0x000fe40006800000 */
[----:B------:R-:W-:-:S02]  /*1ec80*/  SEL R6, R6, RZ, !P2 ;  /* 0x000000ff06067207 */ /* 0x000fc40005000000 */
[----:B------:R-:W-:Y:S02]  /*1ec90*/  SEL R5, R5, RZ, !P2 ;  /* 0x000000ff05057207 */ /* 0x000fe40005000000 */
[----:B------:R-:W-:Y:S01]  /*1eca0*/  ISETP.NE.U32.AND P5, PT, R6, RZ, PT ;  /* 0x000000ff0600720c */ /* 0x000fe20003fa5070 */
[----:B------:R-:W-:Y:S01]  /*1ecb0*/  IMAD.X R160, R160, 0x1, R0, P6 ;  /* 0x00000001a0a07824 */ /* 0x000fe200030e0600 */
[----:B------:R-:W-:Y:S02]  /*1ecc0*/  IADD3 R161, P6, PT, R161, R2, RZ ;  /* 0x00000002a1a17210 */ /* 0x000fe40007fde0ff */
[----:B------:R-:W-:Y:S01]  /*1ecd0*/  ISETP.NE.U32.AND P4, PT, R5, RZ, PT ;  /* 0x000000ff0500720c */ /* 0x000fe20003f85070 */
[----:B------:R-:W-:Y:S02]  /*1ece0*/  IMAD.MOV.U32 R6, RZ, RZ, R159 ;  /* 0x000000ffff067224 */ /* 0x000fe400078e009f */
[----:B------:R-:W-:Y:S02]  /*1ecf0*/  IMAD.MOV.U32 R7, RZ, RZ, R160 ;  /* 0x000000ffff077224 */ /* 0x000fe400078e00a0 */
[----:B------:R-:W-:-:S04]  /*1ed00*/  IMAD.X R162, R162, 0x1, R0, P6 ;  /* 0x00000001a2a27824 */ /* 0x000fc800030e0600 */
[----:B------:R1:W-:Y:S02]  /*1ed10*/  LDGSTS.E [R249+0x30030], desc[UR22][R6.64], P5 ;  /* 0x3003000006f97fae */ /* 0x0003e4000a9a1016 */
[----:B-1----:R-:W-:Y:S01]  /*1ed20*/  MOV R6, R161 ;  /* 0x000000a100067202 */ /* 0x002fe20000000f00 */
        /* <DEDUP_REMOVED lines=383> */
[----:B-1----:R-:W-:-:S04]  /*20520*/  SEL R6, RZ, 0x4, !P4 ;  /* 0x00000004ff067807 */ /* 0x002fc80006000000 */
[----:B------:R-:W-:Y:S02]  /*20530*/  SEL R6, R6, RZ, !P2 ;  /* 0x000000ff06067207 */ /* 0x000fe40005000000 */
[----:B------:R-:W-:Y:S01]  /*20540*/  SEL R5, RZ, 0x4, !P5 ;  /* 0x00000004ff057807 */ /* 0x000fe20006800000 */
[----:B------:R-:W-:Y:S01]  /*20550*/  IMAD.X R248, R248, 0x1, R0, P6 ;  /* 0x00000001f8f87824 */ /* 0x000fe200030e0600 */
[----:B------:R-:W-:Y:S02]  /*20560*/  ISETP.NE.U32.AND P5, PT, R6, RZ, PT ;  /* 0x000000ff0600720c */ /* 0x000fe40003fa5070 */
[----:B----4-:R-:W-:Y:S01]  /*20570*/  IADD3 R9, P6, PT, R9, R2, RZ ;  /* 0x0000000209097210 */ /* 0x010fe20007fde0ff */
[----:B------:R-:W-:Y:S02]  /*20580*/  IMAD.MOV.U32 R6, RZ, RZ, R247 ;  /* 0x000000ffff067224 */ /* 0x000fe400078e00f7 */
[----:B------:R-:W-:Y:S02]  /*20590*/  IMAD.MOV.U32 R7, RZ, RZ, R248 ;  /* 0x000000ffff077224 */ /* 0x000fe400078e00f8 */
[----:B------:R1:W-:Y:S04]  /*205a0*/  STL [R1], R9 ;  /* 0x0000000901007387 */ /* 0x0003e80000100800 */
[----:B------:R-:W3:Y:S04]  /*205b0*/  LDL.LU R16, [R1+0x14] ;  /* 0x0000140001107983 */ /* 0x000ee80000300800 */
[----:B------:R-:W4:Y:S04]  /*205c0*/  LDL.LU R15, [R1+0x18] ;  /* 0x00001800010f7983 */ /* 0x000f280000300800 */
[----:B------:R1:W-:Y:S04]  /*205d0*/  LDGSTS.E [R249+0x300e0], desc[UR22][R6.64], P5 ;  /* 0x300e000006f97fae */ /* 0x0003e8000a9a1016 */
[----:B------:R-:W3:Y:S01]  /*205e0*/  LDL.LU R13, [R1+0x1c] ;  /* 0x00001c00010d7983 */ /* 0x000ee20000300800 */
[----:B-1----:R-:W-:-:S03]  /*205f0*/  MOV R6, R9 ;  /* 0x0000000900067202 */ /* 0x002fc60000000f00 */
[----:B------:R-:W3:Y:S01]  /*20600*/  LDL.LU R9, [R1+0x20] ;  /* 0x0000200001097983 */ /* 0x000ee20000300800 */
[----:B------:R-:W-:-:S04]  /*20610*/  SEL R5, R5, RZ, !P2 ;  /* 0x000000ff05057207 */ /* 0x000fc80005000000 */
[----:B------:R-:W-:Y:S01]  /*20620*/  ISETP.NE.U32.AND P4, PT, R5, RZ, PT ;  /* 0x000000ff0500720c */ /* 0x000fe20003f85070 */
[----:B------:R-:W-:-:S04]  /*20630*/  IMAD.X R252, R252, 0x1, R0, P6 ;  /* 0x00000001fcfc7824 */ /* 0x000fc800030e0600 */
[----:B------:R-:W-:Y:S01]  /*20640*/  IMAD.MOV.U32 R7, RZ, RZ, R252 ;  /* 0x000000ffff077224 */ /* 0x000fe200078e00fc */
[----:B--2---:R-:W-:-:S07]  /*20650*/  IADD3 R12, P6, PT, R12, R2, RZ ;  /* 0x000000020c0c7210 */ /* 0x004fce0007fde0ff */
[----:B------:R1:W-:Y:S01]  /*20660*/  LDGSTS.E [R249+0x300e4], desc[UR22][R6.64], P4 ;  /* 0x300e400006f97fae */ /* 0x0003e2000a1a1016 */
[C---:B------:R-:W-:Y:S02]  /*20670*/  ISETP.GT.AND P4, PT, R4.reuse, 0x3a, PT ;  /* 0x0000003a0400780c */ /* 0x040fe40003f84270 */
[----:B------:R-:W-:Y:S01]  /*20680*/  ISETP.GT.AND P5, PT, R4, 0x3b, PT ;  /* 0x0000003b0400780c */ /* 0x000fe20003fa4270 */
[----:B-----5:R-:W-:Y:S01]  /*20690*/  IMAD.X R14, R14, 0x1, R0, P6 ;  /* 0x000000010e0e7824 */ /* 0x020fe200030e0600 */
[----:B------:R-:W-:Y:S02]  /*206a0*/  IADD3 R8, P6, PT, R8, R2, RZ ;  /* 0x0000000208087210 */ /* 0x000fe40007fde0ff */
[----:B-1----:R-:W-:-:S04]  /*206b0*/  SEL R6, RZ, 0x4, !P4 ;  /* 0x00000004ff067807 */ /* 0x002fc80006000000 */
[----:B------:R-:W-:Y:S02]  /*206c0*/  SEL R6, R6, RZ, !P2 ;  /* 0x000000ff06067207 */ /* 0x000fe40005000000 */
[----:B------:R-:W-:Y:S02]  /*206d0*/  SEL R5, RZ, 0x4, !P5 ;  /* 0x00000004ff057807 */ /* 0x000fe40006800000 */
[----:B------:R-:W-:Y:S01]  /*206e0*/  ISETP.NE.U32.AND P5, PT, R6, RZ, PT ;  /* 0x000000ff0600720c */ /* 0x000fe20003fa5070 */
[----:B------:R-:W-:Y:S01]  /*206f0*/  IMAD.X R10, R10, 0x1, R0, P6 ;  /* 0x000000010a0a7824 */ /* 0x000fe200030e0600 */
[----:B------:R-:W-:Y:S01]  /*20700*/  STL [R1+0x8], R12 ;  /* 0x0000080c01007387 */ /* 0x000fe20000100800 */
[----:B------:R-:W-:-:S03]  /*20710*/  IMAD.MOV.U32 R6, RZ, RZ, R12 ;  /* 0x000000ffff067224 */ /* 0x000fc600078e000c */
[----:B------:R1:W-:Y:S01]  /*20720*/  STL [R1+0x4], R14 ;  /* 0x0000040e01007387 */ /* 0x0003e20000100800 */
[----:B------:R-:W-:-:S03]  /*20730*/  IMAD.MOV.U32 R7, RZ, RZ, R14 ;  /* 0x000000ffff077224 */ /* 0x000fc600078e000e */
[----:B------:R-:W-:Y:S01]  /*20740*/  STL [R1+0x10], R8 ;  /* 0x0000100801007387 */ /* 0x000fe20000100800 */
[----:B------:R-:W-:-:S03]  /*20750*/  SEL R5, R5, RZ, !P2 ;  /* 0x000000ff05057207 */ /* 0x000fc60005000000 */
[----:B------:R2:W-:Y:S04]  /*20760*/  STL [R1+0xc], R10 ;  /* 0x00000c0a01007387 */ /* 0x0005e80000100800 */
[----:B-1----:R-:W5:Y:S04]  /*20770*/  LDL.LU R14, [R1+0x24] ;  /* 0x00002400010e7983 */ /* 0x002f680000300800 */
[----:B------:R-:W5:Y:S01]  /*20780*/  LDL.LU R12, [R1+0x28] ;  /* 0x00002800010c7983 */ /* 0x000f620000300800 */
[----:B------:R-:W-:-:S03]  /*20790*/  ISETP.NE.U32.AND P4, PT, R5, RZ, PT ;  /* 0x000000ff0500720c */ /* 0x000fc60003f85070 */
[----:B------:R1:W-:Y:S02]  /*207a0*/  LDGSTS.E [R249+0x300e8], desc[UR22][R6.64], P5 ;  /* 0x300e800006f97fae */ /* 0x0003e4000a9a1016 */
[----:B-1----:R-:W-:Y:S02]  /*207b0*/  IMAD.MOV.U32 R7, RZ, RZ, R10 ;  /* 0x000000ffff077224 */ /* 0x002fe400078e000a */
[----:B------:R-:W-:Y:S01]  /*207c0*/  IMAD.MOV.U32 R6, RZ, RZ, R8 ;  /* 0x000000ffff067224 */ /* 0x000fe200078e0008 */
[----:B--2---:R-:W2:Y:S04]  /*207d0*/  LDL.LU R10, [R1+0x2c] ;  /* 0x00002c00010a7983 */ /* 0x004ea80000300800 */
[----:B------:R-:W2:Y:S04]  /*207e0*/  LDL.LU R8, [R1+0x30] ;  /* 0x0000300001087983 */ /* 0x000ea80000300800 */
[----:B------:R1:W-:Y:S01]  /*207f0*/  LDGSTS.E [R249+0x300ec], desc[UR22][R6.64], P4 ;  /* 0x300ec00006f97fae */ /* 0x0003e2000a1a1016 */
[----:B------:R-:W-:-:S02]  /*20800*/  ISETP.GT.AND P4, PT, R4, 0x3c, PT ;  /* 0x0000003c0400780c */ /* 0x000fc40003f84270 */
[----:B------:R-:W-:Y:S02]  /*20810*/  ISETP.GT.AND P5, PT, R4, 0x3d, PT ;  /* 0x0000003d0400780c */ /* 0x000fe40003fa4270 */
[----:B-1----:R-:W-:-:S04]  /*20820*/  SEL R6, RZ, 0x4, !P4 ;  /* 0x00000004ff067807 */ /* 0x002fc80006000000 */
[----:B------:R-:W-:Y:S02]  /*20830*/  SEL R6, R6, RZ, !P2 ;  /* 0x000000ff06067207 */ /* 0x000fe40005000000 */
[----:B------:R-:W-:Y:S02]  /*20840*/  SEL R5, RZ, 0x4, !P5 ;  /* 0x00000004ff057807 */ /* 0x000fe40006800000 */
[----:B------:R-:W-:Y:S02]  /*20850*/  ISETP.NE.U32.AND P5, PT, R6, RZ, PT ;  /* 0x000000ff0600720c */ /* 0x000fe40003fa5070 */
[----:B----4-:R-:W-:-:S05]  /*20860*/  IADD3 R15, P6, PT, R15, R2, RZ ;  /* 0x000000020f0f7210 */ /* 0x010fca0007fde0ff */
[----:B---3--:R-:W-:Y:S01]  /*20870*/  IMAD.X R16, R16, 0x1, R0, P6 ;  /* 0x0000000110107824 */ /* 0x008fe200030e0600 */
[----:B------:R-:W-:Y:S01]  /*20880*/  STL [R1+0x18], R15 ;  /* 0x0000180f01007387 */ /* 0x000fe20000100800 */
[----:B------:R-:W-:-:S03]  /*20890*/  IMAD.MOV.U32 R6, RZ, RZ, R15 ;  /* 0x000000ffff067224 */ /* 0x000fc600078e000f */
[----:B------:R1:W-:Y:S01]  /*208a0*/  STL [R1+0x14], R16 ;  /* 0x0000141001007387 */ /* 0x0003e20000100800 */
[----:B------:R-:W-:-:S05]  /*208b0*/  IADD3 R9, P6, PT, R9, R2, RZ ;  /* 0x0000000209097210 */ /* 0x000fca0007fde0ff */
[----:B------:R-:W-:Y:S01]  /*208c0*/  IMAD.X R13, R13, 0x1, R0, P6 ;  /* 0x000000010d0d7824 */ /* 0x000fe200030e0600 */
[----:B------:R-:W-:Y:S01]  /*208d0*/  STL [R1+0x20], R9 ;  /* 0x0000200901007387 */ /* 0x000fe20000100800 */
[----:B------:R-:W-:-:S03]  /*208e0*/  IMAD.MOV.U32 R7, RZ, RZ, R16 ;  /* 0x000000ffff077224 */ /* 0x000fc600078e0010 */
[----:B------:R3:W-:Y:S04]  /*208f0*/  STL [R1+0x1c], R13 ;  /* 0x00001c0d01007387 */ /* 0x0007e80000100800 */
[----:B-1----:R-:W4:Y:S04]  /*20900*/  LDL.LU R16, [R1+0x34] ;  /* 0x0000340001107983 */ /* 0x002f280000300800 */
[----:B------:R-:W4:Y:S04]  /*20910*/  LDL.LU R15, [R1+0x38] ;  /* 0x00003800010f7983 */ /* 0x000f280000300800 */
[----:B------:R1:W-:Y:S02]  /*20920*/  LDGSTS.E [R249+0x300f0], desc[UR22][R6.64], P5 ;  /* 0x300f000006f97fae */ /* 0x0003e4000a9a1016 */
[----:B-1----:R-:W-:Y:S01]  /*20930*/  IMAD.MOV.U32 R7, RZ, RZ, R13 ;  /* 0x000000ffff077224 */ /* 0x002fe200078e000d */
[----:B------:R-:W-:Y:S01]  /*20940*/  MOV R6, R9 ;  /* 0x0000000900067202 */ /* 0x000fe20000000f00 */
[----:B---3--:R-:W3:Y:S04]  /*20950*/  LDL.LU R13, [R1+0x3c] ;  /* 0x00003c00010d7983 */ /* 0x008ee80000300800 */
[----:B------:R-:W3:Y:S01]  /*20960*/  LDL.LU R9, [R1+0x40] ;  /* 0x0000400001097983 */ /* 0x000ee20000300800 */
[----:B------:R-:W-:-:S04]  /*20970*/  SEL R5, R5, RZ, !P2 ;  /* 0x000000ff05057207 */ /* 0x000fc80005000000 */
[----:B------:R-:W-:Y:S02]  /*20980*/  ISETP.NE.U32.AND P4, PT, R5, RZ, PT ;  /* 0x000000ff0500720c */ /* 0x000fe40003f85070 */
[----:B------:R-:W-:-:S11]  /*20990*/  ISETP.GT.AND P5, PT, R4, 0x3f, PT ;  /* 0x0000003f0400780c */ /* 0x000fd60003fa4270 */
[----:B------:R1:W-:Y:S01]  /*209a0*/  LDGSTS.E [R249+0x300f4], desc[UR22][R6.64], P4 ;  /* 0x300f400006f97fae */ /* 0x0003e2000a1a1016 */
[----:B------:R-:W-:Y:S02]  /*209b0*/  ISETP.GT.AND P4, PT, R4, 0x3e, PT ;  /* 0x0000003e0400780c */ /* 0x000fe40003f84270 */
[----:B-----5:R-:W-:Y:S02]  /*209c0*/  IADD3 R12, P6, PT, R12, R2, RZ ;  /* 0x000000020c0c7210 */ /* 0x020fe40007fde0ff */
[----:B------:R-:W-:Y:S02]  /*209d0*/  SEL R5, RZ, 0x4, !P5 ;  /* 0x00000004ff057807 */ /* 0x000fe40006800000 */
[----:B-1----:R-:W-:Y:S01]  /*209e0*/  SEL R6, RZ, 0x4, !P4 ;  /* 0x00000004ff067807 */ /* 0x002fe20006000000 */
[----:B------:R-:W-:-:S03]  /*209f0*/  IMAD.X R14, R14, 0x1, R0, P6 ;  /* 0x000000010e0e7824 */ /* 0x000fc600030e0600 */
[----:B------:R-:W-:-:S04]  /*20a00*/  SEL R6, R6, RZ, !P2 ;  /* 0x000000ff06067207 */ /* 0x000fc80005000000 */
[----:B------:R-:W-:Y:S02]  /*20a10*/  ISETP.NE.U32.AND P5, PT, R6, RZ, PT ;  /* 0x000000ff0600720c */ /* 0x000fe40003fa5070 */
[----:B--2---:R-:W-:Y:S01]  /*20a20*/  IADD3 R8, P6, PT, R8, R2, RZ ;  /* 0x0000000208087210 */ /* 0x004fe20007fde0ff */
[----:B------:R-:W-:Y:S04]  /*20a30*/  STL [R1+0x28], R12 ;  /* 0x0000280c01007387 */ /* 0x000fe80000100800 */
[----:B------:R-:W-:Y:S01]  /*20a40*/  IMAD.X R10, R10, 0x1, R0, P6 ;  /* 0x000000010a0a7824 */ /* 0x000fe200030e0600 */
[----:B------:R1:W-:Y:S01]  /*20a50*/  STL [R1+0x24], R14 ;  /* 0x0000240e01007387 */ /* 0x0003e20000100800 */
[----:B------:R-:W-:Y:S02]  /*20a60*/  IMAD.MOV.U32 R6, RZ, RZ, R12 ;  /* 0x000000ffff067224 */ /* 0x000fe400078e000c */
[----:B------:R-:W-:Y:S01]  /*20a70*/  IMAD.MOV.U32 R7, RZ, RZ, R14 ;  /* 0x000000ffff077224 */ /* 0x000fe200078e000e */
        /* <DEDUP_REMOVED lines=19> */
[----:B------:R-:W-:Y:S01]  /*20bb0*/  IMAD.X R16, R16, 0x1, R0, P6 ;  /* 0x0000000110107824 */ /* 0x000fe200030e0600 */
[----:B------:R-:W-:Y:S01]  /*20bc0*/  STL [R1+0x38], R15 ;  /* 0x0000380f01007387 */ /* 0x000fe20000100800 */
[----:B------:R-:W-:-:S03]  /*20bd0*/  IMAD.MOV.U32 R6, RZ, RZ, R15 ;  /* 0x000000ffff067224 */ /* 0x000fc600078e000f */
[----:B------:R1:W-:Y:S01]  /*20be0*/  STL [R1+0x34], R16 ;  /* 0x0000341001007387 */ /* 0x0003e20000100800 */
[----:B------:R-:W-:-:S05]  /*20bf0*/  IMAD.MOV.U32 R7, RZ, RZ, R16 ;  /* 0x000000ffff077224 */ /* 0x000fca00078e0010 */
[----:B------:R4:W-:Y:S01]  /*20c00*/  LDGSTS.E [R249+0x30100], desc[UR22][R6.64], P5 ;  /* 0x3010000006f97fae */ /* 0x0009e2000a9a1016 */
[----:B---3--:R-:W-:-:S05]  /*20c10*/  IADD3 R9, P6, PT, R9, R2, RZ ;  /* 0x0000000209097210 */ /* 0x008fca0007fde0ff */
[----:B------:R-:W-:Y:S01]  /*20c20*/  IMAD.X R13, R13, 0x1, R0, P6 ;  /* 0x000000010d0d7824 */ /* 0x000fe200030e0600 */
[----:B------:R-:W-:Y:S04]  /*20c30*/  STL [R1+0x40], R9 ;  /* 0x0000400901007387 */ /* 0x000fe80000100800 */
[----:B------:R3:W-:Y:S04]  /*20c40*/  STL [R1+0x3c], R13 ;  /* 0x00003c0d01007387 */ /* 0x0007e80000100800 */
[----:B-1----:R-:W2:Y:S04]  /*20c50*/  LDL.LU R16, [R1+0x54] ;  /* 0x0000540001107983 */ /* 0x002ea80000300800 */
[----:B------:R-:W2:Y:S01]  /*20c60*/  LDL.LU R15, [R1+0x58] ;  /* 0x00005800010f7983 */ /* 0x000ea20000300800 */
[----:B----4-:R-:W-:Y:S01]  /*20c70*/  IMAD.MOV.U32 R7, RZ, RZ, R13 ;  /* 0x000000ffff077224 */ /* 0x010fe200078e000d */
[----:B------:R-:W-:-:S02]  /*20c80*/  MOV R6, R9 ;  /* 0x0000000900067202 */ /* 0x000fc40000000f00 */
[----:B---3--:R-:W3:Y:S04]  /*20c90*/  LDL.LU R13, [R1+0x5c] ;  /* 0x00005c00010d7983 */ /* 0x008ee80000300800 */
[----:B------:R-:W4:Y:S01]  /*20ca0*/  LDL.LU R9, [R1+0x60] ;  /* 0x0000600001097983 */ /* 0x000f220000300800 */
[----:B------:R-:W-:-:S04]  /*20cb0*/  SEL R5, R5, RZ, !P2 ;  /* 0x000000ff05057207 */ /* 0x000fc80005000000 */
[----:B------:R-:W-:Y:S02]  /*20cc0*/  ISETP.NE.U32.AND P4, PT, R5, RZ, PT ;  /* 0x000000ff0500720c */ /* 0x000fe40003f85070 */
[----:B------:R-:W-:-:S11]  /*20cd0*/  ISETP.GT.AND P5, PT, R4, 0x43, PT ;  /* 0x000000430400780c */ /* 0x000fd60003fa4270 */
[----:B------:R1:W-:Y:S01]  /*20ce0*/  LDGSTS.E [R249+0x30104], desc[UR22][R6.64], P4 ;  /* 0x3010400006f97fae */ /* 0x0003e2000a1a1016 */
[----:B------:R-:W-:Y:S02]  /*20cf0*/  ISETP.GT.AND P4, PT, R4, 0x42, PT ;  /* 0x000000420400780c */ /* 0x000fe40003f84270 */
[----:B------:R-:W-:Y:S02]  /*20d00*/  SEL R5, RZ, 0x4, !P5 ;  /* 0x00000004ff057807 */ /* 0x000fe40006800000 */
[----:B-1----:R-:W-:-:S04]  /*20d10*/  SEL R6, RZ, 0x4, !P4 ;  /* 0x00000004ff067807 */ /* 0x002fc80006000000 */
[----:B------:R-:W-:Y:S02]  /*20d20*/  SEL R6, R6, RZ, !P2 ;  /* 0x000000ff06067207 */ /* 0x000fe40005000000 */
[----:B-----5:R-:W-:Y:S02]  /*20d30*/  IADD3 R12, P6, PT, R12, R2, RZ ;  /* 0x000000020c0c7210 */ /* 0x020fe40007fde0ff */
[----:B------:R-:W-:-:S03]  /*20d40*/  ISETP.NE.U32.AND P5, PT, R6, RZ, PT ;  /* 0x000000ff0600720c */ /* 0x000fc60003fa5070 */
[----:B------:R-:W-:Y:S01]  /*20d50*/  IMAD.X R14, R14, 0x1, R0, P6 ;  /* 0x000000010e0e7824 */ /* 0x000fe200030e0600 */
[----:B------:R-:W-:Y:S01]  /*20d60*/  STL [R1+0x48], R12 ;  /* 0x0000480c01007387 */ /* 0x000fe20000100800 */
[----:B------:R-:W-:-:S03]  /*20d70*/  IMAD.MOV.U32 R6, RZ, RZ, R12 ;  /* 0x000000ffff067224 */ /* 0x000fc600078e000c */
[----:B------:R1:W-:Y:S01]  /*20d80*/  STL [R1+0x44], R14 ;  /* 0x0000440e01007387 */ /* 0x0003e20000100800 */
[----:B------:R-:W-:Y:S01]  /*20d90*/  IMAD.MOV.U32 R7, RZ, RZ, R14 ;  /* 0x000000ffff077224 */ /* 0x000fe200078e000e */
[----:B------:R-:W-:-:S04]  /*20da0*/  SEL R5, R5, RZ, !P2 ;  /* 0x000000ff05057207 */ /* 0x000fc80005000000 */
[----:B------:R5:W-:Y:S01]  /*20db0*/  LDGSTS.E [R249+0x30108], desc[UR22][R6.64], P5 ;  /* 0x3010800006f97fae */ /* 0x000be2000a9a1016 */
[----:B--2---:R-:W-:-:S05]  /*20dc0*/  IADD3 R8, P6, PT, R8, R2, RZ ;  /* 0x0000000208087210 */ /* 0x004fca0007fde0ff */
[----:B------:R-:W-:Y:S01]  /*20dd0*/  IMAD.X R10, R10, 0x1, R0, P6 ;  /* 0x000000010a0a7824 */ /* 0x000fe200030e0600 */
[----:B------:R-:W-:Y:S04]  /*20de0*/  STL [R1+0x50], R8 ;  /* 0x0000500801007387 */ /* 0x000fe80000100800 */
[----:B------:R2:W-:Y:S04]  /*20df0*/  STL [R1+0x4c], R10 ;  /* 0x00004c0a01007387 */ /* 0x0005e80000100800 */
[----:B-1----:R-:W3:Y:S04]  /*20e00*/  LDL.LU R14, [R1+0x64] ;  /* 0x00006400010e7983 */ /* 0x002ee80000300800 */
[----:B------:R-:W3:Y:S01]  /*20e10*/  LDL.LU R12, [R1+0x68] ;  /* 0x00006800010c7983 */ /* 0x000ee20000300800 */
[----:B-----5:R-:W-:Y:S01]  /*20e20*/  IMAD.MOV.U32 R7, RZ, RZ, R10 ;  /* 0x000000ffff077224 */ /* 0x020fe200078e000a */
[----:B------:R-:W-:Y:S01]  /*20e30*/  ISETP.NE.U32.AND P4, PT, R5, RZ, PT ;  /* 0x000000ff0500720c */ /* 0x000fe20003f85070 */
[----:B------:R-:W-:Y:S01]  /*20e40*/  IMAD.MOV.U32 R6, RZ, RZ, R8 ;  /* 0x000000ffff067224 */ /* 0x000fe200078e0008 */
[----:B--2---:R-:W2:Y:S04]  /*20e50*/  LDL.LU R10, [R1+0x6c] ;  /* 0x00006c00010a7983 */ /* 0x004ea80000300800 */
[----:B------:R-:W5:Y:S07]  /*20e60*/  LDL.LU R8, [R1+0x70] ;  /* 0x0000700001087983 */ /* 0x000f6e0000300800 */
[----:B------:R1:W-:Y:S01]  /*20e70*/  LDGSTS.E [R249+0x3010c], desc[UR22][R6.64], P4 ;  /* 0x3010c00006f97fae */ /* 0x0003e2000a1a1016 */
[----:B------:R-:W-:-:S02]  /*20e80*/  ISETP.GT.AND P4, PT, R4, 0x44, PT ;  /* 0x000000440400780c */ /* 0x000fc40003f84270 */
[----:B------:R-:W-:Y:S02]  /*20e90*/  ISETP.GT.AND P5, PT, R4, 0x45, PT ;  /* 0x000000450400780c */ /* 0x000fe40003fa4270 */
[----:B-1----:R-:W-:-:S04]  /*20ea0*/  SEL R6, RZ, 0x4, !P4 ;  /* 0x00000004ff067807 */ /* 0x002fc80006000000 */
[----:B------:R-:W-:Y:S02]  /*20eb0*/  SEL R6, R6, RZ, !P2 ;  /* 0x000000ff06067207 */ /* 0x000fe40005000000 */
[----:B------:R-:W-:Y:S02]  /*20ec0*/  SEL R5, RZ, 0x4, !P5 ;  /* 0x00000004ff057807 */ /* 0x000fe40006800000 */
[----:B------:R-:W-:Y:S02]  /*20ed0*/  ISETP.NE.U32.AND P5, PT, R6, RZ, PT ;  /* 0x000000ff0600720c */ /* 0x000fe40003fa5070 */
[----:B------:R-:W-:-:S05]  /*20ee0*/  IADD3 R15, P6, PT, R15, R2, RZ ;  /* 0x000000020f0f7210 */ /* 0x000fca0007fde0ff */
[--C-:B------:R-:W-:Y:S01]  /*20ef0*/  IMAD.X R16, R16, 0x1, R0.reuse, P6 ;  /* 0x0000000110107824 */ /* 0x100fe200030e0600 */
[----:B----4-:R-:W-:Y:S01]  /*20f00*/  IADD3 R9, P6, PT, R9, R2, RZ ;  /* 0x0000000209097210 */ /* 0x010fe20007fde0ff */
[----:B------:R-:W-:Y:S04]  /*20f10*/  STL [R1+0x58], R15 ;  /* 0x0000580f01007387 */ /* 0x000fe80000100800 */
[----:B---3--:R-:W-:Y:S01]  /*20f20*/  IMAD.X R13, R13, 0x1, R0, P6 ;  /* 0x000000010d0d7824 */ /* 0x008fe200030e0600 */
[----:B------:R1:W-:Y:S01]  /*20f30*/  STL [R1+0x54], R16 ;  /* 0x0000541001007387 */ /* 0x0003e20000100800 */
[----:B------:R-:W-:Y:S02]  /*20f40*/  IMAD.MOV.U32 R6, RZ, RZ, R15 ;  /* 0x000000ffff067224 */ /* 0x000fe400078e000f */
[----:B------:R-:W-:Y:S01]  /*20f50*/  IMAD.MOV.U32 R7, RZ, RZ, R16 ;  /* 0x000000ffff077224 */ /* 0x000fe200078e0010 */
[----:B------:R-:W-:Y:S04]  /*20f60*/  STL [R1+0x60], R9 ;  /* 0x0000600901007387 */ /* 0x000fe80000100800 */
        /* <DEDUP_REMOVED lines=13> */
[----:B------:R-:W-:Y:S02]  /*21040*/  SEL R5, RZ, 0x4, !P5 ;  /* 0x00000004ff057807 */ /* 0x000fe40006800000 */
[----:B-1----:R-:W-:Y:S02]  /*21050*/  SEL R6, RZ, 0x4, !P4 ;  /* 0x00000004ff067807 */ /* 0x002fe40006000000 */
[----:B------:R-:W-:Y:S02]  /*21060*/  IADD3 R12, P6, PT, R12, R2, RZ ;  /* 0x000000020c0c7210 */ /* 0x000fe40007fde0ff */
[----:B------:R-:W-:-:S03]  /*21070*/  SEL R6, R6, RZ, !P2 ;  /* 0x000000ff06067207 */ /* 0x000fc60005000000 */
[--C-:B------:R-:W-:Y:S01]  /*21080*/  IMAD.X R14, R14, 0x1, R0.reuse, P6 ;  /* 0x000000010e0e7824 */ /* 0x100fe200030e0600 */
[----:B------:R-:W-:Y:S02]  /*21090*/  ISETP.NE.U32.AND P5, PT, R6, RZ, PT ;  /* 0x000000ff0600720c */ /* 0x000fe40003fa5070 */
[----:B-----5:R-:W-:Y:S01]  /*210a0*/  IADD3 R8, P6, PT, R8, R2, RZ ;  /* 0x0000000208087210 */ /* 0x020fe20007fde0ff */
[----:B------:R-:W-:Y:S04]  /*210b0*/  STL [R1+0x68], R12 ;  /* 0x0000680c01007387 */ /* 0x000fe80000100800 */
[----:B--2---:R-:W-:Y:S01]  /*210c0*/  IMAD.X R10, R10, 0x1, R0, P6 ;  /* 0x000000010a0a7824 */ /* 0x004fe200030e0600 */
[----:B------:R1:W-:Y:S01]  /*210d0*/  STL [R1+0x64], R14 ;  /* 0x0000640e01007387 */ /* 0x0003e20000100800 */
[----:B------:R-:W-:-:S02]  /*210e0*/  IMAD.MOV.U32 R6, RZ, RZ, R12 ;  /* 0x000000ffff067224 */ /* 0x000fc400078e000c */
        /* <DEDUP_REMOVED lines=200> */
[----:B------:R-:W-:Y:S02]  /*21d70*/  IADD3 R12, P6, PT, R12, R2, RZ ;  /* 0x000000020c0c7210 */ /* 0x000fe40007fde0ff */
[----:B------:R-:W-:-:S03]  /*21d80*/  ISETP.NE.U32.AND P5, PT, R6, RZ, PT ;  /* 0x000000ff0600720c */ /* 0x000fc60003fa5070 */
[--C-:B------:R-:W-:Y:S01]  /*21d90*/  IMAD.X R14, R14, 0x1, R0.reuse, P6 ;  /* 0x000000010e0e7824 */ /* 0x100fe200030e0600 */
[----:B-----5:R-:W-:Y:S01]  /*21da0*/  IADD3 R8, P6, PT, R8, R2, RZ ;  /* 0x0000000208087210 */ /* 0x020fe20007fde0ff */
[----:B------:R-:W-:Y:S04]  /*21db0*/  STL [R1+0xe8], R12 ;  /* 0x0000e80c01007387 */ /* 0x000fe80000100800 */
[----:B--2---:R-:W-:Y:S01]  /*21dc0*/  IMAD.X R10, R10, 0x1, R0, P6 ;  /* 0x000000010a0a7824 */ /* 0x004fe200030e0600 */
        /* <DEDUP_REMOVED lines=419> */
[----:B------:R-:W-:Y:S04]  /*23800*/  STL [R1+0x1f0], R8 ;  /* 0x0001f00801007387 */ /* 0x000fe80000100800 */
[----:B------:R2:W-:Y:S04]  /*23810*/  STL [R1+0x1ec], R10 ;  /* 0x0001ec0a01007387 */ /* 0x0005e80000100800 */
[----:B-1----:R-:W5:Y:S01]  /*23820*/  LDL.LU R14, [R1+0x204] ;  /* 0x00020400010e7983 */ /* 0x002f620000300800 */
[----:B------:R-:W-:-:S03]  /*23830*/  SEL R5, R5, RZ, !P2 ;  /* 0x000000ff05057207 */ /* 0x000fc60005000000 */
[----:B------:R-:W5:Y:S04]  /*23840*/  LDL.LU R12, [R1+0x208] ;  /* 0x00020800010c7983 */ /* 0x000f680000300800 */
[----:B------:R1:W-:Y:S01]  /*23850*/  LDGSTS.E [R249+0x301d8], desc[UR22][R6.64], P5 ;  /* 0x301d800006f97fae */ /* 0x0003e2000a9a1016 */
[----:B------:R-:W-:Y:S01]  /*23860*/  ISETP.NE.U32.AND P4, PT, R5, RZ, PT ;  /* 0x000000ff0500720c */ /* 0x000fe20003f85070 */
[----:B-1----:R-:W-:Y:S02]  /*23870*/  IMAD.MOV.U32 R7, RZ, RZ, R10 ;  /* 0x000000ffff077224 */ /* 0x002fe400078e000a */
[----:B------:R-:W-:Y:S01]  /*23880*/  IMAD.MOV.U32 R6, RZ, RZ, R8 ;  /* 0x000000ffff067224 */ /* 0x000fe200078e0008 */
[----:B--2---:R-:W2:Y:S04]  /*23890*/  LDL.LU R10, [R1+0x20c] ;  /* 0x00020c00010a7983 */ /* 0x004ea80000300800 */
[----:B------:R-:W2:Y:S05]  /*238a0*/  LDL.LU R8, [R1+0x210] ;  /* 0x0002100001087983 */ /* 0x000eaa0000300800 */
        /* <DEDUP_REMOVED lines=9> */
[----:B------:R1:W-:Y:S01]  /*23940*/  STL [R1+0x1f8], R15 ;  /* 0x0001f80f01007387 */ /* 0x0003e20000100800 */
[----:B------:R-:W-:-:S03]  /*23950*/  IMAD.MOV.U32 R6, RZ, RZ, R15 ;  /* 0x000000ffff067224 */ /* 0x000fc600078e000f */
[----:B------:R4:W-:Y:S01]  /*23960*/  STL [R1+0x1f4], R16 ;  /* 0x0001f41001007387 */ /* 0x0009e20000100800 */
[----:B------:R-:W-:-:S03]  /*23970*/  IMAD.MOV.U32 R7, RZ, RZ, R16 ;  /* 0x000000ffff077224 */ /* 0x000fc600078e0010 */
[----:B-1----:R-:W2:Y:S04]  /*23980*/  LDL.LU R15, [R1+0x218] ;  /* 0x00021800010f7983 */ /* 0x002ea80000300800 */
[----:B------:R1:W-:Y:S01]  /*23990*/  LDGSTS.E [R249+0x301e0], desc[UR22][R6.64], P5 ;  /* 0x301e000006f97fae */ /* 0x0003e2000a9a1016 */
[----:B---3--:R-:W-:-:S05]  /*239a0*/  IADD3 R9, P6, PT, R9, R2, RZ ;  /* 0x0000000209097210 */ /* 0x008fca0007fde0ff */
[----:B------:R-:W-:Y:S01]  /*239b0*/  IMAD.X R13, R13, 0x1, R0, P6 ;  /* 0x000000010d0d7824 */ /* 0x000fe200030e0600 */
[----:B------:R-:W-:Y:S04]  /*239c0*/  STL [R1+0x200], R9 ;  /* 0x0002000901007387 */ /* 0x000fe80000100800 */
[----:B------:R3:W-:Y:S04]  /*239d0*/  STL [R1+0x1fc], R13 ;  /* 0x0001fc0d01007387 */ /* 0x0007e80000100800 */
[----:B----4-:R-:W4:Y:S01]  /*239e0*/  LDL.LU R16, [R1+0x214] ;  /* 0x0002140001107983 */ /* 0x010f220000300800 */
[----:B-1----:R-:W-:Y:S01]  /*239f0*/  IMAD.MOV.U32 R7, RZ, RZ, R13 ;  /* 0x000000ffff077224 */ /* 0x002fe200078e000d */
[----:B------:R-:W-:-:S02]  /*23a00*/  MOV R6, R9 ;  /* 0x0000000900067202 */ /* 0x000fc40000000f00 */
        /* <DEDUP_REMOVED lines=10> */
[----:B------:R-:W-:Y:S02]  /*23ab0*/  SEL R5, R5, RZ, !P2 ;  /* 0x000000ff05057207 */ /* 0x000fe40005000000 */
[----:B------:R-:W-:Y:S02]  /*23ac0*/  ISETP.NE.U32.AND P5, PT, R6, RZ, PT ;  /* 0x000000ff0600720c */ /* 0x000fe40003fa5070 */
[----:B-----5:R-:W-:-:S05]  /*23ad0*/  IADD3 R12, P6, PT, R12, R2, RZ ;  /* 0x000000020c0c7210 */ /* 0x020fca0007fde0ff */
[----:B------:R-:W-:Y:S01]  /*23ae0*/  IMAD.X R14, R14, 0x1, R0, P6 ;  /* 0x000000010e0e7824 */ /* 0x000fe200030e0600 */
[----:B------:R-:W-:Y:S01]  /*23af0*/  ISETP.NE.U32.AND P4, PT, R5, RZ, PT ;  /* 0x000000ff0500720c */ /* 0x000fe20003f85070 */
[----:B------:R-:W-:Y:S01]  /*23b00*/  IMAD.MOV.U32 R6, RZ, RZ, R12 ;  /* 0x000000ffff067224 */ /* 0x000fe200078e000c */
[----:B------:R-:W-:Y:S01]  /*23b10*/  STL [R1+0x208], R12 ;  /* 0x0002080c01007387 */ /* 0x000fe20000100800 */
[----:B------:R-:W-:-:S03]  /*23b20*/  IMAD.MOV.U32 R7, RZ, RZ, R14 ;  /* 0x000000ffff077224 */ /* 0x000fc600078e000e */
[----:B------:R1:W-:Y:S04]  /*23b30*/  STL [R1+0x204], R14 ;  /* 0x0002040e01007387 */ /* 0x0003e80000100800 */
[----:B------:R5:W-:Y:S01]  /*23b40*/  LDGSTS.E [R249+0x301e8], desc[UR22][R6.64], P5 ;  /* 0x301e800006f97fae */ /* 0x000be2000a9a1016 */
[----:B--2---:R-:W-:-:S05]  /*23b50*/  IADD3 R8, P6, PT, R8, R2, RZ ;  /* 0x0000000208087210 */ /* 0x004fca0007fde0ff */
[----:B------:R-:W-:Y:S01]  /*23b60*/  IMAD.X R10, R10, 0x1, R0, P6 ;  /* 0x000000010a0a7824 */ /* 0x000fe200030e0600 */
[----:B------:R-:W-:Y:S01]  /*23b70*/  STL [R1+0x210], R8 ;  /* 0x0002100801007387 */ /* 0x000fe20000100800 */
[----:B-----5:R-:W-:-:S03]  /*23b80*/  IMAD.MOV.U32 R6, RZ, RZ, R8 ;  /* 0x000000ffff067224 */ /* 0x020fc600078e0008 */
[----:B------:R2:W-:Y:S01]  /*23b90*/  STL [R1+0x20c], R10 ;  /* 0x00020c0a01007387 */ /* 0x0005e20000100800 */
[----:B------:R-:W-:-:S03]  /*23ba0*/  IMAD.MOV.U32 R7, RZ, RZ, R10 ;  /* 0x000000ffff077224 */ /* 0x000fc600078e000a */
[----:B-1----:R-:W5:Y:S04]  /*23bb0*/  LDL.LU R14, [R1+0x224] ;  /* 0x00022400010e7983 */ /* 0x002f680000300800 */
[----:B------:R-:W5:Y:S04]  /*23bc0*/  LDL.LU R12, [R1+0x228] ;  /* 0x00022800010c7983 */ /* 0x000f680000300800 */
[----:B--2---:R-:W2:Y:S04]  /*23bd0*/  LDL.LU R10, [R1+0x22c] ;  /* 0x00022c00010a7983 */ /* 0x004ea80000300800 */
[----:B------:R1:W-:Y:S01]  /*23be0*/  LDGSTS.E [R249+0x301ec], desc[UR22][R6.64], P4 ;  /* 0x301ec00006f97fae */ /* 0x0003e2000a1a1016 */
[----:B------:R-:W-:-:S03]  /*23bf0*/  ISETP.GT.AND P4, PT, R4, 0x7c, PT ;  /* 0x0000007c0400780c */ /* 0x000fc60003f84270 */
[----:B------:R-:W2:Y:S01]  /*23c00*/  LDL.LU R8, [R1+0x230] ;  /* 0x0002300001087983 */ /* 0x000ea20000300800 */
[----:B------:R-:W-:-:S04]  /*23c10*/  SEL R5, RZ, 0x4, !P4 ;  /* 0x00000004ff057807 */ /* 0x000fc80006000000 */
[----:B------:R-:W-:-:S04]  /*23c20*/  SEL R5, R5, RZ, !P2 ;  /* 0x000000ff05057207 */ /* 0x000fc80005000000 */
[----:B------:R-:W-:Y:S02]  /*23c30*/  ISETP.NE.U32.AND P5, PT, R5, RZ, PT ;  /* 0x000000ff0500720c */ /* 0x000fe40003fa5070 */
[----:B------:R-:W-:-:S04]  /*23c40*/  ISETP.GT.AND P4, PT, R4, 0x7d, PT ;  /* 0x0000007d0400780c */ /* 0x000fc80003f84270 */
[----:B------:R-:W-:-:S04]  /*23c50*/  SEL R5, RZ, 0x4, !P4 ;  /* 0x00000004ff057807 */ /* 0x000fc80006000000 */
[----:B------:R-:W-:-:S04]  /*23c60*/  SEL R5, R5, RZ, !P2 ;  /* 0x000000ff05057207 */ /* 0x000fc80005000000 */
[----:B------:R-:W-:Y:S02]  /*23c70*/  ISETP.NE.U32.AND P4, PT, R5, RZ, PT ;  /* 0x000000ff0500720c */ /* 0x000fe40003f85070 */
[----:B------:R-:W-:-:S05]  /*23c80*/  IADD3 R15, P6, PT, R15, R2, RZ ;  /* 0x000000020f0f7210 */ /* 0x000fca0007fde0ff */
[----:B-1----:R-:W-:Y:S02]  /*23c90*/  IMAD.MOV.U32 R6, RZ, RZ, R15 ;  /* 0x000000ffff067224 */ /* 0x002fe400078e000f */
[----:B----4-:R-:W-:-:S04]  /*23ca0*/  IMAD.X R16, R16, 0x1, R0, P6 ;  /* 0x0000000110107824 */ /* 0x010fc800030e0600 */
[----:B------:R-:W-:-:S05]  /*23cb0*/  IMAD.MOV.U32 R7, RZ, RZ, R16 ;  /* 0x000000ffff077224 */ /* 0x000fca00078e0010 */
[----:B------:R-:W-:Y:S01]  /*23cc0*/  LDGSTS.E [R249+0x301f0], desc[UR22][R6.64], P5 ;  /* 0x301f000006f97fae */ /* 0x000fe2000a9a1016 */
[----:B---3--:R-:W-:-:S03]  /*23cd0*/  IADD3 R9, P5, PT, R9, R2, RZ ;  /* 0x0000000209097210 */ /* 0x008fc60007fbe0ff */
[----:B------:R1:W-:Y:S02]  /*23ce0*/  STL [R1+0x218], R15 ;  /* 0x0002180f01007387 */ /* 0x0003e40000100800 */
[----:B------:R-:W-:Y:S02]  /*23cf0*/  IMAD.X R13, R13, 0x1, R0, P5 ;  /* 0x000000010d0d7824 */ /* 0x000fe400028e0600 */
[----:B------:R-:W-:Y:S01]  /*23d00*/  STL [R1+0x214], R16 ;  /* 0x0002141001007387 */ /* 0x000fe20000100800 */
[C---:B------:R-:W-:Y:S02]  /*23d10*/  ISETP.GT.AND P5, PT, R4.reuse, 0x7e, PT ;  /* 0x0000007e0400780c */ /* 0x040fe40003fa4270 */
[----:B------:R-:W-:Y:S01]  /*23d20*/  ISETP.GT.AND P6, PT, R4, 0x7f, PT ;  /* 0x0000007f0400780c */ /* 0x000fe20003fc4270 */
[----:B------:R3:W-:Y:S01]  /*23d30*/  STL [R1+0x220], R9 ;  /* 0x0002200901007387 */ /* 0x0007e20000100800 */
[----:B------:R-:W-:-:S03]  /*23d40*/  MOV R4, R9 ;  /* 0x0000000900047202 */ /* 0x000fc60000000f00 */
[----:B------:R4:W-:Y:S01]  /*23d50*/  STL [R1+0x21c], R13 ;  /* 0x00021c0d01007387 */ /* 0x0009e20000100800 */
[----:B------:R-:W-:-:S03]  /*23d60*/  IMAD.MOV.U32 R5, RZ, RZ, R13 ;  /* 0x000000ffff057224 */ /* 0x000fc600078e000d */
[----:B-1----:R-:W2:Y:S04]  /*23d70*/  LDL.LU R15, [R1+0x234] ;  /* 0x00023400010f7983 */ /* 0x002ea80000300800 */
[----:B---3--:R-:W3:Y:S04]  /*23d80*/  LDL.LU R9, [R1+0x238] ;  /* 0x0002380001097983 */ /* 0x008ee80000300800 */
[----:B------:R-:W3:Y:S04]  /*23d90*/  LDL.LU R18, [R1+0x274] ;  /* 0x0002740001127983 */ /* 0x000ee80000300800 */
[----:B----4-:R-:W4:Y:S04]  /*23da0*/  LDL.LU R13, [R1+0x278] ;  /* 0x00027800010d7983 */ /* 0x010f280000300800 */
[----:B------:R1:W-:Y:S02]  /*23db0*/  LDGSTS.E [R249+0x301f4], desc[UR22][R4.64], P4 ;  /* 0x301f400004f97fae */ /* 0x0003e4000a1a1016 */
[----:B-1----:R-:W-:-:S02]  /*23dc0*/  SEL R5, RZ, 0x4, !P5 ;  /* 0x00000004ff057807 */ /* 0x002fc40006800000 */
[----:B------:R-:W-:Y:S02]  /*23dd0*/  SEL R4, RZ, 0x4, !P6 ;  /* 0x00000004ff047807 */ /* 0x000fe40007000000 */
[----:B------:R-:W-:-:S04]  /*23de0*/  SEL R5, R5, RZ, !P2 ;  /* 0x000000ff05057207 */ /* 0x000fc80005000000 */
[----:B------:R-:W-:Y:S02]  /*23df0*/  ISETP.NE.U32.AND P5, PT, R5, RZ, PT ;  /* 0x000000ff0500720c */ /* 0x000fe40003fa5070 */
[----:B------:R-:W-:-:S04]  /*23e00*/  SEL R4, R4, RZ, !P2 ;  /* 0x000000ff04047207 */ /* 0x000fc80005000000 */
[----:B------:R-:W-:Y:S02]  /*23e10*/  ISETP.NE.U32.AND P4, PT, R4, RZ, PT ;  /* 0x000000ff0400720c */ /* 0x000fe40003f85070 */
[----:B-----5:R-:W-:-:S05]  /*23e20*/  IADD3 R12, P6, PT, R12, R2, RZ ;  /* 0x000000020c0c7210 */ /* 0x020fca0007fde0ff */
[----:B------:R-:W-:Y:S02]  /*23e30*/  IMAD.X R14, R14, 0x1, R0, P6 ;  /* 0x000000010e0e7824 */ /* 0x000fe400030e0600 */
[----:B------:R-:W-:Y:S01]  /*23e40*/  IMAD.MOV.U32 R4, RZ, RZ, R12 ;  /* 0x000000ffff047224 */ /* 0x000fe200078e000c */
[----:B--2---:R-:W-:Y:S01]  /*23e50*/  IADD3 R8, P6, PT, R8, R2, RZ ;  /* 0x0000000208087210 */ /* 0x004fe20007fde0ff */
[----:B------:R-:W-:Y:S01]  /*23e60*/  IMAD.MOV.U32 R5, RZ, RZ, R14 ;  /* 0x000000ffff057224 */ /* 0x000fe200078e000e */
[----:B------:R-:W-:Y:S03]  /*23e70*/  STL [R1+0x228], R12 ;  /* 0x0002280c01007387 */ /* 0x000fe60000100800 */
[----:B------:R-:W-:Y:S01]  /*23e80*/  IMAD.X R10, R10, 0x1, R0, P6 ;  /* 0x000000010a0a7824 */ /* 0x000fe200030e0600 */
[----:B------:R-:W-:Y:S04]  /*23e90*/  STL [R1+0x224], R14 ;  /* 0x0002240e01007387 */ /* 0x000fe80000100800 */
[----:B------:R1:W-:Y:S04]  /*23ea0*/  LDGSTS.E [R249+0x301f8], desc[UR22][R4.64], P5 ;  /* 0x301f800004f97fae */ /* 0x0003e8000a9a1016 */
[----:B------:R2:W-:Y:S04]  /*23eb0*/  STL [R1+0x230], R8 ;  /* 0x0002300801007387 */ /* 0x0005e80000100800 */
[----:B------:R5:W-:Y:S01]  /*23ec0*/  STL [R1+0x22c], R10 ;  /* 0x00022c0a01007387 */ /* 0x000be20000100800 */
[----:B-1----:R-:W-:-:S03]  /*23ed0*/  IMAD.MOV.U32 R4, RZ, RZ, R8 ;  /* 0x000000ffff047224 */ /* 0x002fc600078e0008 */
[----:B--2---:R-:W2:Y:S01]  /*23ee0*/  LDL.LU R8, [R1+0x2b8] ;  /* 0x0002b80001087983 */ /* 0x004ea20000300800 */
[----:B------:R-:W-:-:S03]  /*23ef0*/  IMAD.MOV.U32 R5, RZ, RZ, R10 ;  /* 0x000000ffff057224 */ /* 0x000fc600078e000a */
[----:B-----5:R-:W5:Y:S04]  /*23f00*/  LDL.LU R10, [R1+0x2f8] ;  /* 0x0002f800010a7983 */ /* 0x020f680000300800 */
[----:B------:R-:W5:Y:S04]  /*23f10*/  LDL.LU R14, [R1+0x2b4] ;  /* 0x0002b400010e7983 */ /* 0x000f680000300800 */
[----:B------:R-:W5:Y:S04]  /*23f20*/  LDL.LU R16, [R1+0x2f4] ;  /* 0x0002f40001107983 */ /* 0x000f680000300800 */
[----:B------:R1:W-:Y:S04]  /*23f30*/  LDGSTS.E [R249+0x301fc], desc[UR22][R4.64], P4 ;  /* 0x301fc00004f97fae */ /* 0x0003e8000a1a1016 */
[----:B------:R-:W5:Y:S04]  /*23f40*/  LDL.LU R17, [R1+0x334] ;  /* 0x0003340001117983 */ /* 0x000f680000300800 */
[----:B------:R-:W5:Y:S01]  /*23f50*/  LDL.LU R12, [R1+0x338] ;  /* 0x00033800010c7983 */ /* 0x000f620000300800 */
[----:B-1----:R-:W-:Y:S01]  /*23f60*/  IMAD R4, R250, -0x80, R11 ;  /* 0xffffff80fa047824 */ /* 0x002fe200078e020b */
[----:B------:R-:W-:-:S02]  /*23f70*/  UIADD3 UR14, UPT, UPT, UR14, 0x1, URZ ;  /* 0x000000010e0e7890 */ /* 0x000fc4000fffe0ff */
[----:B------:R-:W5:Y:S02]  /*23f80*/  LDL.LU R11, [R1+0x374] ;  /* 0x00037400010b7983 */ /* 0x000f640000300800 */
[----:B------:R-:W-:Y:S02]  /*23f90*/  ISETP.GE.AND P4, PT, R133, R4, PT ;  /* 0x000000048500720c */ /* 0x000fe40003f86270 */
[----:B------:R-:W5:Y:S01]  /*23fa0*/  LDL.LU R7, [R1+0x378] ;  /* 0x0003780001077983 */ /* 0x000f620000300800 */
[----:B------:R-:W-:Y:S01]  /*23fb0*/  UISETP.GT.AND UP1, UPT, UR14, 0x2, UPT ;  /* 0x000000020e00788c */ /* 0x000fe2000bf24270 */
[----:B------:R-:W-:Y:S02]  /*23fc0*/  SEL R4, RZ, 0x4, P4 ;  /* 0x00000004ff047807 */ /* 0x000fe40002000000 */
[----:B------:R-:W0:Y:S01]  /*23fd0*/  LDGDEPBAR ;  /* 0x00000000000079af */ /* 0x000e220000000000 */
[----:B------:R-:W-:Y:S01]  /*23fe0*/  USEL UR14, UR14, URZ, !UP1 ;  /* 0x000000ff0e0e7287 */ /* 0x000fe2000c800000 */
[----:B------:R-:W-:-:S03]  /*23ff0*/  SEL R4, R4, RZ, !P2 ;  /* 0x000000ff04047207 */ /* 0x000fc60005000000 */
[----:B------:R-:W-:Y:S01]  /*24000*/  ULEA UR5, UR14, UR9, 0x10 ;  /* 0x000000090e057291 */ /* 0x000fe2000f8e80ff */
[----:B------:R-:W-:-:S05]  /*24010*/  ISETP.NE.U32.AND P2, PT, R4, RZ, PT ;  /* 0x000000ff0400720c */ /* 0x000fca0003f45070 */
[----:B------:R-:W-:Y:S01]  /*24020*/  VIADD R6, R3, UR5 ;  /* 0x0000000503067c36 */ /* 0x000fe20008000000 */
[----:B---3--:R-:W-:-:S05]  /*24030*/  IADD3 R9, P4, PT, R9, R134, RZ ;  /* 0x0000008609097210 */ /* 0x008fca0007f9e0ff */
[--C-:B------:R-:W-:Y:S01]  /*24040*/  IMAD.X R15, R15, 0x1, R135.reuse, P4 ;  /* 0x000000010f0f7824 */ /* 0x100fe200020e0687 */
[----:B----4-:R-:W-:Y:S01]  /*24050*/  IADD3 R13, P5, PT, R13, R134, RZ ;  /* 0x000000860d0d7210 */ /* 0x010fe20007fbe0ff */
[----:B------:R-:W-:Y:S04]  /*24060*/  STL [R1+0x238], R9 ;  /* 0x0002380901007387 */ /* 0x000fe80000100800 */
[----:B------:R-:W-:Y:S01]  /*24070*/  IMAD.X R18, R18, 0x1, R135, P5 ;  /* 0x0000000112127824 */ /* 0x000fe200028e0687 */
[----:B------:R1:W-:Y:S01]  /*24080*/  STL [R1+0x234], R15 ;  /* 0x0002340f01007387 */ /* 0x0003e20000100800 */
[----:B------:R-:W-:Y:S01]  /*24090*/  IMAD.MOV.U32 R4, RZ, RZ, R9 ;  /* 0x000000ffff047224 */ /* 0x000fe200078e0009 */
[----:B------:R-:W-:Y:S02]  /*240a0*/  MOV R5, R15 ;  /* 0x0000000f00057202 */ /* 0x000fe40000000f00 */
[----:B------:R-:W-:Y:S04]  /*240b0*/  STL [R1+0x278], R13 ;  /* 0x0002780d01007387 */ /* 0x000fe80000100800 */
[----:B------:R3:W-:Y:S04]  /*240c0*/  STL [R1+0x274], R18 ;  /* 0x0002741201007387 */ /* 0x0007e80000100800 */
[----:B-1----:R-:W4:Y:S04]  /*240d0*/  LDL.LU R15, [R1+0x3b8] ;  /* 0x0003b800010f7983 */ /* 0x002f280000300800 */
[----:B------:R1:W-:Y:S04]  /*240e0*/  LDGSTS.E [R6], desc[UR22][R4.64], P2 ;  /* 0x0000000004067fae */ /* 0x0003e800091a1016 */
[----:B------:R-:W4:Y:S01]  /*240f0*/  LDL.LU R9, [R1+0x3f8] ;  /* 0x0003f80001097983 */ /* 0x000f220000300800 */
[----:B-1----:R-:W-:-:S03]  /*24100*/  IMAD.MOV.U32 R5, RZ, RZ, R18 ;  /* 0x000000ffff057224 */ /* 0x002fc600078e0012 */
[----:B---3--:R-:W3:Y:S01]  /*24110*/  LDL.LU R18, [R1+0x3b4] ;  /* 0x0003b40001127983 */ /* 0x008ee20000300800 */
[----:B------:R-:W-:-:S03]  /*24120*/  IMAD.MOV.U32 R4, RZ, RZ, R13 ;  /* 0x000000ffff047224 */ /* 0x000fc600078e000d */
[----:B------:R-:W3:Y:S04]  /*24130*/  LDL.LU R13, [R1+0x3f4] ;  /* 0x0003f400010d7983 */ /* 0x000ee80000300800 */
[----:B------:R1:W-:Y:S01]  /*24140*/  LDGSTS.E [R6+0x400], desc[UR22][R4.64], P2 ;  /* 0x0040000004067fae */ /* 0x0003e200091a1016 */
[-C--:B--2---:R-:W-:Y:S02]  /*24150*/  IADD3 R8, P4, PT, R8, R134.reuse, RZ ;  /* 0x0000008608087210 */ /* 0x084fe40007f9e0ff */
[----:B-----5:R-:W-:-:S03]  /*24160*/  IADD3 R10, P5, PT, R10, R134, RZ ;  /* 0x000000860a0a7210 */ /* 0x020fc60007fbe0ff */
[--C-:B------:R-:W-:Y:S01]  /*24170*/  IMAD.X R14, R14, 0x1, R135.reuse, P4 ;  /* 0x000000010e0e7824 */ /* 0x100fe200020e0687 */
[----:B------:R-:W-:Y:S01]  /*24180*/  STL [R1+0x2b8], R8 ;  /* 0x0002b80801007387 */ /* 0x000fe20000100800 */
[----:B-1----:R-:W-:Y:S02]  /*24190*/  IMAD.MOV.U32 R4, RZ, RZ, R8 ;  /* 0x000000ffff047224 */ /* 0x002fe400078e0008 */
[----:B------:R-:W-:Y:S01]  /*241a0*/  IMAD.X R16, R16, 0x1, R135, P5 ;  /* 0x0000000110107824 */ /* 0x000fe200028e0687 */
[----:B------:R1:W-:Y:S01]  /*241b0*/  STL [R1+0x2b4], R14 ;  /* 0x0002b40e01007387 */ /* 0x0003e20000100800 */
[----:B------:R-:W-:-:S03]  /*241c0*/  IMAD.MOV.U32 R5, RZ, RZ, R14 ;  /* 0x000000ffff057224 */ /* 0x000fc600078e000e */
[----:B------:R-:W-:Y:S04]  /*241d0*/  STL [R1+0x2f8], R10 ;  /* 0x0002f80a01007387 */ /* 0x000fe80000100800 */
[----:B------:R2:W-:Y:S04]  /*241e0*/  LDGSTS.E [R6+0x800], desc[UR22][R4.64], P2 ;  /* 0x0080000004067fae */ /* 0x0005e800091a1016 */
[----:B-1----:R-:W5:Y:S01]  /*241f0*/  LDL.LU R14, [R1+0x438] ;  /* 0x00043800010e7983 */ /* 0x002f620000300800 */
[----:B------:R-:W-:-:S03]  /*24200*/  IADD3 R12, P4, PT, R12, R134, RZ ;  /* 0x000000860c0c7210 */ /* 0x000fc60007f9e0ff */
[----:B------:R1:W-:Y:S04]  /*24210*/  STL [R1+0x2f4], R16 ;  /* 0x0002f41001007387 */ /* 0x0003e80000100800 */
[----:B------:R-:W5:Y:S01]  /*24220*/  LDL.LU R8, [R1+0x478] ;  /* 0x0004780001087983 */ /* 0x000f620000300800 */
[----:B--2---:R-:W-:Y:S01]  /*24230*/  IMAD.MOV.U32 R5, RZ, RZ, R16 ;  /* 0x000000ffff057224 */ /* 0x004fe200078e0010 */
[----:B------:R-:W-:Y:S01]  /*24240*/  IADD3 R7, P5, PT, R7, R134, RZ ;  /* 0x0000008607077210 */ /* 0x000fe20007fbe0ff */
[----:B------:R-:W-:Y:S01]  /*24250*/  IMAD.X R17, R17, 0x1, R135, P4 ;  /* 0x0000000111117824 */ /* 0x000fe200020e0687 */
[----:B-1----:R-:W2:Y:S01]  /*24260*/  LDL.LU R16, [R1+0x434] ;  /* 0x0004340001107983 */ /* 0x002ea20000300800 */
[----:B------:R-:W-:-:S03]  /*24270*/  IMAD.MOV.U32 R4, RZ, RZ, R10 ;  /* 0x000000ffff047224 */ /* 0x000fc600078e000a */
[----:B------:R-:W2:Y:S01]  /*24280*/  LDL.LU R10, [R1+0x474] ;  /* 0x00047400010a7983 */ /* 0x000ea20000300800 */
[----:B------:R-:W-:-:S03]  /*24290*/  IMAD.X R11, R11, 0x1, R135, P5 ;  /* 0x000000010b0b7824 */ /* 0x000fc600028e0687 */
[----:B------:R1:W-:Y:S04]  /*242a0*/  STL [R1+0x338], R12 ;  /* 0x0003380c01007387 */ /* 0x0003e80000100800 */
[----:B------:R1:W-:Y:S04]  /*242b0*/  STL [R1+0x334], R17 ;  /* 0x0003341101007387 */ /* 0x0003e80000100800 */
[----:B------:R1:W-:Y:S04]  /*242c0*/  STL [R1+0x378], R7 ;  /* 0x0003780701007387 */ /* 0x0003e80000100800 */
[----:B------:R-:W2:Y:S04]  /*242d0*/  LDL.LU R19, [R1+0x4b8] ;  /* 0x0004b80001137983 */ /* 0x000ea80000300800 */
[----:B------:R1:W-:Y:S04]  /*242e0*/  LDGSTS.E [R6+0xc00], desc[UR22][R4.64], P2 ;  /* 0x00c0000004067fae */ /* 0x0003e800091a1016 */
[----:B------:R1:W-:Y:S02]  /*242f0*/  STL [R1+0x374], R11 ;  /* 0x0003740b01007387 */ /* 0x0003e40000100800 */
[----:B-1----:R-:W-:-:S02]  /*24300*/  IMAD.MOV.U32 R4, RZ, RZ, R12 ;  /* 0x000000ffff047224 */ /* 0x002fc400078e000c */
[----:B------:R-:W2:Y:S04]  /*24310*/  LDL.LU R12, [R1+0x4f8] ;  /* 0x0004f800010c7983 */ /* 0x000ea80000300800 */
[----:B------:R-:W2:Y:S01]  /*24320*/  LDL.LU R20, [R1+0x4b4] ;  /* 0x0004b40001147983 */ /* 0x000ea20000300800 */
[----:B------:R-:W-:-:S03]  /*24330*/  MOV R5, R17 ;  /* 0x0000001100057202 */ /* 0x000fc60000000f00 */
[----:B------:R-:W2:Y:S04]  /*24340*/  LDL.LU R17, [R1+0x4f4] ;  /* 0x0004f40001117983 */ /* 0x000ea80000300800 */
[----:B------:R1:W-:Y:S02]  /*24350*/  LDGSTS.E [R6+0x1000], desc[UR22][R4.64], P2 ;  /* 0x0100000004067fae */ /* 0x0003e400091a1016 */
[----:B-1----:R-:W-:Y:S02]  /*24360*/  IMAD.MOV.U32 R4, RZ, RZ, R7 ;  /* 0x000000ffff047224 */ /* 0x002fe400078e0007 */
[----:B------:R-:W-:Y:S01]  /*24370*/  IMAD.MOV.U32 R5, RZ, RZ, R11 ;  /* 0x000000ffff057224 */ /* 0x000fe200078e000b */
[----:B------:R-:W2:Y:S04]  /*24380*/  LDL.LU R7, [R1+0x538] ;  /* 0x0005380001077983 */ /* 0x000ea80000300800 */
[----:B------:R-:W2:Y:S04]  /*24390*/  LDL.LU R11, [R1+0x578] ;  /* 0x00057800010b7983 */ /* 0x000ea80000300800 */
[----:B------:R1:W-:Y:S01]  /*243a0*/  LDGSTS.E [R6+0x1400], desc[UR22][R4.64], P2 ;  /* 0x0140000004067fae */ /* 0x0003e200091a1016 */
[----:B----4-:R-:W-:-:S05]  /*243b0*/  IADD3 R15, P4, PT, R15, R134, RZ ;  /* 0x000000860f0f7210 */ /* 0x010fca0007f9e0ff */
[----:B------:R4:W-:Y:S01]  /*243c0*/  STL [R1+0x3b8], R15 ;  /* 0x0003b80f01007387 */ /* 0x0009e20000100800 */
[----:B------:R-:W-:Y:S01]  /*243d0*/  IADD3 R9, P5, PT, R9, R134, RZ ;  /* 0x0000008609097210 */ /* 0x000fe20007fbe0ff */
[----:B-1----:R-:W-:Y:S02]  /*243e0*/  IMAD.MOV.U32 R4, RZ, RZ, R15 ;  /* 0x000000ffff047224 */ /* 0x002fe400078e000f */
[--C-:B---3--:R-:W-:Y:S02]  /*243f0*/  IMAD.X R18, R18, 0x1, R135.reuse, P4 ;  /* 0x0000000112127824 */ /* 0x108fe400020e0687 */
[----:B------:R-:W-:-:S03]  /*24400*/  IMAD.X R13, R13, 0x1, R135, P5 ;  /* 0x000000010d0d7824 */ /* 0x000fc600028e0687 */
[----:B------:R1:W-:Y:S04]  /*24410*/  STL [R1+0x3b4], R18 ;  /* 0x0003b41201007387 */ /* 0x0003e80000100800 */
[----:B------:R3:W-:Y:S04]  /*24420*/  STL [R1+0x3f8], R9 ;  /* 0x0003f80901007387 */ /* 0x0007e80000100800 */
[----:B----4-:R-:W4:Y:S01]  /*24430*/  LDL.LU R15, [R1+0x534] ;  /* 0x00053400010f7983 */ /* 0x010f220000300800 */
[----:B------:R-:W-:-:S03]  /*24440*/  IMAD.MOV.U32 R5, RZ, RZ, R18 ;  /* 0x000000ffff057224 */ /* 0x000fc600078e0012 */
[----:B------:R3:W-:Y:S04]  /*24450*/  STL [R1+0x3f4], R13 ;  /* 0x0003f40d01007387 */ /* 0x0007e80000100800 */
[----:B-1----:R-:W4:Y:S04]  /*24460*/  LDL.LU R18, [R1+0x574] ;  /* 0x0005740001127983 */ /* 0x002f280000300800 */
[----:B------:R1:W-:Y:S02]  /*24470*/  LDGSTS.E [R6+0x1800], desc[UR22][R4.64], P2 ;  /* 0x0180000004067fae */ /* 0x0003e400091a1016 */
[----:B-1----:R-:W-:-:S02]  /*24480*/  IMAD.MOV.U32 R4, RZ, RZ, R9 ;  /* 0x000000ffff047224 */ /* 0x002fc400078e0009 */
[----:B------:R-:W-:Y:S01]  /*24490*/  IMAD.MOV.U32 R5, RZ, RZ, R13 ;  /* 0x000000ffff057224 */ /* 0x000fe200078e000d */
[----:B---3--:R-:W3:Y:S04]  /*244a0*/  LDL.LU R9, [R1+0x5b8] ;  /* 0x0005b80001097983 */ /* 0x008ee80000300800 */
[----:B------:R-:W3:Y:S04]  /*244b0*/  LDL.LU R13, [R1+0x5f8] ;  /* 0x0005f800010d7983 */ /* 0x000ee80000300800 */
[----:B------:R1:W-:Y:S01]  /*244c0*/  LDGSTS.E [R6+0x1c00], desc[UR22][R4.64], P2 ;  /* 0x01c0000004067fae */ /* 0x0003e200091a1016 */
[----:B-----5:R-:W-:-:S05]  /*244d0*/  IADD3 R14, P4, PT, R14, R134, RZ ;  /* 0x000000860e0e7210 */ /* 0x020fca0007f9e0ff */
[----:B------:R5:W-:Y:S01]  /*244e0*/  STL [R1+0x438], R14 ;  /* 0x0004380e01007387 */ /* 0x000be20000100800 */
[----:B------:R-:W-:Y:S01]  /*244f0*/  IADD3 R8, P5, PT, R8, R134, RZ ;  /* 0x0000008608087210 */ /* 0x000fe20007fbe0ff */
[--C-:B--2---:R-:W-:Y:S02]  /*24500*/  IMAD.X R16, R16, 0x1, R135.reuse, P4 ;  /* 0x0000000110107824 */ /* 0x104fe400020e0687 */
[----:B-1----:R-:W-:Y:S02]  /*24510*/  IMAD.MOV.U32 R4, RZ, RZ, R14 ;  /* 0x000000ffff047224 */ /* 0x002fe400078e000e */
[----:B------:R-:W-:Y:S01]  /*24520*/  IMAD.X R10, R10, 0x1, R135, P5 ;  /* 0x000000010a0a7824 */ /* 0x000fe200028e0687 */
[----:B------:R1:W-:Y:S01]  /*24530*/  STL [R1+0x434], R16 ;  /* 0x0004341001007387 */ /* 0x0003e20000100800 */
[----:B------:R-:W-:-:S03]  /*24540*/  MOV R5, R16 ;  /* 0x0000001000057202 */ /* 0x000fc60000000f00 */
[----:B------:R2:W-:Y:S04]  /*24550*/  STL [R1+0x478], R8 ;  /* 0x0004780801007387 */ /* 0x0005e80000100800 */
[----:B-----5:R-:W5:Y:S04]  /*24560*/  LDL.LU R14, [R1+0x5b4] ;  /* 0x0005b400010e7983 */ /* 0x020f680000300800 */
[----:B------:R1:W-:Y:S01]  /*24570*/  STL [R1+0x474], R10 ;  /* 0x0004740a01007387 */ /* 0x0003e20000100800 */
[----:B------:R-:W-:-:S03]  /*24580*/  IADD3 R19, P4, PT, R19, R134, RZ ;  /* 0x0000008613137210 */ /* 0x000fc60007f9e0ff */
[----:B------:R2:W-:Y:S04]  /*24590*/  LDGSTS.E [R6+0x2000], desc[UR22][R4.64], P2 ;  /* 0x0200000004067fae */ /* 0x0005e800091a1016 */
[----:B-1----:R-:W5:Y:S01]  /*245a0*/  LDL.LU R16, [R1+0x5f4] ;  /* 0x0005f40001107983 */ /* 0x002f620000300800 */
[----:B--2---:R-:W-:Y:S02]  /*245b0*/  IMAD.MOV.U32 R4, RZ, RZ, R8 ;  /* 0x000000ffff047224 */ /* 0x004fe400078e0008 */
[----:B------:R-:W-:Y:S01]  /*245c0*/  IMAD.MOV.U32 R5, RZ, RZ, R10 ;  /* 0x000000ffff057224 */ /* 0x000fe200078e000a */
[----:B------:R-:W2:Y:S01]  /*245d0*/  LDL.LU R8, [R1+0x240] ;  /* 0x0002400001087983 */ /* 0x000ea20000300800 */
[----:B------:R-:W-:-:S03]  /*245e0*/  IADD3 R12, P5, PT, R12, R134, RZ ;  /* 0x000000860c0c7210 */ /* 0x000fc60007fbe0ff */
[----:B------:R1:W-:Y:S01]  /*245f0*/  LDGSTS.E [R6+0x2400], desc[UR22][R4.64], P2 ;  /* 0x0240000004067fae */ /* 0x0003e200091a1016 */
[----:B------:R-:W-:-:S03]  /*24600*/  IMAD.X R20, R20, 0x1, R135, P4 ;  /* 0x0000000114147824 */ /* 0x000fc600020e0687 */
[----:B------:R-:W2:Y:S01]  /*24610*/  LDL.LU R10, [R1+0x280] ;  /* 0x00028000010a7983 */ /* 0x000ea20000300800 */
[----:B------:R-:W-:-:S03]  /*24620*/  IMAD.X R17, R17, 0x1, R135, P5 ;  /* 0x0000000111117824 */ /* 0x000fc600028e0687 */
[----:B------:R-:W-:Y:S01]  /*24630*/  STL [R1+0x4b8], R19 ;  /* 0x0004b81301007387 */ /* 0x000fe20000100800 */
[----:B-1----:R-:W-:Y:S02]  /*24640*/  IMAD.MOV.U32 R4, RZ, RZ, R19 ;  /* 0x000000ffff047224 */ /* 0x002fe400078e0013 */
[----:B------:R-:W-:Y:S01]  /*24650*/  IMAD.MOV.U32 R5, RZ, RZ, R20 ;  /* 0x000000ffff057224 */ /* 0x000fe200078e0014 */
[----:B------:R-:W-:Y:S04]  /*24660*/  STL [R1+0x4b4], R20 ;  /* 0x0004b41401007387 */ /* 0x000fe80000100800 */
[----:B------:R1:W-:Y:S04]  /*24670*/  STL [R1+0x4f8], R12 ;  /* 0x0004f80c01007387 */ /* 0x0003e80000100800 */
[----:B------:R1:W-:Y:S04]  /*24680*/  LDGSTS.E [R6+0x2800], desc[UR22][R4.64], P2 ;  /* 0x0280000004067fae */ /* 0x0003e800091a1016 */
[----:B------:R1:W-:Y:S01]  /*24690*/  STL [R1+0x4f4], R17 ;  /* 0x0004f41101007387 */ /* 0x0003e20000100800 */
[----:B------:R-:W-:Y:S01]  /*246a0*/  IADD3 R7, P4, PT, R7, R134, RZ ;  /* 0x0000008607077210 */ /* 0x000fe20007f9e0ff */
[----:B-1----:R-:W-:-:S02]  /*246b0*/  IMAD.MOV.U32 R4, RZ, RZ, R12 ;  /* 0x000000ffff047224 */ /* 0x002fc400078e000c */
[----:B------:R-:W2:Y:S01]  /*246c0*/  LDL.LU R12, [R1+0x23c] ;  /* 0x00023c00010c7983 */ /* 0x000ea20000300800 */
[----:B------:R-:W-:-:S03]  /*246d0*/  IMAD.MOV.U32 R5, RZ, RZ, R17 ;  /* 0x000000ffff057224 */ /* 0x000fc600078e0011 */
[----:B------:R-:W2:Y:S01]  /*246e0*/  LDL.LU R17, [R1+0x27c] ;  /* 0x00027c0001117983 */ /* 0x000ea20000300800 */
[----:B------:R-:W-:-:S03]  /*246f0*/  IADD3 R11, P5, PT, R11, R134, RZ ;  /* 0x000000860b0b7210 */ /* 0x000fc60007fbe0ff */
[----:B------:R1:W-:Y:S04]  /*24700*/  LDGSTS.E [R6+0x2c00], desc[UR22][R4.64], P2 ;  /* 0x02c0000004067fae */ /* 0x0003e800091a1016 */
[----:B------:R4:W-:Y:S01]  /*24710*/  STL [R1+0x538], R7 ;  /* 0x0005380701007387 */ /* 0x0009e20000100800 */
[----:B-1----:R-:W-:Y:S02]  /*24720*/  IMAD.MOV.U32 R4, RZ, RZ, R7 ;  /* 0x000000ffff047224 */ /* 0x002fe400078e0007 */
[----:B----4-:R-:W-:-:S05]  /*24730*/  IMAD.X R15, R15, 0x1, R135, P4 ;  /* 0x000000010f0f7824 */ /* 0x010fca00020e0687 */
[----:B------:R1:W-:Y:S01]  /*24740*/  STL [R1+0x534], R15 ;  /* 0x0005340f01007387 */ /* 0x0003e20000100800 */
[----:B------:R-:W-:Y:S01]  /*24750*/  MOV R5, R15 ;  /* 0x0000000f00057202 */ /* 0x000fe20000000f00 */
[----:B------:R-:W-:Y:S02]  /*24760*/  IMAD.X R18, R18, 0x1, R135, P5 ;  /* 0x0000000112127824 */ /* 0x000fe400028e0687 */
[----:B------:R4:W-:Y:S04]  /*24770*/  STL [R1+0x578], R11 ;  /* 0x0005780b01007387 */ /* 0x0009e80000100800 */
[----:B------:R-:W2:Y:S04]  /*24780*/  LDL.LU R7, [R1+0x2c0] ;  /* 0x0002c00001077983 */ /* 0x000ea80000300800 */
[----:B------:R3:W-:Y:S04]  /*24790*/  STL [R1+0x574], R18 ;  /* 0x0005741201007387 */ /* 0x0007e80000100800 */
[----:B------:R3:W-:Y:S04]  /*247a0*/  LDGSTS.E [R6+0x3000], desc[UR22][R4.64], P2 ;  /* 0x0300000004067fae */ /* 0x0007e800091a1016 */
[----:B-1----:R-:W2:Y:S01]  /*247b0*/  LDL.LU R15, [R1+0x300] ;  /* 0x00030000010f7983 */ /* 0x002ea20000300800 */
[----:B---3--:R-:W-:-:S03]  /*247c0*/  IMAD.MOV.U32 R4, RZ, RZ, R11 ;  /* 0x000000ffff047224 */ /* 0x008fc600078e000b */
[----:B----4-:R-:W3:Y:S01]  /*247d0*/  LDL.LU R11, [R1+0x2bc] ;  /* 0x0002bc00010b7983 */ /* 0x010ee20000300800 */
[----:B------:R-:W-:-:S03]  /*247e0*/  IMAD.MOV.U32 R5, RZ, RZ, R18 ;  /* 0x000000ffff057224 */ /* 0x000fc600078e0012 */
[----:B------:R-:W4:Y:S01]  /*247f0*/  LDL.LU R18, [R1+0x2fc] ;  /* 0x0002fc0001127983 */ /* 0x000f220000300800 */
[-C--:B------:R-:W-:Y:S02]  /*24800*/  IADD3 R9, P4, PT, R9, R134.reuse, RZ ;  /* 0x0000008609097210 */ /* 0x080fe40007f9e0ff */
[----:B------:R-:W-:Y:S01]  /*24810*/  IADD3 R13, P5, PT, R13, R134, RZ ;  /* 0x000000860d0d7210 */ /* 0x000fe20007fbe0ff */
[----:B------:R1:W-:Y:S04]  /*24820*/  LDGSTS.E [R6+0x3400], desc[UR22][R4.64], P2 ;  /* 0x0340000004067fae */ /* 0x0003e800091a1016 */
[----:B------:R-:W-:Y:S01]  /*24830*/  STL [R1+0x5b8], R9 ;  /* 0x0005b80901007387 */ /* 0x000fe20000100800 */
[----:B-1----:R-:W-:Y:S02]  /*24840*/  IMAD.MOV.U32 R4, RZ, RZ, R9 ;  /* 0x000000ffff047224 */ /* 0x002fe400078e0009 */
[----:B-----5:R-:W-:-:S04]  /*24850*/  IMAD.X R14, R14, 0x1, R135, P4 ;  /* 0x000000010e0e7824 */ /* 0x020fc800020e0687 */
[----:B------:R-:W-:Y:S01]  /*24860*/  IMAD.MOV.U32 R5, RZ, RZ, R14 ;  /* 0x000000ffff057224 */ /* 0x000fe200078e000e */
[----:B------:R1:W-:Y:S04]  /*24870*/  STL [R1+0x5b4], R14 ;  /* 0x0005b40e01007387 */ /* 0x0003e80000100800 */
[----:B------:R-:W-:Y:S01]  /*24880*/  STL [R1+0x5f8], R13 ;  /* 0x0005f80d01007387 */ /* 0x000fe20000100800 */
[----:B------:R-:W-:-:S03]  /*24890*/  IMAD.X R16, R16, 0x1, R135, P5 ;  /* 0x0000000110107824 */ /* 0x000fc600028e0687 */
[----:B------:R5:W-:Y:S04]  /*248a0*/  LDGSTS.E [R6+0x3800], desc[UR22][R4.64], P2 ;  /* 0x0380000004067fae */ /* 0x000be800091a1016 */
[----:B-1----:R-:W4:Y:S04]  /*248b0*/  LDL.LU R14, [R1+0x340] ;  /* 0x00034000010e7983 */ /* 0x002f280000300800 */
[----:B------:R1:W-:Y:S01]  /*248c0*/  STL [R1+0x5f4], R16 ;  /* 0x0005f41001007387 */ /* 0x0003e20000100800 */
[----:B--2---:R-:W-:-:S03]  /*248d0*/  IADD3 R8, P4, PT, R8, R134, RZ ;  /* 0x0000008608087210 */ /* 0x004fc60007f9e0ff */
[----:B------:R-:W2:Y:S01]  /*248e0*/  LDL.LU R9, [R1+0x380] ;  /* 0x0003800001097983 */ /* 0x000ea20000300800 */
[----:B-----5:R-:W-:Y:S02]  /*248f0*/  IMAD.MOV.U32 R4, RZ, RZ, R13 ;  /* 0x000000ffff047224 */ /* 0x020fe400078e000d */
[----:B------:R-:W-:Y:S02]  /*24900*/  IMAD.MOV.U32 R5, RZ, RZ, R16 ;  /* 0x000000ffff057224 */ /* 0x000fe400078e0010 */
[----:B-1----:R-:W5:Y:S01]  /*24910*/  LDL.LU R16, [R1+0x33c] ;  /* 0x00033c0001107983 */ /* 0x002f620000300800 */
[----:B------:R-:W-:-:S03]  /*24920*/  IADD3 R10, P5, PT, R10, R134, RZ ;  /* 0x000000860a0a7210 */ /* 0x000fc60007fbe0ff */
[----:B------:R1:W-:Y:S04]  /*24930*/  LDGSTS.E [R6+0x3c00], desc[UR22][R4.64], P2 ;  /* 0x03c0000004067fae */ /* 0x0003e800091a1016 */
[----:B------:R-:W5:Y:S04]  /*24940*/  LDL.LU R13, [R1+0x37c] ;  /* 0x00037c00010d7983 */ /* 0x000f680000300800 */
[----:B------:R-:W-:Y:S01]  /*24950*/  STL [R1+0x240], R8 ;  /* 0x0002400801007387 */ /* 0x000fe20000100800 */
[----:B-1----:R-:W-:-:S03]  /*24960*/  LOP3.LUT R6, R3, 0x10, RZ, 0x3c, !PT ;  /* 0x0000001003067812 */ /* 0x002fc600078e3cff */
[----:B------:R-:W-:Y:S01]  /*24970*/  STL [R1+0x280], R10 ;  /* 0x0002800a01007387 */ /* 0x000fe20000100800 */
[----:B------:R-:W-:Y:S01]  /*24980*/  MOV R4, R8 ;  /* 0x0000000800047202 */ /* 0x000fe20000000f00 */
[----:B------:R-:W-:Y:S02]  /*24990*/  VIADD R6, R6, UR5 ;  /* 0x0000000506067c36 */ /* 0x000fe40008000000 */
[----:B------:R-:W-:-:S04]  /*249a0*/  IMAD.X R12, R12, 0x1, R135, P4 ;  /* 0x000000010c0c7824 */ /* 0x000fc800020e0687 */
[----:B------:R-:W-:Y:S01]  /*249b0*/  IMAD.MOV.U32 R5, RZ, RZ, R12 ;  /* 0x000000ffff057224 */ /* 0x000fe200078e000c */
[----:B------:R1:W-:Y:S01]  /*249c0*/  STL [R1+0x23c], R12 ;  /* 0x00023c0c01007387 */ /* 0x0003e20000100800 */
[----:B------:R-:W-:-:S03]  /*249d0*/  IMAD.X R17, R17, 0x1, R135, P5 ;  /* 0x0000000111117824 */ /* 0x000fc600028e0687 */
[----:B------:R1:W-:Y:S04]  /*249e0*/  LDGSTS.E [R6+0x80], desc[UR22][R4.64], P2 ;  /* 0x0008000004067fae */ /* 0x0003e800091a1016 */
[----:B-1----:R-:W5:Y:S04]  /*249f0*/  LDL.LU R12, [R1+0x3c0] ;  /* 0x0003c000010c7983 */ /* 0x002f680000300800 */
[----:B------:R-:W5:Y:S01]  /*24a00*/  LDL.LU R8, [R1+0x400] ;  /* 0x0004000001087983 */ /* 0x000f620000300800 */
[----:B------:R-:W-:-:S03]  /*24a10*/  IMAD.MOV.U32 R5, RZ, RZ, R17 ;  /* 0x000000ffff057224 */ /* 0x000fc600078e0011 */
[----:B------:R1:W-:Y:S01]  /*24a20*/  STL [R1+0x27c], R17 ;  /* 0x00027c1101007387 */ /* 0x0003e20000100800 */
[----:B------:R-:W-:-:S05]  /*24a30*/  IMAD.MOV.U32 R4, RZ, RZ, R10 ;  /* 0x000000ffff047224 */ /* 0x000fca00078e000a */
[----:B------:R1:W-:Y:S04]  /*24a40*/  LDGSTS.E [R6+0x480], desc[UR22][R4.64], P2 ;  /* 0x0048000004067fae */ /* 0x0003e800091a1016 */
[----:B-1----:R-:W5:Y:S04]  /*24a50*/  LDL.LU R17, [R1+0x3bc] ;  /* 0x0003bc0001117983 */ /* 0x002f680000300800 */
[----:B------:R-:W5:Y:S01]  /*24a60*/  LDL.LU R10, [R1+0x3fc] ;  /* 0x0003fc00010a7983 */ /* 0x000f620000300800 */
[----:B------:R-:W-:-:S05]  /*24a70*/  IADD3 R7, P4, PT, R7, R134, RZ ;  /* 0x0000008607077210 */ /* 0x000fca0007f9e0ff */
[----:B------:R-:W-:Y:S01]  /*24a80*/  STL [R1+0x2c0], R7 ;  /* 0x0002c00701007387 */ /* 0x000fe20000100800 */
[----:B------:R-:W-:Y:S01]  /*24a90*/  IMAD.MOV.U32 R4, RZ, RZ, R7 ;  /* 0x000000ffff047224 */ /* 0x000fe200078e0007 */
[----:B------:R-:W-:Y:S01]  /*24aa0*/  IADD3 R15, P5, PT, R15, R134, RZ ;  /* 0x000000860f0f7210 */ /* 0x000fe20007fbe0ff */
[----:B---3--:R-:W-:-:S04]  /*24ab0*/  IMAD.X R11, R11, 0x1, R135, P4 ;  /* 0x000000010b0b7824 */ /* 0x008fc800020e0687 */
[----:B----4-:R-:W-:Y:S01]  /*24ac0*/  IMAD.X R18, R18, 0x1, R135, P5 ;  /* 0x0000000112127824 */ /* 0x010fe200028e0687 */
[----:B------:R1:W-:Y:S01]  /*24ad0*/  STL [R1+0x2bc], R11 ;  /* 0x0002bc0b01007387 */ /* 0x0003e20000100800 */
[----:B------:R-:W-:-:S03]  /*24ae0*/  IMAD.MOV.U32 R5, RZ, RZ, R11 ;  /* 0x000000ffff057224 */ /* 0x000fc600078e000b */
[----:B------:R-:W-:Y:S04]  /*24af0*/  STL [R1+0x300], R15 ;  /* 0x0003000f01007387 */ /* 0x000fe80000100800 */
[----:B------:R3:W-:Y:S04]  /*24b00*/  LDGSTS.E [R6+0x880], desc[UR22][R4.64], P2 ;  /* 0x0088000004067fae */ /* 0x0007e800091a1016 */
[----:B-1----:R-:W4:Y:S04]  /*24b10*/  LDL.LU R11, [R1+0x440] ;  /* 0x00044000010b7983 */ /* 0x002f280000300800 */
[----:B------:R1:W-:Y:S04]  /*24b20*/  STL [R1+0x2fc], R18 ;  /* 0x0002fc1201007387 */ /* 0x0003e80000100800 */
[----:B------:R-:W4:Y:S01]  /*24b30*/  LDL.LU R7, [R1+0x480] ;  /* 0x0004800001077983 */ /* 0x000f220000300800 */
[----:B---3--:R-:W-:-:S03]  /*24b40*/  IMAD.MOV.U32 R5, RZ, RZ, R18 ;  /* 0x000000ffff057224 */ /* 0x008fc600078e0012 */
[----:B-1----:R-:W3:Y:S01]  /*24b50*/  LDL.LU R18, [R1+0x43c] ;  /* 0x00043c0001127983 */ /* 0x002ee20000300800 */
[----:B------:R-:W-:-:S03]  /*24b60*/  IMAD.MOV.U32 R4, RZ, RZ, R15 ;  /* 0x000000ffff047224 */ /* 0x000fc600078e000f */
[----:B------:R-:W3:Y:S04]  /*24b70*/  LDL.LU R15, [R1+0x47c] ;  /* 0x00047c00010f7983 */ /* 0x000ee80000300800 */
[----:B------:R1:W-:Y:S01]  /*24b80*/  LDGSTS.E [R6+0xc80], desc[UR22][R4.64], P2 ;  /* 0x00c8000004067fae */ /* 0x0003e200091a1016 */
[-C--:B------:R-:W-:Y:S02]  /*24b90*/  IADD3 R14, P4, PT, R14, R134.reuse, RZ ;  /* 0x000000860e0e7210 */ /* 0x080fe40007f9e0ff */
[----:B--2---:R-:W-:-:S03]  /*24ba0*/  IADD3 R9, P5, PT, R9, R134, RZ ;  /* 0x0000008609097210 */ /* 0x004fc60007fbe0ff */
[----:B------:R2:W-:Y:S01]  /*24bb0*/  STL [R1+0x340], R14 ;  /* 0x0003400e01007387 */ /* 0x0005e20000100800 */
[----:B-----5:R-:W-:-:S05]  /*24bc0*/  IMAD.X R16, R16, 0x1, R135, P4 ;  /* 0x0000000110107824 */ /* 0x020fca00020e0687 */
[----:B------:R5:W-:Y:S01]  /*24bd0*/  STL [R1+0x33c], R16 ;  /* 0x00033c1001007387 */ /* 0x000be20000100800 */
[----:B------:R-:W-:-:S03]  /*24be0*/  IMAD.X R13, R13, 0x1, R135, P5 ;  /* 0x000000010d0d7824 */ /* 0x000fc600028e0687 */
[----:B------:R2:W-:Y:S01]  /*24bf0*/  STL [R1+0x380], R9 ;  /* 0x0003800901007387 */ /* 0x0005e20000100800 */
[----:B-1----:R-:W-:-:S03]  /*24c00*/  MOV R4, R14 ;  /* 0x0000000e00047202 */ /* 0x002fc60000000f00 */
[----:B------:R-:W3:Y:S01]  /*24c10*/  LDL.LU R19, [R1+0x4c0] ;  /* 0x0004c00001137983 */ /* 0x000ee20000300800 */
[----:B------:R-:W-:-:S03]  /*24c20*/  IMAD.MOV.U32 R5, RZ, RZ, R16 ;  /* 0x000000ffff057224 */ /* 0x000fc600078e0010 */
[----:B------:R1:W-:Y:S04]  /*24c30*/  STL [R1+0x37c], R13 ;  /* 0x00037c0d01007387 */ /* 0x0003e80000100800 */
[----:B--2---:R-:W2:Y:S04]  /*24c40*/  LDL.LU R14, [R1+0x500] ;  /* 0x00050000010e7983 */ /* 0x004ea80000300800 */
[----:B------:R-:W2:Y:S04]  /*24c50*/  LDL.LU R20, [R1+0x4bc] ;  /* 0x0004bc0001147983 */ /* 0x000ea80000300800 */
[----:B------:R1:W-:Y:S04]  /*24c60*/  LDGSTS.E [R6+0x1080], desc[UR22][R4.64], P2 ;  /* 0x0108000004067fae */ /* 0x0003e800091a1016 */
[----:B-----5:R-:W5:Y:S01]  /*24c70*/  LDL.LU R16, [R1+0x4fc] ;  /* 0x0004fc0001107983 */ /* 0x020f620000300800 */
[----:B-1----:R-:W-:-:S02]  /*24c80*/  IMAD.MOV.U32 R4, RZ, RZ, R9 ;  /* 0x000000ffff047224 */ /* 0x002fc400078e0009 */
[----:B------:R-:W-:Y:S01]  /*24c90*/  IMAD.MOV.U32 R5, RZ, RZ, R13 ;  /* 0x000000ffff057224 */ /* 0x000fe200078e000d */
[----:B------:R-:W5:Y:S01]  /*24ca0*/  LDL.LU R9, [R1+0x540] ;  /* 0x0005400001097983 */ /* 0x000f620000300800 */
[----:B------:R-:W-:-:S03]  /*24cb0*/  IADD3 R12, P4, PT, R12, R134, RZ ;  /* 0x000000860c0c7210 */ /* 0x000fc60007f9e0ff */
[----:B------:R-:W5:Y:S01]  /*24cc0*/  LDL.LU R13, [R1+0x580] ;  /* 0x00058000010d7983 */ /* 0x000f620000300800 */
[----:B------:R-:W-:-:S03]  /*24cd0*/  IADD3 R8, P5, PT, R8, R134, RZ ;  /* 0x0000008608087210 */ /* 0x000fc60007fbe0ff */
[----:B------:R1:W-:Y:S04]  /*24ce0*/  STL [R1+0x3c0], R12 ;  /* 0x0003c00c01007387 */ /* 0x0003e80000100800 */
[----:B------:R1:W-:Y:S01]  /*24cf0*/  LDGSTS.E [R6+0x1480], desc[UR22][R4.64], P2 ;  /* 0x0148000004067fae */ /* 0x0003e200091a1016 */
[----:B------:R-:W-:Y:S02]  /*24d00*/  IMAD.X R17, R17, 0x1, R135, P4 ;  /* 0x0000000111117824 */ /* 0x000fe400020e0687 */
[----:B-1----:R-:W-:-:S03]  /*24d10*/  IMAD.MOV.U32 R4, RZ, RZ, R12 ;  /* 0x000000ffff047224 */ /* 0x002fc600078e000c */
[----:B------:R1:W-:Y:S01]  /*24d20*/  STL [R1+0x3bc], R17 ;  /* 0x0003bc1101007387 */ /* 0x0003e20000100800 */
[----:B------:R-:W-:-:S03]  /*24d30*/  IMAD.X R10, R10, 0x1, R135, P5 ;  /* 0x000000010a0a7824 */ /* 0x000fc600028e0687 */
[----:B------:R1:W-:Y:S04]  /*24d40*/  STL [R1+0x400], R8 ;  /* 0x0004000801007387 */ /* 0x0003e80000100800 */
[----:B------:R-:W5:Y:S01]  /*24d50*/  LDL.LU R12, [R1+0x53c] ;  /* 0x00053c00010c7983 */ /* 0x000f620000300800 */
[----:B------:R-:W-:-:S03]  /*24d60*/  IMAD.MOV.U32 R5, RZ, RZ, R17 ;  /* 0x000000ffff057224 */ /* 0x000fc600078e0011 */
[----:B------:R1:W-:Y:S04]  /*24d70*/  STL [R1+0x3fc], R10 ;  /* 0x0003fc0a01007387 */ /* 0x0003e80000100800 */
[----:B-1----:R-:W5:Y:S04]  /*24d80*/  LDL.LU R17, [R1+0x57c] ;  /* 0x00057c0001117983 */ /* 0x002f680000300800 */
[----:B------:R1:W-:Y:S02]  /*24d90*/  LDGSTS.E [R6+0x1880], desc[UR22][R4.64], P2 ;  /* 0x0188000004067fae */ /* 0x0003e400091a1016 */
[----:B-1----:R-:W-:-:S02]  /*24da0*/  IMAD.MOV.U32 R4, RZ, RZ, R8 ;  /* 0x000000ffff047224 */ /* 0x002fc400078e0008 */
[----:B------:R-:W-:Y:S01]  /*24db0*/  IMAD.MOV.U32 R5, RZ, RZ, R10 ;  /* 0x000000ffff057224 */ /* 0x000fe200078e000a */
[----:B------:R-:W5:Y:S04]  /*24dc0*/  LDL.LU R8, [R1+0x5c0] ;  /* 0x0005c00001087983 */ /* 0x000f680000300800 */
[----:B------:R-:W5:Y:S04]  /*24dd0*/  LDL.LU R10, [R1+0x600] ;  /* 0x00060000010a7983 */ /* 0x000f680000300800 */
[----:B------:R1:W-:Y:S01]  /*24de0*/  LDGSTS.E [R6+0x1c80], desc[UR22][R4.64], P2 ;  /* 0x01c8000004067fae */ /* 0x0003e200091a1016 */
[----:B----4-:R-:W-:-:S05]  /*24df0*/  IADD3 R11, P4, PT, R11, R134, RZ ;  /* 0x000000860b0b7210 */ /* 0x010fca0007f9e0ff */
[----:B------:R4:W-:Y:S01]  /*24e00*/  STL [R1+0x440], R11 ;  /* 0x0004400b01007387 */ /* 0x0009e20000100800 */
[----:B------:R-:W-:Y:S01]  /*24e10*/  IADD3 R7, P5, PT, R7, R134, RZ ;  /* 0x0000008607077210 */ /* 0x000fe20007fbe0ff */
[----:B---3--:R-:W-:Y:S01]  /*24e20*/  IMAD.X R18, R18, 0x1, R135, P4 ;  /* 0x0000000112127824 */ /* 0x008fe200020e0687 */
[----:B-1----:R-:W-:-:S03]  /*24e30*/  MOV R4, R11 ;  /* 0x0000000b00047202 */ /* 0x002fc60000000f00 */
[----:B------:R-:W-:Y:S01]  /*24e40*/  IMAD.X R15, R15, 0x1, R135, P5 ;  /* 0x000000010f0f7824 */ /* 0x000fe200028e0687 */
        /* <DEDUP_REMOVED lines=10> */
[----:B------:R1:W-:Y:S04]  /*24ef0*/  LDGSTS.E [R6+0x2480], desc[UR22][R4.64], P2 ;  /* 0x0248000004067fae */ /* 0x0003e800091a1016 */
[----:B------:R-:W3:Y:S01]  /*24f00*/  LDL.LU R15, [R1+0x288] ;  /* 0x00028800010f7983 */ /* 0x000ee20000300800 */
[----:B------:R-:W-:-:S02]  /*24f10*/  IADD3 R19, P4, PT, R19, R134, RZ ;  /* 0x0000008613137210 */ /* 0x000fc40007f9e0ff */
[----:B--2---:R-:W-:-:S03]  /*24f20*/  IADD3 R14, P5, PT, R14, R134, RZ ;  /* 0x000000860e0e7210 */ /* 0x004fc60007fbe0ff */
[----:B------:R-:W-:Y:S02]  /*24f30*/  IMAD.X R20, R20, 0x1, R135, P4 ;  /* 0x0000000114147824 */ /* 0x000fe400020e0687 */
[----:B-1----:R-:W-:Y:S02]  /*24f40*/  IMAD.MOV.U32 R4, RZ, RZ, R19 ;  /* 0x000000ffff047224 */ /* 0x002fe400078e0013 */
[----:B------:R-:W-:Y:S01]  /*24f50*/  IMAD.MOV.U32 R5, RZ, RZ, R20 ;  /* 0x000000ffff057224 */ /* 0x000fe200078e0014 */
[----:B------:R-:W-:Y:S01]  /*24f60*/  STL [R1+0x4c0], R19 ;  /* 0x0004c01301007387 */ /* 0x000fe20000100800 */
[----:B-----5:R-:W-:-:S03]  /*24f70*/  IMAD.X R16, R16, 0x1, R135, P5 ;  /* 0x0000000110107824 */ /* 0x020fc600028e0687 */
[----:B------:R-:W-:Y:S04]  /*24f80*/  STL [R1+0x4bc], R20 ;  /* 0x0004bc1401007387 */ /* 0x000fe80000100800 */
[----:B------:R1:W-:Y:S04]  /*24f90*/  STL [R1+0x500], R14 ;  /* 0x0005000e01007387 */ /* 0x0003e80000100800 */
[----:B------:R2:W-:Y:S01]  /*24fa0*/  LDGSTS.E [R6+0x2880], desc[UR22][R4.64], P2 ;  /* 0x0288000004067fae */ /* 0x0005e200091a1016 */
[----:B------:R-:W-:-:S03]  /*24fb0*/  IADD3 R9, P4, PT, R9, R134, RZ ;  /* 0x0000008609097210 */ /* 0x000fc60007f9e0ff */
[----:B------:R5:W-:Y:S01]  /*24fc0*/  STL [R1+0x4fc], R16 ;  /* 0x0004fc1001007387 */ /* 0x000be20000100800 */
[----:B------:R-:W-:Y:S01]  /*24fd0*/  IADD3 R13, P5, PT, R13, R134, RZ ;  /* 0x000000860d0d7210 */ /* 0x000fe20007fbe0ff */
[----:B--2---:R-:W-:Y:S02]  /*24fe0*/  IMAD.MOV.U32 R4, RZ, RZ, R14 ;  /* 0x000000ffff047224 */ /* 0x004fe400078e000e */
[----:B------:R-:W-:Y:S01]  /*24ff0*/  IMAD.MOV.U32 R5, RZ, RZ, R16 ;  /* 0x000000ffff057224 */ /* 0x000fe200078e0010 */
[----:B-1----:R-:W2:Y:S04]  /*25000*/  LDL.LU R14, [R1+0x244] ;  /* 0x00024400010e7983 */ /* 0x002ea80000300800 */
[----:B-----5:R-:W5:Y:S04]  /*25010*/  LDL.LU R16, [R1+0x284] ;  /* 0x0002840001107983 */ /* 0x020f680000300800 */
[----:B------:R1:W-:Y:S04]  /*25020*/  LDGSTS.E [R6+0x2c80], desc[UR22][R4.64], P2 ;  /* 0x02c8000004067fae */ /* 0x0003e800091a1016 */
[----:B------:R1:W-:Y:S01]  /*25030*/  STL [R1+0x540], R9 ;  /* 0x0005400901007387 */ /* 0x0003e20000100800 */
[----:B------:R-:W-:Y:S01]  /*25040*/  IMAD.X R12, R12, 0x1, R135, P4 ;  /* 0x000000010c0c7824 */ /* 0x000fe200020e0687 */
[----:B-1----:R-:W-:-:S03]  /*25050*/  MOV R4, R9 ;  /* 0x0000000900047202 */ /* 0x002fc60000000f00 */
[----:B------:R-:W-:Y:S01]  /*25060*/  IMAD.MOV.U32 R5, RZ, RZ, R12 ;  /* 0x000000ffff057224 */ /* 0x000fe200078e000c */
[----:B------:R1:W-:Y:S01]  /*25070*/  STL [R1+0x53c], R12 ;  /* 0x00053c0c01007387 */ /* 0x0003e20000100800 */
[----:B------:R-:W-:-:S03]  /*25080*/  IMAD.X R17, R17, 0x1, R135, P5 ;  /* 0x0000000111117824 */ /* 0x000fc600028e0687 */
[----:B------:R1:W-:Y:S04]  /*25090*/  STL [R1+0x580], R13 ;  /* 0x0005800d01007387 */ /* 0x0003e80000100800 */
[----:B------:R-:W5:Y:S04]  /*250a0*/  LDL.LU R9, [R1+0x2c8] ;  /* 0x0002c80001097983 */ /* 0x000f680000300800 */
[----:B------:R1:W-:Y:S04]  /*250b0*/  STL [R1+0x57c], R17 ;  /* 0x00057c1101007387 */ /* 0x0003e80000100800 */
[----:B------:R1:W-:Y:S04]  /*250c0*/  LDGSTS.E [R6+0x3080], desc[UR22][R4.64], P2 ;  /* 0x0308000004067fae */ /* 0x0003e800091a1016 */
[----:B-1----:R-:W5:Y:S01]  /*250d0*/  LDL.LU R12, [R1+0x308] ;  /* 0x00030800010c7983 */ /* 0x002f620000300800 */
[----:B------:R-:W-:-:S03]  /*250e0*/  IMAD.MOV.U32 R4, RZ, RZ, R13 ;  /* 0x000000ffff047224 */ /* 0x000fc600078e000d */
[----:B------:R-:W5:Y:S01]  /*250f0*/  LDL.LU R13, [R1+0x2c4] ;  /* 0x0002c400010d7983 */ /* 0x000f620000300800 */
[----:B------:R-:W-:Y:S01]  /*25100*/  IMAD.MOV.U32 R5, RZ, RZ, R17 ;  /* 0x000000ffff057224 */ /* 0x000fe200078e0011 */
[-C--:B------:R-:W-:Y:S02]  /*25110*/  IADD3 R8, P4, PT, R8, R134.reuse, RZ ;  /* 0x0000008608087210 */ /* 0x080fe40007f9e0ff */
[----:B------:R-:W5:Y:S01]  /*25120*/  LDL.LU R17, [R1+0x304] ;  /* 0x0003040001117983 */ /* 0x000f620000300800 */
[----:B------:R-:W-:-:S03]  /*25130*/  IADD3 R10, P5, PT, R10, R134, RZ ;  /* 0x000000860a0a7210 */ /* 0x000fc60007fbe0ff */
[----:B------:R1:W-:Y:S04]  /*25140*/  LDGSTS.E [R6+0x3480], desc[UR22][R4.64], P2 ;  /* 0x0348000004067fae */ /* 0x0003e800091a1016 */
[----:B------:R-:W-:Y:S01]  /*25150*/  STL [R1+0x5c0], R8 ;  /* 0x0005c00801007387 */ /* 0x000fe20000100800 */
[----:B-1----:R-:W-:Y:S02]  /*25160*/  IMAD.MOV.U32 R4, RZ, RZ, R8 ;  /* 0x000000ffff047224 */ /* 0x002fe400078e0008 */
[----:B----4-:R-:W-:-:S04]  /*25170*/  IMAD.X R11, R11, 0x1, R135, P4 ;  /* 0x000000010b0b7824 */ /* 0x010fc800020e0687 */
[----:B------:R-:W-:Y:S01]  /*25180*/  IMAD.MOV.U32 R5, RZ, RZ, R11 ;  /* 0x000000ffff057224 */ /* 0x000fe200078e000b */
[----:B------:R1:W-:Y:S01]  /*25190*/  STL [R1+0x5bc], R11 ;  /* 0x0005bc0b01007387 */ /* 0x0003e20000100800 */
[----:B------:R-:W-:-:S03]  /*251a0*/  IMAD.X R18, R18, 0x1, R135, P5 ;  /* 0x0000000112127824 */ /* 0x000fc600028e0687 */
[----:B------:R-:W-:Y:S04]  /*251b0*/  STL [R1+0x600], R10 ;  /* 0x0006000a01007387 */ /* 0x000fe80000100800 */
[----:B------:R4:W-:Y:S04]  /*251c0*/  LDGSTS.E [R6+0x3880], desc[UR22][R4.64], P2 ;  /* 0x0388000004067fae */ /* 0x0009e800091a1016 */
[----:B-1----:R-:W5:Y:S04]  /*251d0*/  LDL.LU R11, [R1+0x348] ;  /* 0x00034800010b7983 */ /* 0x002f680000300800 */
[----:B------:R1:W-:Y:S04]  /*251e0*/  STL [R1+0x5fc], R18 ;  /* 0x0005fc1201007387 */ /* 0x0003e80000100800 */
[----:B------:R-:W5:Y:S01]  /*251f0*/  LDL.LU R8, [R1+0x388] ;  /* 0x0003880001087983 */ /* 0x000f620000300800 */
[----:B----4-:R-:W-:-:S03]  /*25200*/  IMAD.MOV.U32 R5, RZ, RZ, R18 ;  /* 0x000000ffff057224 */ /* 0x010fc600078e0012 */
[----:B-1----:R-:W4:Y:S01]  /*25210*/  LDL.LU R18, [R1+0x344] ;  /* 0x0003440001127983 */ /* 0x002f220000300800 */
[----:B------:R-:W-:-:S03]  /*25220*/  IMAD.MOV.U32 R4, RZ, RZ, R10 ;  /* 0x000000ffff047224 */ /* 0x000fc600078e000a */
[----:B------:R-:W4:Y:S01]  /*25230*/  LDL.LU R10, [R1+0x384] ;  /* 0x00038400010a7983 */ /* 0x000f220000300800 */
[-C--:B---3--:R-:W-:Y:S02]  /*25240*/  IADD3 R7, P4, PT, R7, R134.reuse, RZ ;  /* 0x0000008607077210 */ /* 0x088fe40007f9e0ff */
[----:B------:R-:W-:Y:S01]  /*25250*/  IADD3 R15, P5, PT, R15, R134, RZ ;  /* 0x000000860f0f7210 */ /* 0x000fe20007fbe0ff */
[----:B------:R1:W-:Y:S04]  /*25260*/  LDGSTS.E [R6+0x3c80], desc[UR22][R4.64], P2 ;  /* 0x03c8000004067fae */ /* 0x0003e800091a1016 */
[----:B------:R-:W-:Y:S01]  /*25270*/  STL [R1+0x248], R7 ;  /* 0x0002480701007387 */ /* 0x000fe20000100800 */
[----:B-1----:R-:W-:-:S03]  /*25280*/  LOP3.LUT R6, R3, 0x20, RZ, 0x3c, !PT ;  /* 0x0000002003067812 */ /* 0x002fc600078e3cff */
[----:B------:R-:W-:Y:S01]  /*25290*/  STL [R1+0x288], R15 ;  /* 0x0002880f01007387 */ /* 0x000fe20000100800 */
[----:B------:R-:W-:Y:S02]  /*252a0*/  IMAD.MOV.U32 R4, RZ, RZ, R7 ;  /* 0x000000ffff047224 */ /* 0x000fe400078e0007 */
[----:B------:R-:W-:Y:S02]  /*252b0*/  VIADD R6, R6, UR5 ;  /* 0x0000000506067c36 */ /* 0x000fe40008000000 */
[----:B--2---:R-:W-:-:S04]  /*252c0*/  IMAD.X R14, R14, 0x1, R135, P4 ;  /* 0x000000010e0e7824 */ /* 0x004fc800020e0687 */
[----:B------:R-:W-:Y:S01]  /*252d0*/  IMAD.MOV.U32 R5, RZ, RZ, R14 ;  /* 0x000000ffff057224 */ /* 0x000fe200078e000e */
[----:B------:R1:W-:Y:S01]  /*252e0*/  STL [R1+0x244], R14 ;  /* 0x0002440e01007387 */ /* 0x0003e20000100800 */
[----:B-----5:R-:W-:-:S03]  /*252f0*/  IADD3.X R16, PT, PT, R16, R135, RZ, P5, !PT ;  /* 0x0000008710107210 */ /* 0x020fc60002ffe4ff */
[----:B------:R2:W-:Y:S04]  /*25300*/  LDGSTS.E [R6+0x100], desc[UR22][R4.64], P2 ;  /* 0x0010000004067fae */ /* 0x0005e800091a1016 */
[----:B-1----:R-:W3:Y:S04]  /*25310*/  LDL.LU R14, [R1+0x3c8] ;  /* 0x0003c800010e7983 */ /* 0x002ee80000300800 */
[----:B------:R-:W5:Y:S01]  /*25320*/  LDL.LU R7, [R1+0x408] ;  /* 0x0004080001077983 */ /* 0x000f620000300800 */
[----:B--2---:R-:W-:-:S03]  /*25330*/  IMAD.MOV.U32 R4, RZ, RZ, R15 ;  /* 0x000000ffff047224 */ /* 0x004fc600078e000f */
[----:B------:R1:W-:Y:S01]  /*25340*/  STL [R1+0x284], R16 ;  /* 0x0002841001007387 */ /* 0x0003e20000100800 */
[----:B------:R-:W-:-:S03]  /*25350*/  IMAD.MOV.U32 R5, RZ, RZ, R16 ;  /* 0x000000ffff057224 */ /* 0x000fc600078e0010 */
[----:B------:R-:W2:Y:S04]  /*25360*/  LDL.LU R15, [R1+0x3c4] ;  /* 0x0003c400010f7983 */ /* 0x000ea80000300800 */
[----:B------:R1:W-:Y:S01]  /*25370*/  LDGSTS.E [R6+0x500], desc[UR22][R4.64], P2 ;  /* 0x0050000004067fae */ /* 0x0003e200091a1016 */
[----:B------:R-:W-:-:S03]  /*25380*/  IADD3 R9, P4, PT, R9, R134, RZ ;  /* 0x0000008609097210 */ /* 0x000fc60007f9e0ff */
[----:B-1----:R-:W2:Y:S04]  /*25390*/  LDL.LU R16, [R1+0x404] ;  /* 0x0004040001107983 */ /* 0x002ea80000300800 */
[----:B------:R-:W-:Y:S01]  /*253a0*/  STL [R1+0x2c8], R9 ;  /* 0x0002c80901007387 */ /* 0x000fe20000100800 */
[----:B------:R-:W-:Y:S01]  /*253b0*/  IADD3 R12, P5, PT, R12, R134, RZ ;  /* 0x000000860c0c7210 */ /* 0x000fe20007fbe0ff */
[----:B------:R-:W-:Y:S02]  /*253c0*/  IMAD.MOV.U32 R4, RZ, RZ, R9 ;  /* 0x000000ffff047224 */ /* 0x000fe400078e0009 */
[--C-:B------:R-:W-:Y:S02]  /*253d0*/  IMAD.X R13, R13, 0x1, R135.reuse, P4 ;  /* 0x000000010d0d7824 */ /* 0x100fe400020e0687 */
[----:B------:R-:W-:-:S03]  /*253e0*/  IMAD.X R17, R17, 0x1, R135, P5 ;  /* 0x0000000111117824 */ /* 0x000fc600028e0687 */
[----:B------:R1:W-:Y:S01]  /*253f0*/  STL [R1+0x2c4], R13 ;  /* 0x0002c40d01007387 */ /* 0x0003e20000100800 */
[----:B------:R-:W-:-:S03]  /*25400*/  IMAD.MOV.U32 R5, RZ, RZ, R13 ;  /* 0x000000ffff057224 */ /* 0x000fc600078e000d */
[----:B------:R-:W-:Y:S04]  /*25410*/  STL [R1+0x308], R12 ;  /* 0x0003080c01007387 */ /* 0x000fe80000100800 */
[----:B------:R1:W-:Y:S04]  /*25420*/  LDGSTS.E [R6+0x900], desc[UR22][R4.64], P2 ;  /* 0x0090000004067fae */ /* 0x0003e800091a1016 */
[----:B-1----:R-:W2:Y:S04]  /*25430*/  LDL.LU R13, [R1+0x448] ;  /* 0x00044800010d7983 */ /* 0x002ea80000300800 */
[----:B------:R1:W-:Y:S04]  /*25440*/  STL [R1+0x304], R17 ;  /* 0x0003041101007387 */ /* 0x0003e80000100800 */
[----:B------:R-:W2:Y:S01]  /*25450*/  LDL.LU R9, [R1+0x488] ;  /* 0x0004880001097983 */ /* 0x000ea20000300800 */
[----:B------:R-:W-:-:S03]  /*25460*/  IMAD.MOV.U32 R5, RZ, RZ, R17 ;  /* 0x000000ffff057224 */ /* 0x000fc600078e0011 */
[----:B-1----:R-:W2:Y:S01]  /*25470*/  LDL.LU R17, [R1+0x444] ;  /* 0x0004440001117983 */ /* 0x002ea20000300800 */
[----:B------:R-:W-:-:S03]  /*25480*/  IMAD.MOV.U32 R4, RZ, RZ, R12 ;  /* 0x000000ffff047224 */ /* 0x000fc600078e000c */
[----:B------:R-:W2:Y:S04]  /*25490*/  LDL.LU R12, [R1+0x484] ;  /* 0x00048400010c7983 */ /* 0x000ea80000300800 */
[----:B------:R1:W-:Y:S01]  /*254a0*/  LDGSTS.E [R6+0xd00], desc[UR22][R4.64], P2 ;  /* 0x00d0000004067fae */ /* 0x0003e200091a1016 */
[----:B------:R-:W-:-:S05]  /*254b0*/  IADD3 R11, P4, PT, R11, R134, RZ ;  /* 0x000000860b0b7210 */ /* 0x000fca0007f9e0ff */
[----:B------:R1:W-:Y:S01]  /*254c0*/  STL [R1+0x348], R11 ;  /* 0x0003480b01007387 */ /* 0x0003e20000100800 */
[----:B------:R-:W-:Y:S01]  /*254d0*/  IADD3 R8, P5, PT, R8, R134, RZ ;  /* 0x0000008608087210 */ /* 0x000fe20007fbe0ff */
[----:B----4-:R-:W-:-:S03]  /*254e0*/  IMAD.X R18, R18, 0x1, R135, P4 ;  /* 0x0000000112127824 */ /* 0x010fc600020e0687 */
[----:B------:R-:W-:Y:S02]  /*254f0*/  IADD3.X R10, PT, PT, R10, R135, RZ, P5, !PT ;  /* 0x000000870a0a7210 */ /* 0x000fe40002ffe4ff */
[----:B------:R4:W-:Y:S04]  /*25500*/  STL [R1+0x344], R18 ;  /* 0x0003441201007387 */ /* 0x0009e80000100800 */
[----:B------:R4:W-:Y:S01]  /*25510*/  STL [R1+0x388], R8 ;  /* 0x0003880801007387 */ /* 0x0009e20000100800 */
[----:B-1----:R-:W-:-:S03]  /*25520*/  IMAD.MOV.U32 R4, RZ, RZ, R11 ;  /* 0x000000ffff047224 */ /* 0x002fc600078e000b */
[----:B------:R-:W2:Y:S04]  /*25530*/  LDL.LU R19, [R1+0x4c8] ;  /* 0x0004c80001137983 */ /* 0x000ea80000300800 */
[----:B------:R1:W-:Y:S04]  /*25540*/  STL [R1+0x384], R10 ;  /* 0x0003840a01007387 */ /* 0x0003e80000100800 */
[----:B------:R-:W2:Y:S04]  /*25550*/  LDL.LU R11, [R1+0x508] ;  /* 0x00050800010b7983 */ /* 0x000ea80000300800 */
[----:B------:R-:W2:Y:S01]  /*25560*/  LDL.LU R20, [R1+0x4c4] ;  /* 0x0004c40001147983 */ /* 0x000ea20000300800 */
[----:B------:R-:W-:-:S03]  /*25570*/  IMAD.MOV.U32 R5, RZ, RZ, R18 ;  /* 0x000000ffff057224 */ /* 0x000fc600078e0012 */
[----:B----4-:R-:W4:Y:S04]  /*25580*/  LDL.LU R18, [R1+0x504] ;  /* 0x0005040001127983 */ /* 0x010f280000300800 */
[----:B------:R1:W-:Y:S02]  /*25590*/  LDGSTS.E [R6+0x1100], desc[UR22][R4.64], P2 ;  /* 0x0110000004067fae */ /* 0x0003e400091a1016 */
[----:B-1----:R-:W-:Y:S02]  /*255a0*/  IMAD.MOV.U32 R4, RZ, RZ, R8 ;  /* 0x000000ffff047224 */ /* 0x002fe400078e0008 */
[----:B------:R-:W-:Y:S01]  /*255b0*/  IMAD.MOV.U32 R5, RZ, RZ, R10 ;  /* 0x000000ffff057224 */ /* 0x000fe200078e000a */
[----:B------:R-:W4:Y:S04]  /*255c0*/  LDL.LU R8, [R1+0x548] ;  /* 0x0005480001087983 */ /* 0x000f280000300800 */
[----:B------:R-:W4:Y:S04]  /*255d0*/  LDL.LU R10, [R1+0x588] ;  /* 0x00058800010a7983 */ /* 0x000f280000300800 */
[----:B------:R1:W-:Y:S01]  /*255e0*/  LDGSTS.E [R6+0x1500], desc[UR22][R4.64], P2 ;  /* 0x0150000004067fae */ /* 0x0003e200091a1016 */
[----:B---3--:R-:W-:-:S02]  /*255f0*/  IADD3 R14, P4, PT, R14, R134, RZ ;  /* 0x000000860e0e7210 */ /* 0x008fc40007f9e0ff */
[----:B-----5:R-:W-:-:S03]  /*25600*/  IADD3 R7, P5, PT, R7, R134, RZ ;  /* 0x0000008607077210 */ /* 0x020fc60007fbe0ff */
[----:B------:R3:W-:Y:S01]  /*25610*/  STL [R1+0x3c8], R14 ;  /* 0x0003c80e01007387 */ /* 0x0007e20000100800 */
[----:B-1----:R-:W-:Y:S02]  /*25620*/  IMAD.MOV.U32 R4, RZ, RZ, R14 ;  /* 0x000000ffff047224 */ /* 0x002fe400078e000e */
[----:B--2---:R-:W-:-:S05]  /*25630*/  IMAD.X R15, R15, 0x1, R135, P4 ;  /* 0x000000010f0f7824 */ /* 0x004fca00020e0687 */
[----:B------:R1:W-:Y:S01]  /*25640*/  STL [R1+0x3c4], R15 ;  /* 0x0003c40f01007387 */ /* 0x0003e20000100800 */
[----:B------:R-:W-:Y:S02]  /*25650*/  IMAD.MOV.U32 R5, RZ, RZ, R15 ;  /* 0x000000ffff057224 */ /* 0x000fe400078e000f */
[----:B------:R-:W-:Y:S01]  /*25660*/  IMAD.X R16, R16, 0x1, R135, P5 ;  /* 0x0000000110107824 */ /* 0x000fe200028e0687 */
[----:B------:R2:W-:Y:S04]  /*25670*/  STL [R1+0x408], R7 ;  /* 0x0004080701007387 */ /* 0x0005e80000100800 */
[----:B---3--:R-:W3:Y:S04]  /*25680*/  LDL.LU R14, [R1+0x544] ;  /* 0x00054400010e7983 */ /* 0x008ee80000300800 */
[----:B------:R5:W-:Y:S04]  /*25690*/  STL [R1+0x404], R16 ;  /* 0x0004041001007387 */ /* 0x000be80000100800 */
[----:B-1----:R-:W3:Y:S04]  /*256a0*/  LDL.LU R15, [R1+0x584] ;  /* 0x00058400010f7983 */ /* 0x002ee80000300800 */
[----:B------:R1:W-:Y:S02]  /*256b0*/  LDGSTS.E [R6+0x1900], desc[UR22][R4.64], P2 ;  /* 0x0190000004067fae */ /* 0x0003e400091a1016 */
[----:B-1----:R-:W-:-:S02]  /*256c0*/  IMAD.MOV.U32 R4, RZ, RZ, R7 ;  /* 0x000000ffff047224 */ /* 0x002fc400078e0007 */
[----:B------:R-:W-:Y:S01]  /*256d0*/  IMAD.MOV.U32 R5, RZ, RZ, R16 ;  /* 0x000000ffff057224 */ /* 0x000fe200078e0010 */
[----:B--2---:R-:W2:Y:S04]  /*256e0*/  LDL.LU R7, [R1+0x5c8] ;  /* 0x0005c80001077983 */ /* 0x004ea80000300800 */
[----:B-----5:R-:W5:Y:S01]  /*256f0*/  LDL.LU R16, [R1+0x608] ;  /* 0x0006080001107983 */ /* 0x020f620000300800 */
[----:B------:R-:W-:-:S03]  /*25700*/  IADD3 R13, P4, PT, R13, R134, RZ ;  /* 0x000000860d0d7210 */ /* 0x000fc60007f9e0ff */
[----:B------:R1:W-:Y:S01]  /*25710*/  LDGSTS.E [R6+0x1d00], desc[UR22][R4.64], P2 ;  /* 0x01d0000004067fae */ /* 0x0003e200091a1016 */
[----:B------:R-:W-:-:S03]  /*25720*/  IADD3 R9, P5, PT, R9, R134, RZ ;  /* 0x0000008609097210 */ /* 0x000fc60007fbe0ff */
[----:B------:R1:W-:Y:S01]  /*25730*/  STL [R1+0x448], R13 ;  /* 0x0004480d01007387 */ /* 0x0003e20000100800 */
[----:B------:R-:W-:Y:S02]  /*25740*/  IMAD.X R17, R17, 0x1, R135, P4 ;  /* 0x0000000111117824 */ /* 0x000fe400020e0687 */
[----:B-1----:R-:W-:Y:S01]  /*25750*/  IMAD.MOV.U32 R4, RZ, RZ, R13 ;  /* 0x000000ffff047224 */ /* 0x002fe200078e000d */
[----:B------:R-:W-:Y:S02]  /*25760*/  IADD3.X R12, PT, PT, R12, R135, RZ, P5, !PT ;  /* 0x000000870c0c7210 */ /* 0x000fe40002ffe4ff */
[----:B------:R1:W-:Y:S04]  /*25770*/  STL [R1+0x444], R17 ;  /* 0x0004441101007387 */ /* 0x0003e80000100800 */
[----:B------:R1:W-:Y:S01]  /*25780*/  STL [R1+0x488], R9 ;  /* 0x0004880901007387 */ /* 0x0003e20000100800 */
[----:B------:R-:W-:-:S03]  /*25790*/  IMAD.MOV.U32 R5, RZ, RZ, R17 ;  /* 0x000000ffff057224 */ /* 0x000fc600078e0011 */
[----:B------:R-:W5:Y:S04]  /*257a0*/  LDL.LU R13, [R1+0x5c4] ;  /* 0x0005c400010d7983 */ /* 0x000f680000300800 */
[----:B------:R1:W-:Y:S04]  /*257b0*/  STL [R1+0x484], R12 ;  /* 0x0004840c01007387 */ /* 0x0003e80000100800 */
[----:B-1----:R-:W5:Y:S04]  /*257c0*/  LDL.LU R17, [R1+0x604] ;  /* 0x0006040001117983 */ /* 0x002f680000300800 */
[----:B------:R1:W-:Y:S02]  /*257d0*/  LDGSTS.E [R6+0x2100], desc[UR22][R4.64], P2 ;  /* 0x0210000004067fae */ /* 0x0003e400091a1016 */
[----:B-1----:R-:W-:-:S02]  /*257e0*/  IMAD.MOV.U32 R4, RZ, RZ, R9 ;  /* 0x000000ffff047224 */ /* 0x002fc400078e0009 */
[----:B------:R-:W-:Y:S01]  /*257f0*/  IMAD.MOV.U32 R5, RZ, RZ, R12 ;  /* 0x000000ffff057224 */ /* 0x000fe200078e000c */
[----:B------:R-:W5:Y:S04]  /*25800*/  LDL.LU R9, [R1+0x250] ;  /* 0x0002500001097983 */ /* 0x000f680000300800 */
[----:B------:R1:W-:Y:S04]  /*25810*/  LDGSTS.E [R6+0x2500], desc[UR22][R4.64], P2 ;  /* 0x0250000004067fae */ /* 0x0003e800091a1016 */
[----:B------:R-:W5:Y:S01]  /*25820*/  LDL.LU R12, [R1+0x290] ;  /* 0x00029000010c7983 */ /* 0x000f620000300800 */
[----:B------:R-:W-:-:S02]  /*25830*/  IADD3 R19, P4, PT, R19, R134, RZ ;  /* 0x0000008613137210 */ /* 0x000fc40007f9e0ff */
[----:B------:R-:W-:-:S03]  /*25840*/  IADD3 R11, P5, PT, R11, R134, RZ ;  /* 0x000000860b0b7210 */ /* 0x000fc60007fbe0ff */
[----:B------:R-:W-:Y:S02]  /*25850*/  IMAD.X R20, R20, 0x1, R135, P4 ;  /* 0x0000000114147824 */ /* 0x000fe400020e0687 */
[----:B-1----:R-:W-:Y:S02]  /*25860*/  IMAD.MOV.U32 R4, RZ, RZ, R19 ;  /* 0x000000ffff047224 */ /* 0x002fe400078e0013 */
[----:B------:R-:W-:Y:S02]  /*25870*/  IMAD.MOV.U32 R5, RZ, RZ, R20 ;  /* 0x000000ffff057224 */ /* 0x000fe400078e0014 */
[----:B----4-:R-:W-:Y:S01]  /*25880*/  IMAD.X R18, R18, 0x1, R135, P5 ;  /* 0x0000000112127824 */ /* 0x010fe200028e0687 */
[----:B------:R-:W-:Y:S04]  /*25890*/  STL [R1+0x4c8], R19 ;  /* 0x0004c81301007387 */ /* 0x000fe80000100800 */
[----:B------:R-:W-:Y:S04]  /*258a0*/  STL [R1+0x4c4], R20 ;  /* 0x0004c41401007387 */ /* 0x000fe80000100800 */
[----:B------:R1:W-:Y:S04]  /*258b0*/  STL [R1+0x508], R11 ;  /* 0x0005080b01007387 */ /* 0x0003e80000100800 */
[----:B------:R4:W-:Y:S04]  /*258c0*/  LDGSTS.E [R6+0x2900], desc[UR22][R4.64], P2 ;  /* 0x0290000004067fae */ /* 0x0009e800091a1016 */
[----:B------:R1:W-:Y:S01]  /*258d0*/  STL [R1+0x504], R18 ;  /* 0x0005041201007387 */ /* 0x0003e20000100800 */
[----:B----4-:R-:W-:-:S03]  /*258e0*/  IMAD.MOV.U32 R4, RZ, RZ, R11 ;  /* 0x000000ffff047224 */ /* 0x010fc600078e000b */
[----:B-1----:R-:W4:Y:S01]  /*258f0*/  LDL.LU R11, [R1+0x24c] ;  /* 0x00024c00010b7983 */ /* 0x002f220000300800 */
[----:B------:R-:W-:-:S03]  /*25900*/  IMAD.MOV.U32 R5, RZ, RZ, R18 ;  /* 0x000000ffff057224 */ /* 0x000fc600078e0012 */
[----:B------:R-:W4:Y:S01]  /*25910*/  LDL.LU R18, [R1+0x28c] ;  /* 0x00028c0001127983 */ /* 0x000f220000300800 */
[-C--:B------:R-:W-:Y:S02]  /*25920*/  IADD3 R8, P4, PT, R8, R134.reuse, RZ ;  /* 0x0000008608087210 */ /* 0x080fe40007f9e0ff */
[----:B------:R-:W-:Y:S01]  /*25930*/  IADD3 R10, P5, PT, R10, R134, RZ ;  /* 0x000000860a0a7210 */ /* 0x000fe20007fbe0ff */
[----:B------:R1:W-:Y:S04]  /*25940*/  LDGSTS.E [R6+0x2d00], desc[UR22][R4.64], P2 ;  /* 0x02d0000004067fae */ /* 0x0003e800091a1016 */
[----:B------:R3:W-:Y:S01]  /*25950*/  STL [R1+0x548], R8 ;  /* 0x0005480801007387 */ /* 0x0007e20000100800 */
[----:B-1----:R-:W-:Y:S02]  /*25960*/  IMAD.MOV.U32 R4, RZ, RZ, R8 ;  /* 0x000000ffff047224 */ /* 0x002fe400078e0008 */
[----:B---3--:R-:W-:-:S04]  /*25970*/  IMAD.X R14, R14, 0x1, R135, P4 ;  /* 0x000000010e0e7824 */ /* 0x008fc800020e0687 */
[----:B------:R-:W-:Y:S01]  /*25980*/  IMAD.MOV.U32 R5, RZ, RZ, R14 ;  /* 0x000000ffff057224 */ /* 0x000fe200078e000e */
[----:B------:R1:W-:Y:S01]  /*25990*/  STL [R1+0x544], R14 ;  /* 0x0005440e01007387 */ /* 0x0003e20000100800 */
[----:B------:R-:W-:-:S03]  /*259a0*/  IADD3.X R15, PT, PT, R15, R135, RZ, P5, !PT ;  /* 0x000000870f0f7210 */ /* 0x000fc60002ffe4ff */
[----:B------:R3:W-:Y:S04]  /*259b0*/  STL [R1+0x588], R10 ;  /* 0x0005880a01007387 */ /* 0x0007e80000100800 */
[----:B------:R-:W4:Y:S04]  /*259c0*/  LDL.LU R8, [R1+0x2d0] ;  /* 0x0002d00001087983 */ /* 0x000f280000300800 */
[----:B------:R3:W-:Y:S04]  /*259d0*/  STL [R1+0x584], R15 ;  /* 0x0005840f01007387 */ /* 0x0007e80000100800 */
[----:B------:R3:W-:Y:S04]  /*259e0*/  LDGSTS.E [R6+0x3100], desc[UR22][R4.64], P2 ;  /* 0x0310000004067fae */ /* 0x0007e800091a1016 */
[----:B-1----:R-:W4:Y:S01]  /*259f0*/  LDL.LU R14, [R1+0x310] ;  /* 0x00031000010e7983 */ /* 0x002f220000300800 */
[----:B--2---:R-:W-:-:S02]  /*25a00*/  IADD3 R7, P4, PT, R7, R134, RZ ;  /* 0x0000008607077210 */ /* 0x004fc40007f9e0ff */
[----:B-----5:R-:W-:Y:S01]  /*25a10*/  IADD3 R16, P5, PT, R16, R134, RZ ;  /* 0x0000008610107210 */ /* 0x020fe20007fbe0ff */
[----:B---3--:R-:W-:Y:S02]  /*25a20*/  IMAD.MOV.U32 R4, RZ, RZ, R10 ;  /* 0x000000ffff047224 */ /* 0x008fe400078e000a */
[----:B------:R-:W-:Y:S01]  /*25a30*/  IMAD.MOV.U32 R5, RZ, RZ, R15 ;  /* 0x000000ffff057224 */ /* 0x000fe200078e000f */
[----:B------:R-:W2:Y:S04]  /*25a40*/  LDL.LU R10, [R1+0x2cc] ;  /* 0x0002cc00010a7983 */ /* 0x000ea80000300800 */
[----:B------:R-:W3:Y:S04]  /*25a50*/  LDL.LU R15, [R1+0x30c] ;  /* 0x00030c00010f7983 */ /* 0x000ee80000300800 */
[----:B------:R1:W-:Y:S04]  /*25a60*/  LDGSTS.E [R6+0x3500], desc[UR22][R4.64], P2 ;  /* 0x0350000004067fae */ /* 0x0003e800091a1016 */
[----:B------:R-:W-:Y:S01]  /*25a70*/  STL [R1+0x5c8], R7 ;  /* 0x0005c80701007387 */ /* 0x000fe20000100800 */
[----:B-1----:R-:W-:-:S02]  /*25a80*/  IMAD.MOV.U32 R4, RZ, RZ, R7 ;  /* 0x000000ffff047224 */ /* 0x002fc400078e0007 */
[----:B------:R-:W-:-:S04]  /*25a90*/  IMAD.X R13, R13, 0x1, R135, P4 ;  /* 0x000000010d0d7824 */ /* 0x000fc800020e0687 */
[----:B------:R-:W-:Y:S01]  /*25aa0*/  IMAD.MOV.U32 R5, RZ, RZ, R13 ;  /* 0x000000ffff057224 */ /* 0x000fe200078e000d */
[----:B------:R1:W-:Y:S01]  /*25ab0*/  STL [R1+0x5c4], R13 ;  /* 0x0005c40d01007387 */ /* 0x0003e20000100800 */
[----:B------:R-:W-:-:S03]  /*25ac0*/  IMAD.X R17, R17, 0x1, R135, P5 ;  /* 0x0000000111117824 */ /* 0x000fc600028e0687 */
[----:B------:R-:W-:Y:S04]  /*25ad0*/  STL [R1+0x608], R16 ;  /* 0x0006081001007387 */ /* 0x000fe80000100800 */
[----:B------:R5:W-:Y:S04]  /*25ae0*/  LDGSTS.E [R6+0x3900], desc[UR22][R4.64], P2 ;  /* 0x0390000004067fae */ /* 0x000be800091a1016 */
[----:B-1----:R-:W3:Y:S04]  /*25af0*/  LDL.LU R13, [R1+0x350] ;  /* 0x00035000010d7983 */ /* 0x002ee80000300800 */
[----:B------:R1:W-:Y:S04]  /*25b00*/  STL [R1+0x604], R17 ;  /* 0x0006041101007387 */ /* 0x0003e80000100800 */
[----:B------:R-:W3:Y:S01]  /*25b10*/  LDL.LU R7, [R1+0x390] ;  /* 0x0003900001077983 */ /* 0x000ee20000300800 */
[----:B-----5:R-:W-:-:S03]  /*25b20*/  IMAD.MOV.U32 R5, RZ, RZ, R17 ;  /* 0x000000ffff057224 */ /* 0x020fc600078e0011 */
[----:B-1----:R-:W5:Y:S01]  /*25b30*/  LDL.LU R17, [R1+0x34c] ;  /* 0x00034c0001117983 */ /* 0x002f620000300800 */
[----:B------:R-:W-:-:S03]  /*25b40*/  IMAD.MOV.U32 R4, RZ, RZ, R16 ;  /* 0x000000ffff047224 */ /* 0x000fc600078e0010 */
[----:B------:R-:W5:Y:S01]  /*25b50*/  LDL.LU R16, [R1+0x38c] ;  /* 0x00038c0001107983 */ /* 0x000f620000300800 */
[-C--:B------:R-:W-:Y:S02]  /*25b60*/  IADD3 R9, P4, PT, R9, R134.reuse, RZ ;  /* 0x0000008609097210 */ /* 0x080fe40007f9e0ff */
[----:B------:R-:W-:Y:S01]  /*25b70*/  IADD3 R12, P5, PT, R12, R134, RZ ;  /* 0x000000860c0c7210 */ /* 0x000fe20007fbe0ff */
[----:B------:R1:W-:Y:S04]  /*25b80*/  LDGSTS.E [R6+0x3d00], desc[UR22][R4.64], P2 ;  /* 0x03d0000004067fae */ /* 0x0003e800091a1016 */
[----:B------:R-:W-:Y:S04]  /*25b90*/  STL [R1+0x250], R9 ;  /* 0x0002500901007387 */ /* 0x000fe80000100800 */
[----:B------:R-:W-:Y:S01]  /*25ba0*/  STL [R1+0x290], R12 ;  /* 0x0002900c01007387 */ /* 0x000fe20000100800 */
[----:B-1----:R-:W-:Y:S01]  /*25bb0*/  LOP3.LUT R6, R3, 0x30, RZ, 0x3c, !PT ;  /* 0x0000003003067812 */ /* 0x002fe200078e3cff */
[----:B------:R-:W-:-:S03]  /*25bc0*/  IMAD.MOV.U32 R4, RZ, RZ, R9 ;  /* 0x000000ffff047224 */ /* 0x000fc600078e0009 */
[----:B------:R-:W-:Y:S01]  /*25bd0*/  IADD3 R6, PT, PT, R6, UR5, RZ ;  /* 0x0000000506067c10 */ /* 0x000fe2000fffe0ff */
[----:B----4-:R-:W-:-:S04]  /*25be0*/  IMAD.X R11, R11, 0x1, R135, P4 ;  /* 0x000000010b0b7824 */ /* 0x010fc800020e0687 */
[----:B------:R-:W-:Y:S01]  /*25bf0*/  IMAD.MOV.U32 R5, RZ, RZ, R11 ;  /* 0x000000ffff057224 */ /* 0x000fe200078e000b */
[----:B------:R1:W-:Y:S01]  /*25c00*/  STL [R1+0x24c], R11 ;  /* 0x00024c0b01007387 */ /* 0x0003e20000100800 */
[----:B------:R-:W-:-:S03]  /*25c10*/  IMAD.X R18, R18, 0x1, R135, P5 ;  /* 0x0000000112127824 */ /* 0x000fc600028e0687 */
[----:B------:R4:W-:Y:S04]  /*25c20*/  LDGSTS.E [R6+0x180], desc[UR22][R4.64], P2 ;  /* 0x0018000004067fae */ /* 0x0009e800091a1016 */
[----:B-1----:R-:W5:Y:S04]  /*25c30*/  LDL.LU R11, [R1+0x3d0] ;  /* 0x0003d000010b7983 */ /* 0x002f680000300800 */
[----:B------:R-:W5:Y:S01]  /*25c40*/  LDL.LU R9, [R1+0x410] ;  /* 0x0004100001097983 */ /* 0x000f620000300800 */
[----:B----4-:R-:W-:-:S03]  /*25c50*/  IMAD.MOV.U32 R5, RZ, RZ, R18 ;  /* 0x000000ffff057224 */ /* 0x010fc600078e0012 */
[----:B------:R1:W-:Y:S01]  /*25c60*/  STL [R1+0x28c], R18 ;  /* 0x00028c1201007387 */ /* 0x0003e20000100800 */
[----:B------:R-:W-:-:S05]  /*25c70*/  IMAD.MOV.U32 R4, RZ, RZ, R12 ;  /* 0x000000ffff047224 */ /* 0x000fca00078e000c */
[----:B------:R4:W-:Y:S04]  /*25c80*/  LDGSTS.E [R6+0x580], desc[UR22][R4.64], P2 ;  /* 0x0058000004067fae */ /* 0x0009e800091a1016 */
[----:B-1----:R-:W5:Y:S04]  /*25c90*/  LDL.LU R18, [R1+0x3cc] ;  /* 0x0003cc0001127983 */ /* 0x002f680000300800 */
[----:B------:R-:W5:Y:S01]  /*25ca0*/  LDL.LU R12, [R1+0x40c] ;  /* 0x00040c00010c7983 */ /* 0x000f620000300800 */
[----:B------:R-:W-:-:S05]  /*25cb0*/  IADD3 R8, P4, PT, R8, R134, RZ ;  /* 0x0000008608087210 */ /* 0x000fca0007f9e0ff */
[----:B------:R-:W-:Y:S01]  /*25cc0*/  STL [R1+0x2d0], R8 ;  /* 0x0002d00801007387 */ /* 0x000fe20000100800 */
[----:B----4-:R-:W-:Y:S01]  /*25cd0*/  IMAD.MOV.U32 R4, RZ, RZ, R8 ;  /* 0x000000ffff047224 */ /* 0x010fe200078e0008 */
[----:B------:R-:W-:Y:S01]  /*25ce0*/  IADD3 R14, P5, PT, R14, R134, RZ ;  /* 0x000000860e0e7210 */ /* 0x000fe20007fbe0ff */
[----:B--2---:R-:W-:-:S04]  /*25cf0*/  IMAD.X R10, R10, 0x1, R135, P4 ;  /* 0x000000010a0a7824 */ /* 0x004fc800020e0687 */
[----:B---3--:R-:W-:Y:S01]  /*25d00*/  IMAD.X R15, R15, 0x1, R135, P5 ;  /* 0x000000010f0f7824 */ /* 0x008fe200028e0687 */
[----:B------:R1:W-:Y:S01]  /*25d10*/  STL [R1+0x2cc], R10 ;  /* 0x0002cc0a01007387 */ /* 0x0003e20000100800 */
[----:B------:R-:W-:-:S03]  /*25d20*/  IMAD.MOV.U32 R5, RZ, RZ, R10 ;  /* 0x000000ffff057224 */ /* 0x000fc600078e000a */
[----:B------:R-:W-:Y:S04]  /*25d30*/  STL [R1+0x310], R14 ;  /* 0x0003100e01007387 */ /* 0x000fe80000100800 */
[----:B------:R2:W-:Y:S04]  /*25d40*/  LDGSTS.E [R6+0x980], desc[UR22][R4.64], P2 ;  /* 0x0098000004067fae */ /* 0x0005e800091a1016 */
[----:B-1----:R-:W3:Y:S04]  /*25d50*/  LDL.LU R10, [R1+0x450] ;  /* 0x00045000010a7983 */ /* 0x002ee80000300800 */
[----:B------:R1:W-:Y:S04]  /*25d60*/  STL [R1+0x30c], R15 ;  /* 0x00030c0f01007387 */ /* 0x0003e80000100800 */
[----:B------:R-:W4:Y:S01]  /*25d70*/  LDL.LU R8, [R1+0x490] ;  /* 0x0004900001087983 */ /* 0x000f220000300800 */
[----:B--2---:R-:W-:-:S03]  /*25d80*/  IMAD.MOV.U32 R5, RZ, RZ, R15 ;  /* 0x000000ffff057224 */ /* 0x004fc600078e000f */
[----:B-1----:R-:W2:Y:S01]  /*25d90*/  LDL.LU R15, [R1+0x44c] ;  /* 0x00044c00010f7983 */ /* 0x002ea20000300800 */
[----:B------:R-:W-:-:S03]  /*25da0*/  IMAD.MOV.U32 R4, RZ, RZ, R14 ;  /* 0x000000ffff047224 */ /* 0x000fc600078e000e */
[----:B------:R-:W2:Y:S04]  /*25db0*/  LDL.LU R14, [R1+0x48c] ;  /* 0x00048c00010e7983 */ /* 0x000ea80000300800 */
[----:B------:R1:W-:Y:S01]  /*25dc0*/  LDGSTS.E [R6+0xd80], desc[UR22][R4.64], P2 ;  /* 0x00d8000004067fae */ /* 0x0003e200091a1016 */
[-C--:B------:R-:W-:Y:S02]  /*25dd0*/  IADD3 R13, P4, PT, R13, R134.reuse, RZ ;  /* 0x000000860d0d7210 */ /* 0x080fe40007f9e0ff */
[----:B------:R-:W-:-:S03]  /*25de0*/  IADD3 R7, P5, PT, R7, R134, RZ ;  /* 0x0000008607077210 */ /* 0x000fc60007fbe0ff */
[----:B------:R1:W-:Y:S01]  /*25df0*/  STL [R1+0x350], R13 ;  /* 0x0003500d01007387 */ /* 0x0003e20000100800 */
[----:B-----5:R-:W-:Y:S01]  /*25e00*/  IADD3.X R17, PT, PT, R17, R135, RZ, P4, !PT ;  /* 0x0000008711117210 */ /* 0x020fe200027fe4ff */
[----:B------:R-:W-:-:S04]  /*25e10*/  IMAD.X R16, R16, 0x1, R135, P5 ;  /* 0x0000000110107824 */ /* 0x000fc800028e0687 */
[----:B------:R-:W-:Y:S04]  /*25e20*/  STL [R1+0x34c], R17 ;  /* 0x00034c1101007387 */ /* 0x000fe80000100800 */
[----:B------:R-:W-:Y:S01]  /*25e30*/  STL [R1+0x390], R7 ;  /* 0x0003900701007387 */ /* 0x000fe20000100800 */
[----:B-1----:R-:W-:-:S03]  /*25e40*/  IMAD.MOV.U32 R4, RZ, RZ, R13 ;  /* 0x000000ffff047224 */ /* 0x002fc600078e000d */
[----:B------:R-:W5:Y:S01]  /*25e50*/  LDL.LU R19, [R1+0x4d0] ;  /* 0x0004d00001137983 */ /* 0x000f620000300800 */
[----:B------:R-:W-:-:S03]  /*25e60*/  IMAD.MOV.U32 R5, RZ, RZ, R17 ;  /* 0x000000ffff057224 */ /* 0x000fc600078e0011 */
[----:B------:R1:W-:Y:S04]  /*25e70*/  STL [R1+0x38c], R16 ;  /* 0x00038c1001007387 */ /* 0x0003e80000100800 */
[----:B------:R-:W5:Y:S04]  /*25e80*/  LDL.LU R13, [R1+0x510] ;  /* 0x00051000010d7983 */ /* 0x000f680000300800 */
[----:B------:R-:W5:Y:S04]  /*25e90*/  LDL.LU R20, [R1+0x4cc] ;  /* 0x0004cc0001147983 */ /* 0x000f680000300800 */
[----:B------:R1:W-:Y:S02]  /*25ea0*/  LDGSTS.E [R6+0x1180], desc[UR22][R4.64], P2 ;  /* 0x0118000004067fae */ /* 0x0003e400091a1016 */
[----:B-1----:R-:W-:-:S02]  /*25eb0*/  IMAD.MOV.U32 R5, RZ, RZ, R16 ;  /* 0x000000ffff057224 */ /* 0x002fc400078e0010 */
[----:B------:R-:W5:Y:S01]  /*25ec0*/  LDL.LU R16, [R1+0x50c] ;  /* 0x00050c0001107983 */ /* 0x000f620000300800 */
[----:B------:R-:W-:-:S03]  /*25ed0*/  IMAD.MOV.U32 R4, RZ, RZ, R7 ;  /* 0x000000ffff047224 */ /* 0x000fc600078e0007 */
[----:B------:R-:W5:Y:S04]  /*25ee0*/  LDL.LU R7, [R1+0x550] ;  /* 0x0005500001077983 */ /* 0x000f680000300800 */
[----:B------:R-:W5:Y:S04]  /*25ef0*/  LDL.LU R17, [R1+0x590] ;  /* 0x0005900001117983 */ /* 0x000f680000300800 */
[----:B------:R1:W-:Y:S01]  /*25f00*/  LDGSTS.E [R6+0x1580], desc[UR22][R4.64], P2 ;  /* 0x0158000004067fae */ /* 0x0003e200091a1016 */
[-C--:B------:R-:W-:Y:S02]  /*25f10*/  IADD3 R11, P4, PT, R11, R134.reuse, RZ ;  /* 0x000000860b0b7210 */ /* 0x080fe40007f9e0ff */
[----:B------:R-:W-:-:S03]  /*25f20*/  IADD3 R9, P5, PT, R9, R134, RZ ;  /* 0x0000008609097210 */ /* 0x000fc60007fbe0ff */
[----:B------:R1:W-:Y:S02]  /*25f30*/  STL [R1+0x3d0], R11 ;  /* 0x0003d00b01007387 */ /* 0x0003e40000100800 */
[----:B-1----:R-:W-:Y:S02]  /*25f40*/  IMAD.MOV.U32 R4, RZ, RZ, R11 ;  /* 0x000000ffff047224 */ /* 0x002fe400078e000b */
[--C-:B------:R-:W-:Y:S02]  /*25f50*/  IMAD.X R18, R18, 0x1, R135.reuse, P4 ;  /* 0x0000000112127824 */ /* 0x100fe400020e0687 */
[----:B------:R-:W-:-:S03]  /*25f60*/  IMAD.X R12, R12, 0x1, R135, P5 ;  /* 0x000000010c0c7824 */ /* 0x000fc600028e0687 */
[----:B------:R1:W-:Y:S04]  /*25f70*/  STL [R1+0x3cc], R18 ;  /* 0x0003cc1201007387 */ /* 0x0003e80000100800 */
        /* <DEDUP_REMOVED lines=11> */
[----:B---3--:R-:W-:-:S05]  /*26030*/  IADD3 R10, P4, PT, R10, R134, RZ ;  /* 0x000000860a0a7210 */ /* 0x008fca0007f9e0ff */
[----:B------:R3:W-:Y:S01]  /*26040*/  STL [R1+0x450], R10 ;  /* 0x0004500a01007387 */ /* 0x0007e20000100800 */
[----:B----4-:R-:W-:Y:S02]  /*26050*/  IADD3 R8, P5, PT, R8, R134, RZ ;  /* 0x0000008608087210 */ /* 0x010fe40007fbe0ff */
[----:B--2---:R-:W-:Y:S01]  /*26060*/  IADD3.X R15, PT, PT, R15, R135, RZ, P4, !PT ;  /* 0x000000870f0f7210 */ /* 0x004fe200027fe4ff */
[----:B-1----:R-:W-:Y:S02]  /*26070*/  IMAD.MOV.U32 R4, RZ, RZ, R10 ;  /* 0x000000ffff047224 */ /* 0x002fe400078e000a */
[----:B------:R-:W-:Y:S02]  /*26080*/  IMAD.X R14, R14, 0x1, R135, P5 ;  /* 0x000000010e0e7824 */ /* 0x000fe400028e0687 */
[----:B------:R1:W-:Y:S01]  /*26090*/  STL [R1+0x44c], R15 ;  /* 0x00044c0f01007387 */ /* 0x0003e20000100800 */
[----:B------:R-:W-:-:S03]  /*260a0*/  IMAD.MOV.U32 R5, RZ, RZ, R15 ;  /* 0x000000ffff057224 */ /* 0x000fc600078e000f */
[----:B------:R2:W-:Y:S04]  /*260b0*/  STL [R1+0x490], R8 ;  /* 0x0004900801007387 */ /* 0x0005e80000100800 */
[----:B---3--:R-:W3:Y:S04]  /*260c0*/  LDL.LU R10, [R1+0x5cc] ;  /* 0x0005cc00010a7983 */ /* 0x008ee80000300800 */
[----:B------:R4:W-:Y:S04]  /*260d0*/  STL [R1+0x48c], R14 ;  /* 0x00048c0e01007387 */ /* 0x0009e80000100800 */
[----:B------:R2:W-:Y:S04]  /*260e0*/  LDGSTS.E [R6+0x2180], desc[UR22][R4.64], P2 ;  /* 0x0218000004067fae */ /* 0x0005e800091a1016 */
[----:B-1----:R-:W3:Y:S01]  /*260f0*/  LDL.LU R15, [R1+0x60c] ;  /* 0x00060c00010f7983 */ /* 0x002ee20000300800 */
[----:B--2---:R-:W-:Y:S01]  /*26100*/  IMAD.MOV.U32 R4, RZ, RZ, R8 ;  /* 0x000000ffff047224 */ /* 0x004fe200078e0008 */
[-C--:B-----5:R-:W-:Y:S01]  /*26110*/  IADD3 R19, P4, PT, R19, R134.reuse, RZ ;  /* 0x0000008613137210 */ /* 0x0a0fe20007f9e0ff */
[----:B------:R-:W-:Y:S01]  /*26120*/  IMAD.MOV.U32 R5, RZ, RZ, R14 ;  /* 0x000000ffff057224 */ /* 0x000fe200078e000e */
[----:B------:R-:W2:Y:S04]  /*26130*/  LDL.LU R8, [R1+0x258] ;  /* 0x0002580001087983 */ /* 0x000ea80000300800 */
[----:B------:R1:W-:Y:S01]  /*26140*/  LDGSTS.E [R6+0x2580], desc[UR22][R4.64], P2 ;  /* 0x0258000004067fae */ /* 0x0003e200091a1016 */
[----:B------:R-:W-:-:S03]  /*26150*/  IADD3 R13, P5, PT, R13, R134, RZ ;  /* 0x000000860d0d7210 */ /* 0x000fc60007fbe0ff */
[----:B----4-:R-:W4:Y:S01]  /*26160*/  LDL.LU R14, [R1+0x298] ;  /* 0x00029800010e7983 */ /* 0x010f220000300800 */
[----:B------:R-:W-:-:S03]  /*26170*/  IMAD.X R20, R20, 0x1, R135, P4 ;  /* 0x0000000114147824 */ /* 0x000fc600020e0687 */
[----:B------:R-:W-:Y:S01]  /*26180*/  STL [R1+0x4d0], R19 ;  /* 0x0004d01301007387 */ /* 0x000fe20000100800 */
[----:B-1----:R-:W-:Y:S02]  /*26190*/  IMAD.MOV.U32 R4, RZ, RZ, R19 ;  /* 0x000000ffff047224 */ /* 0x002fe400078e0013 */
[----:B------:R-:W-:Y:S01]  /*261a0*/  IMAD.MOV.U32 R5, RZ, RZ, R20 ;  /* 0x000000ffff057224 */ /* 0x000fe200078e0014 */
[----:B------:R-:W-:Y:S04]  /*261b0*/  STL [R1+0x4cc], R20 ;  /* 0x0004cc1401007387 */ /* 0x000fe80000100800 */
[----:B------:R1:W-:Y:S04]  /*261c0*/  STL [R1+0x510], R13 ;  /* 0x0005100d01007387 */ /* 0x0003e80000100800 */
[----:B------:R5:W-:Y:S01]  /*261d0*/  LDGSTS.E [R6+0x2980], desc[UR22][R4.64], P2 ;  /* 0x0298000004067fae */ /* 0x000be200091a1016 */
[----:B------:R-:W-:-:S05]  /*261e0*/  IMAD.X R16, R16, 0x1, R135, P5 ;  /* 0x0000000110107824 */ /* 0x000fca00028e0687 */
[----:B------:R5:W-:Y:S02]  /*261f0*/  STL [R1+0x50c], R16 ;  /* 0x00050c1001007387 */ /* 0x000be40000100800 */
[----:B-----5:R-:W-:Y:S02]  /*26200*/  IMAD.MOV.U32 R4, RZ, RZ, R13 ;  /* 0x000000ffff047224 */ /* 0x020fe400078e000d */
[----:B-1----:R-:W5:Y:S01]  /*26210*/  LDL.LU R13, [R1+0x254] ;  /* 0x00025400010d7983 */ /* 0x002f620000300800 */
[----:B------:R-:W-:Y:S01]  /*26220*/  IMAD.MOV.U32 R5, RZ, RZ, R16 ;  /* 0x000000ffff057224 */ /* 0x000fe200078e0010 */
[-C--:B------:R-:W-:Y:S02]  /*26230*/  IADD3 R7, P4, PT, R7, R134.reuse, RZ ;  /* 0x0000008607077210 */ /* 0x080fe40007f9e0ff */
[----:B------:R-:W5:Y:S01]  /*26240*/  LDL.LU R16, [R1+0x294] ;  /* 0x0002940001107983 */ /* 0x000f620000300800 */
[----:B------:R-:W-:-:S03]  /*26250*/  IADD3 R17, P5, PT, R17, R134, RZ ;  /* 0x0000008611117210 */ /* 0x000fc60007fbe0ff */
[----:B------:R1:W-:Y:S04]  /*26260*/  LDGSTS.E [R6+0x2d80], desc[UR22][R4.64], P2 ;  /* 0x02d8000004067fae */ /* 0x0003e800091a1016 */
[----:B------:R1:W-:Y:S02]  /*26270*/  STL [R1+0x550], R7 ;  /* 0x0005500701007387 */ /* 0x0003e40000100800 */
[----:B-1----:R-:W-:Y:S01]  /*26280*/  IMAD.MOV.U32 R4, RZ, RZ, R7 ;  /* 0x000000ffff047224 */ /* 0x002fe200078e0007 */
[----:B------:R-:W-:-:S05]  /*26290*/  IADD3.X R11, PT, PT, R11, R135, RZ, P4, !PT ;  /* 0x000000870b0b7210 */ /* 0x000fca00027fe4ff */
[----:B------:R1:W-:Y:S01]  /*262a0*/  STL [R1+0x54c], R11 ;  /* 0x00054c0b01007387 */ /* 0x0003e20000100800 */
[----:B------:R-:W-:Y:S02]  /*262b0*/  IMAD.MOV.U32 R5, RZ, RZ, R11 ;  /* 0x000000ffff057224 */ /* 0x000fe400078e000b */
[----:B------:R-:W-:Y:S01]  /*262c0*/  IMAD.X R18, R18, 0x1, R135, P5 ;  /* 0x0000000112127824 */ /* 0x000fe200028e0687 */
[----:B------:R1:W-:Y:S04]  /*262d0*/  STL [R1+0x590], R17 ;  /* 0x0005901101007387 */ /* 0x0003e80000100800 */
[----:B------:R-:W5:Y:S04]  /*262e0*/  LDL.LU R7, [R1+0x2d8] ;  /* 0x0002d80001077983 */ /* 0x000f680000300800 */
[----:B------:R1:W-:Y:S04]  /*262f0*/  STL [R1+0x58c], R18 ;  /* 0x00058c1201007387 */ /* 0x0003e80000100800 */
[----:B------:R1:W-:Y:S04]  /*26300*/  LDGSTS.E [R6+0x3180], desc[UR22][R4.64], P2 ;  /* 0x0318000004067fae */ /* 0x0003e800091a1016 */
[----:B-1----:R-:W5:Y:S01]  /*26310*/  LDL.LU R11, [R1+0x318] ;  /* 0x00031800010b7983 */ /* 0x002f620000300800 */
[----:B------:R-:W-:-:S03]  /*26320*/  IMAD.MOV.U32 R4, RZ, RZ, R17 ;  /* 0x000000ffff047224 */ /* 0x000fc600078e0011 */
[----:B------:R-:W5:Y:S01]  /*26330*/  LDL.LU R17, [R1+0x2d4] ;  /* 0x0002d40001117983 */ /* 0x000f620000300800 */
[----:B------:R-:W-:-:S03]  /*26340*/  IMAD.MOV.U32 R5, RZ, RZ, R18 ;  /* 0x000000ffff057224 */ /* 0x000fc600078e0012 */
[----:B------:R-:W5:Y:S01]  /*26350*/  LDL.LU R18, [R1+0x314] ;  /* 0x0003140001127983 */ /* 0x000f620000300800 */
[-C--:B------:R-:W-:Y:S02]  /*26360*/  IADD3 R9, P4, PT, R9, R134.reuse, RZ ;  /* 0x0000008609097210 */ /* 0x080fe40007f9e0ff */
[----:B------:R-:W-:Y:S01]  /*26370*/  IADD3 R12, P5, PT, R12, R134, RZ ;  /* 0x000000860c0c7210 */ /* 0x000fe20007fbe0ff */
[----:B------:R1:W-:Y:S04]  /*26380*/  LDGSTS.E [R6+0x3580], desc[UR22][R4.64], P2 ;  /* 0x0358000004067fae */ /* 0x0003e800091a1016 */
[----:B------:R-:W-:Y:S01]  /*26390*/  STL [R1+0x5d0], R9 ;  /* 0x0005d00901007387 */ /* 0x000fe20000100800 */
[----:B-1----:R-:W-:Y:S02]  /*263a0*/  IMAD.MOV.U32 R4, RZ, RZ, R9 ;  /* 0x000000ffff047224 */ /* 0x002fe400078e0009 */
[----:B---3--:R-:W-:-:S04]  /*263b0*/  IMAD.X R10, R10, 0x1, R135, P4 ;  /* 0x000000010a0a7824 */ /* 0x008fc800020e0687 */
[----:B------:R-:W-:Y:S01]  /*263c0*/  IMAD.MOV.U32 R5, RZ, RZ, R10 ;  /* 0x000000ffff057224 */ /* 0x000fe200078e000a */
[----:B------:R1:W-:Y:S04]  /*263d0*/  STL [R1+0x5cc], R10 ;  /* 0x0005cc0a01007387 */ /* 0x0003e80000100800 */
[----:B------:R-:W-:Y:S01]  /*263e0*/  STL [R1+0x610], R12 ;  /* 0x0006100c01007387 */ /* 0x000fe20000100800 */
[----:B------:R-:W-:-:S03]  /*263f0*/  IMAD.X R15, R15, 0x1, R135, P5 ;  /* 0x000000010f0f7824 */ /* 0x000fc600028e0687 */
[----:B------:R3:W-:Y:S04]  /*26400*/  LDGSTS.E [R6+0x3980], desc[UR22][R4.64], P2 ;  /* 0x0398000004067fae */ /* 0x0007e800091a1016 */
[----:B-1----:R-:W5:Y:S04]  /*26410*/  LDL.LU R10, [R1+0x358] ;  /* 0x00035800010a7983 */ /* 0x002f680000300800 */
[----:B------:R1:W-:Y:S04]  /*26420*/  STL [R1+0x60c], R15 ;  /* 0x00060c0f01007387 */ /* 0x0003e80000100800 */
[----:B------:R-:W5:Y:S01]  /*26430*/  LDL.LU R9, [R1+0x398] ;  /* 0x0003980001097983 */ /* 0x000f620000300800 */
[----:B---3--:R-:W-:-:S02]  /*26440*/  IMAD.MOV.U32 R5, RZ, RZ, R15 ;  /* 0x000000ffff057224 */ /* 0x008fc400078e000f */
[----:B------:R-:W-:Y:S01]  /*26450*/  IMAD.MOV.U32 R4, RZ, RZ, R12 ;  /* 0x000000ffff047224 */ /* 0x000fe200078e000c */
[-C--:B--2---:R-:W-:Y:S01]  /*26460*/  IADD3 R8, P4, PT, R8, R134.reuse, RZ ;  /* 0x0000008608087210 */ /* 0x084fe20007f9e0ff */
[----:B-1----:R-:W2:Y:S01]  /*26470*/  LDL.LU R15, [R1+0x354] ;  /* 0x00035400010f7983 */ /* 0x002ea20000300800 */
[----:B----4-:R-:W-:-:S03]  /*26480*/  IADD3 R14, P5, PT, R14, R134, RZ ;  /* 0x000000860e0e7210 */ /* 0x010fc60007fbe0ff */
[----:B------:R-:W3:Y:S04]  /*26490*/  LDL.LU R12, [R1+0x394] ;  /* 0x00039400010c7983 */ /* 0x000ee80000300800 */
[----:B------:R1:W-:Y:S04]  /*264a0*/  LDGSTS.E [R6+0x3d80], desc[UR22][R4.64], P2 ;  /* 0x03d8000004067fae */ /* 0x0003e800091a1016 */
[----:B------:R-:W-:Y:S01]  /*264b0*/  STL [R1+0x258], R8 ;  /* 0x0002580801007387 */ /* 0x000fe20000100800 */
[----:B-1----:R-:W-:-:S03]  /*264c0*/  LOP3.LUT R6, R3, 0x40, RZ, 0x3c, !PT ;  /* 0x0000004003067812 */ /* 0x002fc600078e3cff */
[----:B------:R-:W-:Y:S01]  /*264d0*/  STL [R1+0x298], R14 ;  /* 0x0002980e01007387 */ /* 0x000fe20000100800 */
[----:B------:R-:W-:Y:S02]  /*264e0*/  IMAD.MOV.U32 R4, RZ, RZ, R8 ;  /* 0x000000ffff047224 */ /* 0x000fe400078e0008 */
[----:B------:R-:W-:Y:S01]  /*264f0*/  VIADD R6, R6, UR5 ;  /* 0x0000000506067c36 */ /* 0x000fe20008000000 */
[----:B-----5:R-:W-:Y:S01]  /*26500*/  IADD3.X R13, PT, PT, R13, R135, RZ, P4, !PT ;  /* 0x000000870d0d7210 */ /* 0x020fe200027fe4ff */
[----:B------:R-:W-:-:S04]  /*26510*/  IMAD.X R16, R16, 0x1, R135, P5 ;  /* 0x0000000110107824 */ /* 0x000fc800028e0687 */
[----:B------:R1:W-:Y:S01]  /*26520*/  STL [R1+0x254], R13 ;  /* 0x0002540d01007387 */ /* 0x0003e20000100800 */
[----:B------:R-:W-:-:S05]  /*26530*/  IMAD.MOV.U32 R5, RZ, RZ, R13 ;  /* 0x000000ffff057224 */ /* 0x000fca00078e000d */
[----:B------:R4:W-:Y:S04]  /*26540*/  LDGSTS.E [R6+0x200], desc[UR22][R4.64], P2 ;  /* 0x0020000004067fae */ /* 0x0009e800091a1016 */
[----:B-1----:R-:W5:Y:S04]  /*26550*/  LDL.LU R13, [R1+0x3d8] ;  /* 0x0003d800010d7983 */ /* 0x002f680000300800 */
[----:B------:R-:W5:Y:S04]  /*26560*/  LDL.LU R8, [R1+0x418] ;  /* 0x0004180001087983 */ /* 0x000f680000300800 */
[----:B------:R1:W-:Y:S01]  /*26570*/  STL [R1+0x294], R16 ;  /* 0x0002941001007387 */ /* 0x0003e20000100800 */
[----:B----4-:R-:W-:-:S02]  /*26580*/  IMAD.MOV.U32 R5, RZ, RZ, R16 ;  /* 0x000000ffff057224 */ /* 0x010fc400078e0010 */
        /* <DEDUP_REMOVED lines=8> */
[----:B------:R-:W-:-:S04]  /*26610*/  IMAD.X R17, R17, 0x1, R135, P4 ;  /* 0x0000000111117824 */ /* 0x000fc800020e0687 */
[----:B------:R-:W-:Y:S01]  /*26620*/  IMAD.X R18, R18, 0x1, R135, P5 ;  /* 0x0000000112127824 */ /* 0x000fe200028e0687 */
[----:B------:R1:W-:Y:S01]  /*26630*/  STL [R1+0x2d4], R17 ;  /* 0x0002d41101007387 */ /* 0x0003e20000100800 */
[----:B------:R-:W-:-:S03]  /*26640*/  IMAD.MOV.U32 R5, RZ, RZ, R17 ;  /* 0x000000ffff057224 */ /* 0x000fc600078e0011 */
[----:B------:R-:W-:Y:S04]  /*26650*/  STL [R1+0x318], R11 ;  /* 0x0003180b01007387 */ /* 0x000fe80000100800 */
[----:B------:R4:W-:Y:S04]  /*26660*/  LDGSTS.E [R6+0xa00], desc[UR22][R4.64], P2 ;  /* 0x00a0000004067fae */ /* 0x0009e800091a1016 */
[----:B-1----:R-:W5:Y:S04]  /*26670*/  LDL.LU R17, [R1+0x458] ;  /* 0x0004580001117983 */ /* 0x002f680000300800 */
[----:B------:R1:W-:Y:S04]  /*26680*/  STL [R1+0x314], R18 ;  /* 0x0003141201007387 */ /* 0x0003e80000100800 */
[----:B------:R-:W5:Y:S01]  /*26690*/  LDL.LU R7, [R1+0x498] ;  /* 0x0004980001077983 */ /* 0x000f620000300800 */
[----:B----4-:R-:W-:-:S03]  /*266a0*/  MOV R5, R18 ;  /* 0x0000001200057202 */ /* 0x010fc60000000f00 */
[----:B-1----:R-:W4:Y:S01]  /*266b0*/  LDL.LU R18, [R1+0x454] ;  /* 0x0004540001127983 */ /* 0x002f220000300800 */
[----:B------:R-:W-:-:S03]  /*266c0*/  IMAD.MOV.U32 R4, RZ, RZ, R11 ;  /* 0x000000ffff047224 */ /* 0x000fc600078e000b */
[----:B------:R-:W4:Y:S04]  /*266d0*/  LDL.LU R11, [R1+0x494] ;  /* 0x00049400010b7983 */ /* 0x000f280000300800 */
[----:B------:R1:W-:Y:S01]  /*266e0*/  LDGSTS.E [R6+0xe00], desc[UR22][R4.64], P2 ;  /* 0x00e0000004067fae */ /* 0x0003e200091a1016 */
[-C--:B------:R-:W-:Y:S02]  /*266f0*/  IADD3 R10, P4, PT, R10, R134.reuse, RZ ;  /* 0x000000860a0a7210 */ /* 0x080fe40007f9e0ff */
[----:B------:R-:W-:-:S03]  /*26700*/  IADD3 R9, P5, PT, R9, R134, RZ ;  /* 0x0000008609097210 */ /* 0x000fc60007fbe0ff */
[----:B------:R1:W-:Y:S01]  /*26710*/  STL [R1+0x358], R10 ;  /* 0x0003580a01007387 */ /* 0x0003e20000100800 */
[--C-:B--2---:R-:W-:Y:S02]  /*26720*/  IMAD.X R15, R15, 0x1, R135.reuse, P4 ;  /* 0x000000010f0f7824 */ /* 0x104fe400020e0687 */
[----:B---3--:R-:W-:-:S03]  /*26730*/  IMAD.X R12, R12, 0x1, R135, P5 ;  /* 0x000000010c0c7824 */ /* 0x008fc600028e0687 */
[----:B------:R2:W-:Y:S04]  /*26740*/  STL [R1+0x354], R15 ;  /* 0x0003540f01007387 */ /* 0x0005e80000100800 */
[----:B------:R3:W-:Y:S01]  /*26750*/  STL [R1+0x398], R9 ;  /* 0x0003980901007387 */ /* 0x0007e20000100800 */
[----:B-1----:R-:W-:-:S03]  /*26760*/  IMAD.MOV.U32 R4, RZ, RZ, R10 ;  /* 0x000000ffff047224 */ /* 0x002fc600078e000a */
[----:B------:R-:W4:Y:S01]  /*26770*/  LDL.LU R19, [R1+0x4d8] ;  /* 0x0004d80001137983 */ /* 0x000f220000300800 */
[----:B------:R-:W-:-:S03]  /*26780*/  IMAD.MOV.U32 R5, RZ, RZ, R15 ;  /* 0x000000ffff057224 */ /* 0x000fc600078e000f */
[----:B------:R1:W-:Y:S04]  /*26790*/  STL [R1+0x394], R12 ;  /* 0x0003940c01007387 */ /* 0x0003e80000100800 */
[----:B------:R-:W4:Y:S04]  /*267a0*/  LDL.LU R10, [R1+0x518] ;  /* 0x00051800010a7983 */ /* 0x000f280000300800 */
[----:B------:R-:W4:Y:S04]  /*267b0*/  LDL.LU R20, [R1+0x4d4] ;  /* 0x0004d40001147983 */ /* 0x000f280000300800 */
[----:B------:R1:W-:Y:S04]  /*267c0*/  LDGSTS.E [R6+0x1200], desc[UR22][R4.64], P2 ;  /* 0x0120000004067fae */ /* 0x0003e800091a1016 */
[----:B--2---:R-:W2:Y:S01]  /*267d0*/  LDL.LU R15, [R1+0x514] ;  /* 0x00051400010f7983 */ /* 0x004ea20000300800 */
[----:B-1----:R-:W-:-:S02]  /*267e0*/  IMAD.MOV.U32 R4, RZ, RZ, R9 ;  /* 0x000000ffff047224 */ /* 0x002fc400078e0009 */
[----:B------:R-:W-:Y:S01]  /*267f0*/  IMAD.MOV.U32 R5, RZ, RZ, R12 ;  /* 0x000000ffff057224 */ /* 0x000fe200078e000c */
[----:B---3--:R-:W3:Y:S04]  /*26800*/  LDL.LU R9, [R1+0x558] ;  /* 0x0005580001097983 */ /* 0x008ee80000300800 */
[----:B------:R-:W3:Y:S01]  /*26810*/  LDL.LU R12, [R1+0x598] ;  /* 0x00059800010c7983 */ /* 0x000ee20000300800 */
[----:B-----5:R-:W-:-:S03]  /*26820*/  IADD3 R13, P4, PT, R13, R134, RZ ;  /* 0x000000860d0d7210 */ /* 0x020fc60007f9e0ff */
[----:B------:R1:W-:Y:S01]  /*26830*/  LDGSTS.E [R6+0x1600], desc[UR22][R4.64], P2 ;  /* 0x0160000004067fae */ /* 0x0003e200091a1016 */
[----:B------:R-:W-:-:S03]  /*26840*/  IADD3 R8, P5, PT, R8, R134, RZ ;  /* 0x0000008608087210 */ /* 0x000fc60007fbe0ff */
[----:B------:R5:W-:Y:S01]  /*26850*/  STL [R1+0x3d8], R13 ;  /* 0x0003d80d01007387 */ /* 0x000be20000100800 */
[----:B-1----:R-:W-:Y:S02]  /*26860*/  IMAD.MOV.U32 R4, RZ, RZ, R13 ;  /* 0x000000ffff047224 */ /* 0x002fe400078e000d */
[--C-:B------:R-:W-:Y:S02]  /*26870*/  IMAD.X R16, R16, 0x1, R135.reuse, P4 ;  /* 0x0000000110107824 */ /* 0x100fe400020e0687 */
[----:B------:R-:W-:-:S03]  /*26880*/  IMAD.X R14, R14, 0x1, R135, P5 ;  /* 0x000000010e0e7824 */ /* 0x000fc600028e0687 */
[----:B------:R1:W-:Y:S04]  /*26890*/  STL [R1+0x3d4], R16 ;  /* 0x0003d41001007387 */ /* 0x0003e80000100800 */
[----:B------:R1:W-:Y:S04]  /*268a0*/  STL [R1+0x418], R8 ;  /* 0x0004180801007387 */ /* 0x0003e80000100800 */
[----:B-----5:R-:W5:Y:S01]  /*268b0*/  LDL.LU R13, [R1+0x554] ;  /* 0x00055400010d7983 */ /* 0x020f620000300800 */
[----:B------:R-:W-:-:S03]  /*268c0*/  IMAD.MOV.U32 R5, RZ, RZ, R16 ;  /* 0x000000ffff057224 */ /* 0x000fc600078e0010 */
[----:B------:R1:W-:Y:S04]  /*268d0*/  STL [R1+0x414], R14 ;  /* 0x0004140e01007387 */ /* 0x0003e80000100800 */
[----:B-1----:R-:W5:Y:S04]  /*268e0*/  LDL.LU R16, [R1+0x594] ;  /* 0x0005940001107983 */ /* 0x002f680000300800 */
[----:B------:R1:W-:Y:S02]  /*268f0*/  LDGSTS.E [R6+0x1a00], desc[UR22][R4.64], P2 ;  /* 0x01a0000004067fae */ /* 0x0003e400091a1016 */
[----:B-1----:R-:W-:Y:S01]  /*26900*/  IMAD.MOV.U32 R4, RZ, RZ, R8 ;  /* 0x000000ffff047224 */ /* 0x002fe200078e0008 */
[----:B------:R-:W-:Y:S01]  /*26910*/  MOV R5, R14 ;  /* 0x0000000e00057202 */ /* 0x000fe20000000f00 */
[----:B------:R-:W5:Y:S04]  /*26920*/  LDL.LU R8, [R1+0x5d8] ;  /* 0x0005d80001087983 */ /* 0x000f680000300800 */
[----:B------:R-:W5:Y:S04]  /*26930*/  LDL.LU R14, [R1+0x618] ;  /* 0x00061800010e7983 */ /* 0x000f680000300800 */
[----:B------:R1:W-:Y:S01]  /*26940*/  LDGSTS.E [R6+0x1e00], desc[UR22][R4.64], P2 ;  /* 0x01e0000004067fae */ /* 0x0003e200091a1016 */
[----:B------:R-:W-:-:S05]  /*26950*/  IADD3 R17, P4, PT, R17, R134, RZ ;  /* 0x0000008611117210 */ /* 0x000fca0007f9e0ff */
[----:B------:R4:W-:Y:S01]  /*26960*/  STL [R1+0x458], R17 ;  /* 0x0004581101007387 */ /* 0x0009e20000100800 */
[----:B------:R-:W-:Y:S01]  /*26970*/  IADD3 R7, P5, PT, R7, R134, RZ ;  /* 0x0000008607077210 */ /* 0x000fe20007fbe0ff */
[----:B----4-:R-:W-:Y:S02]  /*26980*/  IMAD.X R18, R18, 0x1, R135, P4 ;  /* 0x0000000112127824 */ /* 0x010fe400020e0687 */
[----:B-1----:R-:W-:Y:S02]  /*26990*/  IMAD.MOV.U32 R4, RZ, RZ, R17 ;  /* 0x000000ffff047224 */ /* 0x002fe400078e0011 */
[----:B------:R-:W-:Y:S01]  /*269a0*/  IMAD.X R11, R11, 0x1, R135, P5 ;  /* 0x000000010b0b7824 */ /* 0x000fe200028e0687 */
        /* <DEDUP_REMOVED lines=9> */
[----:B----4-:R-:W4:Y:S04]  /*26a40*/  LDL.LU R7, [R1+0x260] ;  /* 0x0002600001077983 */ /* 0x010f280000300800 */
[----:B------:R1:W-:Y:S04]  /*26a50*/  LDGSTS.E [R6+0x2600], desc[UR22][R4.64], P2 ;  /* 0x0260000004067fae */ /* 0x0003e800091a1016 */
[----:B------:R-:W4:Y:S01]  /*26a60*/  LDL.LU R11, [R1+0x2a0] ;  /* 0x0002a000010b7983 */ /* 0x000f220000300800 */
[----:B------:R-:W-:-:S02]  /*26a70*/  IADD3 R19, P4, PT, R19, R134, RZ ;  /* 0x0000008613137210 */ /* 0x000fc40007f9e0ff */
[----:B------:R-:W-:-:S03]  /*26a80*/  IADD3 R10, P5, PT, R10, R134, RZ ;  /* 0x000000860a0a7210 */ /* 0x000fc60007fbe0ff */
[----:B------:R-:W-:Y:S02]  /*26a90*/  IMAD.X R20, R20, 0x1, R135, P4 ;  /* 0x0000000114147824 */ /* 0x000fe400020e0687 */
[----:B-1----:R-:W-:Y:S02]  /*26aa0*/  IMAD.MOV.U32 R4, RZ, RZ, R19 ;  /* 0x000000ffff047224 */ /* 0x002fe400078e0013 */
[----:B------:R-:W-:Y:S01]  /*26ab0*/  IMAD.MOV.U32 R5, RZ, RZ, R20 ;  /* 0x000000ffff057224 */ /* 0x000fe200078e0014 */
[----:B------:R-:W-:Y:S01]  /*26ac0*/  STL [R1+0x4d8], R19 ;  /* 0x0004d81301007387 */ /* 0x000fe20000100800 */
[----:B--2---:R-:W-:-:S03]  /*26ad0*/  IMAD.X R15, R15, 0x1, R135, P5 ;  /* 0x000000010f0f7824 */ /* 0x004fc600028e0687 */
[----:B------:R-:W-:Y:S04]  /*26ae0*/  STL [R1+0x4d4], R20 ;  /* 0x0004d41401007387 */ /* 0x000fe80000100800 */
[----:B------:R1:W-:Y:S04]  /*26af0*/  STL [R1+0x518], R10 ;  /* 0x0005180a01007387 */ /* 0x0003e80000100800 */
[----:B------:R2:W-:Y:S01]  /*26b00*/  LDGSTS.E [R6+0x2a00], desc[UR22][R4.64], P2 ;  /* 0x02a0000004067fae */ /* 0x0005e200091a1016 */
[----:B---3--:R-:W-:-:S03]  /*26b10*/  IADD3 R9, P4, PT, R9, R134, RZ ;  /* 0x0000008609097210 */ /* 0x008fc60007f9e0ff */
[----:B------:R3:W-:Y:S01]  /*26b20*/  STL [R1+0x514], R15 ;  /* 0x0005140f01007387 */ /* 0x0007e20000100800 */
[----:B------:R-:W-:Y:S01]  /*26b30*/  IADD3 R12, P5, PT, R12, R134, RZ ;  /* 0x000000860c0c7210 */ /* 0x000fe20007fbe0ff */
[----:B--2---:R-:W-:Y:S01]  /*26b40*/  IMAD.MOV.U32 R4, RZ, RZ, R10 ;  /* 0x000000ffff047224 */ /* 0x004fe200078e000a */
[----:B------:R-:W-:Y:S01]  /*26b50*/  MOV R5, R15 ;  /* 0x0000000f00057202 */ /* 0x000fe20000000f00 */
[----:B-1----:R-:W2:Y:S04]  /*26b60*/  LDL.LU R10, [R1+0x25c] ;  /* 0x00025c00010a7983 */ /* 0x002ea80000300800 */
[----:B---3--:R-:W3:Y:S04]  /*26b70*/  LDL.LU R15, [R1+0x29c] ;  /* 0x00029c00010f7983 */ /* 0x008ee80000300800 */
[----:B------:R1:W-:Y:S04]  /*26b80*/  LDGSTS.E [R6+0x2e00], desc[UR22][R4.64], P2 ;  /* 0x02e0000004067fae */ /* 0x0003e800091a1016 */
[----:B------:R5:W-:Y:S01]  /*26b90*/  STL [R1+0x558], R9 ;  /* 0x0005580901007387 */ /* 0x000be20000100800 */
[----:B-1----:R-:W-:-:S02]  /*26ba0*/  IMAD.MOV.U32 R4, RZ, RZ, R9 ;  /* 0x000000ffff047224 */ /* 0x002fc400078e0009 */
[----:B-----5:R-:W-:-:S04]  /*26bb0*/  IMAD.X R13, R13, 0x1, R135, P4 ;  /* 0x000000010d0d7824 */ /* 0x020fc800020e0687 */
[----:B------:R-:W-:Y:S01]  /*26bc0*/  IMAD.MOV.U32 R5, RZ, RZ, R13 ;  /* 0x000000ffff057224 */ /* 0x000fe200078e000d */
[----:B------:R1:W-:Y:S01]  /*26bd0*/  STL [R1+0x554], R13 ;  /* 0x0005540d01007387 */ /* 0x0003e20000100800 */
[----:B------:R-:W-:-:S03]  /*26be0*/  IMAD.X R16, R16, 0x1, R135, P5 ;  /* 0x0000000110107824 */ /* 0x000fc600028e0687 */
[----:B------:R5:W-:Y:S04]  /*26bf0*/  STL [R1+0x598], R12 ;  /* 0x0005980c01007387 */ /* 0x000be80000100800 */
[----:B------:R-:W3:Y:S04]  /*26c00*/  LDL.LU R9, [R1+0x2e0] ;  /* 0x0002e00001097983 */ /* 0x000ee80000300800 */
[----:B------:R5:W-:Y:S04]  /*26c10*/  STL [R1+0x594], R16 ;  /* 0x0005941001007387 */ /* 0x000be80000100800 */
[----:B------:R5:W-:Y:S04]  /*26c20*/  LDGSTS.E [R6+0x3200], desc[UR22][R4.64], P2 ;  /* 0x0320000004067fae */ /* 0x000be800091a1016 */
[----:B-1----:R-:W3:Y:S01]  /*26c30*/  LDL.LU R13, [R1+0x320] ;  /* 0x00032000010d7983 */ /* 0x002ee20000300800 */
[----:B------:R-:W-:Y:S01]  /*26c40*/  IADD3 R8, P4, PT, R8, R134, RZ ;  /* 0x0000008608087210 */ /* 0x000fe20007f9e0ff */
[----:B-----5:R-:W-:-:S02]  /*26c50*/  IMAD.MOV.U32 R4, RZ, RZ, R12 ;  /* 0x000000ffff047224 */ /* 0x020fc400078e000c */
[----:B------:R-:W5:Y:S01]  /*26c60*/  LDL.LU R12, [R1+0x2dc] ;  /* 0x0002dc00010c7983 */ /* 0x000f620000300800 */
[----:B------:R-:W-:-:S03]  /*26c70*/  IMAD.MOV.U32 R5, RZ, RZ, R16 ;  /* 0x000000ffff057224 */ /* 0x000fc600078e0010 */
[----:B------:R-:W5:Y:S01]  /*26c80*/  LDL.LU R16, [R1+0x31c] ;  /* 0x00031c0001107983 */ /* 0x000f620000300800 */
[----:B------:R-:W-:-:S03]  /*26c90*/  IADD3 R14, P5, PT, R14, R134, RZ ;  /* 0x000000860e0e7210 */ /* 0x000fc60007fbe0ff */
[----:B------:R1:W-:Y:S04]  /*26ca0*/  LDGSTS.E [R6+0x3600], desc[UR22][R4.64], P2 ;  /* 0x0360000004067fae */ /* 0x0003e800091a1016 */
[----:B------:R-:W-:Y:S01]  /*26cb0*/  STL [R1+0x5d8], R8 ;  /* 0x0005d80801007387 */ /* 0x000fe20000100800 */
[----:B-1----:R-:W-:Y:S02]  /*26cc0*/  IMAD.MOV.U32 R4, RZ, RZ, R8 ;  /* 0x000000ffff047224 */ /* 0x002fe400078e0008 */
[----:B------:R-:W-:-:S04]  /*26cd0*/  IMAD.X R17, R17, 0x1, R135, P4 ;  /* 0x0000000111117824 */ /* 0x000fc800020e0687 */
        /* <DEDUP_REMOVED lines=8> */
[----:B----4-:R-:W-:Y:S01]  /*26d60*/  MOV R5, R18 ;  /* 0x0000001200057202 */ /* 0x010fe20000000f00 */
[----:B------:R-:W-:-:S02]  /*26d70*/  IMAD.MOV.U32 R4, RZ, RZ, R14 ;  /* 0x000000ffff047224 */ /* 0x000fc400078e000e */
[----:B-1----:R-:W4:Y:S04]  /*26d80*/  LDL.LU R18, [R1+0x35c] ;  /* 0x00035c0001127983 */ /* 0x002f280000300800 */
[----:B------:R-:W4:Y:S01]  /*26d90*/  LDL.LU R14, [R1+0x39c] ;  /* 0x00039c00010e7983 */ /* 0x000f220000300800 */
[-C--:B------:R-:W-:Y:S02]  /*26da0*/  IADD3 R7, P4, PT, R7, R134.reuse, RZ ;  /* 0x0000008607077210 */ /* 0x080fe40007f9e0ff */
        /* <DEDUP_REMOVED lines=10> */
[----:B---3--:R-:W-:-:S03]  /*26e50*/  IMAD.X R15, R15, 0x1, R135, P5 ;  /* 0x000000010f0f7824 */ /* 0x008fc600028e0687 */
[----:B------:R2:W-:Y:S04]  /*26e60*/  LDGSTS.E [R6+0x280], desc[UR22][R4.64], P2 ;  /* 0x0028000004067fae */ /* 0x0005e800091a1016 */
[----:B-1----:R-:W3:Y:S04]  /*26e70*/  LDL.LU R10, [R1+0x3e0] ;  /* 0x0003e000010a7983 */ /* 0x002ee80000300800 */
[----:B------:R-:W3:Y:S01]  /*26e80*/  LDL.LU R7, [R1+0x420] ;  /* 0x0004200001077983 */ /* 0x000ee20000300800 */
[----:B--2---:R-:W-:-:S03]  /*26e90*/  IMAD.MOV.U32 R5, RZ, RZ, R15 ;  /* 0x000000ffff057224 */ /* 0x004fc600078e000f */
[----:B------:R1:W-:Y:S01]  /*26ea0*/  STL [R1+0x29c], R15 ;  /* 0x00029c0f01007387 */ /* 0x0003e20000100800 */
[----:B------:R-:W-:-:S05]  /*26eb0*/  IMAD.MOV.U32 R4, RZ, RZ, R11 ;  /* 0x000000ffff047224 */ /* 0x000fca00078e000b */
[----:B------:R2:W-:Y:S04]  /*26ec0*/  LDGSTS.E [R6+0x680], desc[UR22][R4.64], P2 ;  /* 0x0068000004067fae */ /* 0x0005e800091a1016 */
[----:B-1----:R-:W3:Y:S04]  /*26ed0*/  LDL.LU R15, [R1+0x3dc] ;  /* 0x0003dc00010f7983 */ /* 0x002ee80000300800 */
[----:B------:R-:W3:Y:S01]  /*26ee0*/  LDL.LU R11, [R1+0x41c] ;  /* 0x00041c00010b7983 */ /* 0x000ee20000300800 */
[----:B------:R-:W-:-:S05]  /*26ef0*/  IADD3 R9, P4, PT, R9, R134, RZ ;  /* 0x0000008609097210 */ /* 0x000fca0007f9e0ff */
[----:B------:R1:W-:Y:S01]  /*26f00*/  STL [R1+0x2e0], R9 ;  /* 0x0002e00901007387 */ /* 0x0003e20000100800 */
[----:B--2---:R-:W-:Y:S01]  /*26f10*/  IMAD.MOV.U32 R4, RZ, RZ, R9 ;  /* 0x000000ffff047224 */ /* 0x004fe200078e0009 */
[----:B------:R-:W-:Y:S01]  /*26f20*/  IADD3 R13, P5, PT, R13, R134, RZ ;  /* 0x000000860d0d7210 */ /* 0x000fe20007fbe0ff */
[----:B-----5:R-:W-:-:S04]  /*26f30*/  IMAD.X R12, R12, 0x1, R135, P4 ;  /* 0x000000010c0c7824 */ /* 0x020fc800020e0687 */
[----:B------:R-:W-:Y:S01]  /*26f40*/  IMAD.X R16, R16, 0x1, R135, P5 ;  /* 0x0000000110107824 */ /* 0x000fe200028e0687 */
[----:B------:R2:W-:Y:S01]  /*26f50*/  STL [R1+0x2dc], R12 ;  /* 0x0002dc0c01007387 */ /* 0x0005e20000100800 */
[----:B------:R-:W-:-:S03]  /*26f60*/  IMAD.MOV.U32 R5, RZ, RZ, R12 ;  /* 0x000000ffff057224 */ /* 0x000fc600078e000c */
[----:B------:R-:W-:Y:S04]  /*26f70*/  STL [R1+0x320], R13 ;  /* 0x0003200d01007387 */ /* 0x000fe80000100800 */
[----:B-1----:R-:W5:Y:S04]  /*26f80*/  LDL.LU R9, [R1+0x460] ;  /* 0x0004600001097983 */ /* 0x002f680000300800 */
[----:B------:R1:W-:Y:S04]  /*26f90*/  STL [R1+0x31c], R16 ;  /* 0x00031c1001007387 */ /* 0x0003e80000100800 */
[----:B------:R1:W-:Y:S04]  /*26fa0*/  LDGSTS.E [R6+0xa80], desc[UR22][R4.64], P2 ;  /* 0x00a8000004067fae */ /* 0x0003e800091a1016 */
[----:B--2---:R-:W2:Y:S01]  /*26fb0*/  LDL.LU R12, [R1+0x4a0] ;  /* 0x0004a000010c7983 */ /* 0x004ea20000300800 */
[----:B-1----:R-:W-:-:S03]  /*26fc0*/  IMAD.MOV.U32 R5, RZ, RZ, R16 ;  /* 0x000000ffff057224 */ /* 0x002fc600078e0010 */
[----:B------:R-:W2:Y:S01]  /*26fd0*/  LDL.LU R16, [R1+0x45c] ;  /* 0x00045c0001107983 */ /* 0x000ea20000300800 */
[----:B------:R-:W-:-:S03]  /*26fe0*/  MOV R4, R13 ;  /* 0x0000000d00047202 */ /* 0x000fc60000000f00 */
[----:B------:R-:W2:Y:S04]  /*26ff0*/  LDL.LU R13, [R1+0x49c] ;  /* 0x00049c00010d7983 */ /* 0x000ea80000300800 */
[----:B------:R1:W-:Y:S01]  /*27000*/  LDGSTS.E [R6+0xe80], desc[UR22][R4.64], P2 ;  /* 0x00e8000004067fae */ /* 0x0003e200091a1016 */
[-C--:B------:R-:W-:Y:S02]  /*27010*/  IADD3 R17, P4, PT, R17, R134.reuse, RZ ;  /* 0x0000008611117210 */ /* 0x080fe40007f9e0ff */
[----:B------:R-:W-:-:S03]  /*27020*/  IADD3 R8, P5, PT, R8, R134, RZ ;  /* 0x0000008608087210 */ /* 0x000fc60007fbe0ff */
[----:B------:R1:W-:Y:S01]  /*27030*/  STL [R1+0x360], R17 ;  /* 0x0003601101007387 */ /* 0x0003e20000100800 */
[--C-:B----4-:R-:W-:Y:S02]  /*27040*/  IMAD.X R18, R18, 0x1, R135.reuse, P4 ;  /* 0x0000000112127824 */ /* 0x110fe400020e0687 */
[----:B------:R-:W-:-:S03]  /*27050*/  IMAD.X R14, R14, 0x1, R135, P5 ;  /* 0x000000010e0e7824 */ /* 0x000fc600028e0687 */
        /* <DEDUP_REMOVED lines=16> */
[----:B------:R-:W-:-:S03]  /*27160*/  IADD3 R7, P5, PT, R7, R134, RZ ;  /* 0x0000008607077210 */ /* 0x000fc60007fbe0ff */
[----:B------:R3:W-:Y:S01]  /*27170*/  STL [R1+0x3e0], R10 ;  /* 0x0003e00a01007387 */ /* 0x0007e20000100800 */
[----:B-1----:R-:W-:Y:S02]  /*27180*/  IMAD.MOV.U32 R4, RZ, RZ, R10 ;  /* 0x000000ffff047224 */ /* 0x002fe400078e000a */
[--C-:B------:R-:W-:Y:S02]  /*27190*/  IMAD.X R15, R15, 0x1, R135.reuse, P4 ;  /* 0x000000010f0f7824 */ /* 0x100fe400020e0687 */
[----:B------:R-:W-:-:S03]  /*271a0*/  IMAD.X R11, R11, 0x1, R135, P5 ;  /* 0x000000010b0b7824 */ /* 0x000fc600028e0687 */
[----:B------:R1:W-:Y:S01]  /*271b0*/  STL [R1+0x3dc], R15 ;  /* 0x0003dc0f01007387 */ /* 0x0003e20000100800 */
[----:B------:R-:W-:-:S03]  /*271c0*/  IMAD.MOV.U32 R5, RZ, RZ, R15 ;  /* 0x000000ffff057224 */ /* 0x000fc600078e000f */
[----:B------:R1:W-:Y:S04]  /*271d0*/  STL [R1+0x420], R7 ;  /* 0x0004200701007387 */ /* 0x0003e80000100800 */
[----:B---3--:R-:W3:Y:S04]  /*271e0*/  LDL.LU R10, [R1+0x55c] ;  /* 0x00055c00010a7983 */ /* 0x008ee80000300800 */
[----:B------:R5:W-:Y:S04]  /*271f0*/  STL [R1+0x41c], R11 ;  /* 0x00041c0b01007387 */ /* 0x000be80000100800 */
[----:B-1----:R-:W3:Y:S04]  /*27200*/  LDL.LU R15, [R1+0x59c] ;  /* 0x00059c00010f7983 */ /* 0x002ee80000300800 */
[----:B------:R1:W-:Y:S02]  /*27210*/  LDGSTS.E [R6+0x1a80], desc[UR22][R4.64], P2 ;  /* 0x01a8000004067fae */ /* 0x0003e400091a1016 */
[----:B-1----:R-:W-:Y:S01]  /*27220*/  MOV R4, R7 ;  /* 0x0000000700047202 */ /* 0x002fe20000000f00 */
[----:B------:R-:W-:Y:S01]  /*27230*/  IMAD.MOV.U32 R5, RZ, RZ, R11 ;  /* 0x000000ffff057224 */ /* 0x000fe200078e000b */
[----:B------:R-:W3:Y:S01]  /*27240*/  LDL.LU R7, [R1+0x5e0] ;  /* 0x0005e00001077983 */ /* 0x000ee20000300800 */
[----:B-----5:R-:W-:-:S03]  /*27250*/  IADD3 R9, P4, PT, R9, R134, RZ ;  /* 0x0000008609097210 */ /* 0x020fc60007f9e0ff */
[----:B------:R-:W5:Y:S04]  /*27260*/  LDL.LU R11, [R1+0x620] ;  /* 0x00062000010b7983 */ /* 0x000f680000300800 */
[----:B------:R1:W-:Y:S04]  /*27270*/  STL [R1+0x460], R9 ;  /* 0x0004600901007387 */ /* 0x0003e80000100800 */
[----:B------:R1:W-:Y:S01]  /*27280*/  LDGSTS.E [R6+0x1e80], desc[UR22][R4.64], P2 ;  /* 0x01e8000004067fae */ /* 0x0003e200091a1016 */
[----:B--2---:R-:W-:Y:S01]  /*27290*/  IADD3 R12, P5, PT, R12, R134, RZ ;  /* 0x000000860c0c7210 */ /* 0x004fe20007fbe0ff */
[----:B------:R-:W-:-:S02]  /*272a0*/  IMAD.X R16, R16, 0x1, R135, P4 ;  /* 0x0000000110107824 */ /* 0x000fc400020e0687 */
        /* <DEDUP_REMOVED lines=11> */
[----:B--2---:R-:W2:Y:S04]  /*27360*/  LDL.LU R12, [R1+0x268] ;  /* 0x00026800010c7983 */ /* 0x004ea80000300800 */
[----:B------:R1:W-:Y:S04]  /*27370*/  LDGSTS.E [R6+0x2680], desc[UR22][R4.64], P2 ;  /* 0x0268000004067fae */ /* 0x0003e800091a1016 */
[----:B------:R-:W2:Y:S01]  /*27380*/  LDL.LU R13, [R1+0x2a8] ;  /* 0x0002a800010d7983 */ /* 0x000ea20000300800 */
        /* <DEDUP_REMOVED lines=11> */
[----:B----4-:R-:W-:-:S03]  /*27440*/  MOV R4, R17 ;  /* 0x0000001100047202 */ /* 0x010fc60000000f00 */
        /* <DEDUP_REMOVED lines=11> */
[----:B------:R-:W-:-:S03]  /*27500*/  IMAD.X R15, R15, 0x1, R135, P5 ;  /* 0x000000010f0f7824 */ /* 0x000fc600028e0687 */
[----:B------:R3:W-:Y:S04]  /*27510*/  STL [R1+0x5a0], R14 ;  /* 0x0005a00e01007387 */ /* 0x0007e80000100800 */
[----:B------:R-:W4:Y:S04]  /*27520*/  LDL.LU R8, [R1+0x2e8] ;  /* 0x0002e80001087983 */ /* 0x000f280000300800 */
[----:B------:R3:W-:Y:S04]  /*27530*/  STL [R1+0x59c], R15 ;  /* 0x00059c0f01007387 */ /* 0x0007e80000100800 */
[----:B------:R3:W-:Y:S04]  /*27540*/  LDGSTS.E [R6+0x3280], desc[UR22][R4.64], P2 ;  /* 0x0328000004067fae */ /* 0x0007e800091a1016 */
[----:B-1----:R-:W4:Y:S01]  /*27550*/  LDL.LU R10, [R1+0x328] ;  /* 0x00032800010a7983 */ /* 0x002f220000300800 */
[----:B------:R-:W-:Y:S01]  /*27560*/  IADD3 R7, P4, PT, R7, R134, RZ ;  /* 0x0000008607077210 */ /* 0x000fe20007f9e0ff */
[----:B---3--:R-:W-:-:S02]  /*27570*/  IMAD.MOV.U32 R4, RZ, RZ, R14 ;  /* 0x000000ffff047224 */ /* 0x008fc400078e000e */
[----:B------:R-:W3:Y:S01]  /*27580*/  LDL.LU R14, [R1+0x2e4] ;  /* 0x0002e400010e7983 */ /* 0x000ee20000300800 */
[----:B------:R-:W-:Y:S01]  /*27590*/  IMAD.MOV.U32 R5, RZ, RZ, R15 ;  /* 0x000000ffff057224 */ /* 0x000fe200078e000f */
[----:B-----5:R-:W-:Y:S02]  /*275a0*/  IADD3 R11, P5, PT, R11, R134, RZ ;  /* 0x000000860b0b7210 */ /* 0x020fe40007fbe0ff */
[----:B------:R-:W5:Y:S04]  /*275b0*/  LDL.LU R15, [R1+0x324] ;  /* 0x00032400010f7983 */ /* 0x000f680000300800 */
        /* <DEDUP_REMOVED lines=12> */
[----:B--2---:R-:W-:Y:S01]  /*27680*/  IMAD.MOV.U32 R5, RZ, RZ, R16 ;  /* 0x000000ffff057224 */ /* 0x004fe200078e0010 */
[----:B------:R-:W-:-:S02]  /*27690*/  MOV R4, R11 ;  /* 0x0000000b00047202 */ /* 0x000fc40000000f00 */
[----:B-1----:R-:W2:Y:S04]  /*276a0*/  LDL.LU R16, [R1+0x364] ;  /* 0x0003640001107983 */ /* 0x002ea80000300800 */
[----:B------:R-:W2:Y:S01]  /*276b0*/  LDL.LU R11, [R1+0x3a4] ;  /* 0x0003a400010b7983 */ /* 0x000ea20000300800 */
        /* <DEDUP_REMOVED lines=8> */
[----:B----4-:R-:W-:-:S04]  /*27740*/  IMAD.X R17, R17, 0x1, R135, P4 ;  /* 0x0000000111117824 */ /* 0x010fc800020e0687 */
[----:B------:R-:W-:Y:S01]  /*27750*/  IMAD.MOV.U32 R5, RZ, RZ, R17 ;  /* 0x000000ffff057224 */ /* 0x000fe200078e0011 */
[----:B------:R1:W-:Y:S01]  /*27760*/  STL [R1+0x264], R17 ;  /* 0x0002641101007387 */ /* 0x0003e20000100800 */
[----:B------:R-:W-:-:S03]  /*27770*/  IMAD.X R18, R18, 0x1, R135, P5 ;  /* 0x0000000112127824 */ /* 0x000fc600028e0687 */
[----:B------:R4:W-:Y:S04]  /*27780*/  LDGSTS.E [R6+0x300], desc[UR22][R4.64], P2 ;  /* 0x0030000004067fae */ /* 0x0009e800091a1016 */
[----:B-1----:R-:W2:Y:S04]  /*27790*/  LDL.LU R17, [R1+0x3e8] ;  /* 0x0003e80001117983 */ /* 0x002ea80000300800 */
[----:B------:R-:W2:Y:S01]  /*277a0*/  LDL.LU R12, [R1+0x428] ;  /* 0x00042800010c7983 */ /* 0x000ea20000300800 */
[----:B----4-:R-:W-:-:S03]  /*277b0*/  IMAD.MOV.U32 R5, RZ, RZ, R18 ;  /* 0x000000ffff057224 */ /* 0x010fc600078e0012 */
[----:B------:R1:W-:Y:S01]  /*277c0*/  STL [R1+0x2a4], R18 ;  /* 0x0002a41201007387 */ /* 0x0003e20000100800 */
[----:B------:R-:W-:-:S05]  /*277d0*/  IMAD.MOV.U32 R4, RZ, RZ, R13 ;  /* 0x000000ffff047224 */ /* 0x000fca00078e000d */
[----:B------:R4:W-:Y:S04]  /*277e0*/  LDGSTS.E [R6+0x700], desc[UR22][R4.64], P2 ;  /* 0x0070000004067fae */ /* 0x0009e800091a1016 */
[----:B-1----:R-:W2:Y:S04]  /*277f0*/  LDL.LU R18, [R1+0x3e4] ;  /* 0x0003e40001127983 */ /* 0x002ea80000300800 */
[----:B------:R-:W2:Y:S01]  /*27800*/  LDL.LU R13, [R1+0x424] ;  /* 0x00042400010d7983 */ /* 0x000ea20000300800 */
[----:B------:R-:W-:-:S05]  /*27810*/  IADD3 R8, P4, PT, R8, R134, RZ ;  /* 0x0000008608087210 */ /* 0x000fca0007f9e0ff */
[----:B------:R-:W-:Y:S01]  /*27820*/  STL [R1+0x2e8], R8 ;  /* 0x0002e80801007387 */ /* 0x000fe20000100800 */
[----:B----4-:R-:W-:Y:S01]  /*27830*/  IMAD.MOV.U32 R4, RZ, RZ, R8 ;  /* 0x000000ffff047224 */ /* 0x010fe200078e0008 */
[----:B------:R-:W-:Y:S01]  /*27840*/  IADD3 R10, P5, PT, R10, R134, RZ ;  /* 0x000000860a0a7210 */ /* 0x000fe20007fbe0ff */
[----:B---3--:R-:W-:-:S04]  /*27850*/  IMAD.X R14, R14, 0x1, R135, P4 ;  /* 0x000000010e0e7824 */ /* 0x008fc800020e0687 */
[----:B-----5:R-:W-:Y:S01]  /*27860*/  IMAD.X R15, R15, 0x1, R135, P5 ;  /* 0x000000010f0f7824 */ /* 0x020fe200028e0687 */
[----:B------:R1:W-:Y:S01]  /*27870*/  STL [R1+0x2e4], R14 ;  /* 0x0002e40e01007387 */ /* 0x0003e20000100800 */
[----:B------:R-:W-:-:S03]  /*27880*/  MOV R5, R14 ;  /* 0x0000000e00057202 */ /* 0x000fc60000000f00 */
[----:B------:R-:W-:Y:S04]  /*27890*/  STL [R1+0x328], R10 ;  /* 0x0003280a01007387 */ /* 0x000fe80000100800 */
[----:B------:R3:W-:Y:S04]  /*278a0*/  LDGSTS.E [R6+0xb00], desc[UR22][R4.64], P2 ;  /* 0x00b0000004067fae */ /* 0x0007e800091a1016 */
[----:B-1----:R-:W4:Y:S04]  /*278b0*/  LDL.LU R14, [R1+0x468] ;  /* 0x00046800010e7983 */ /* 0x002f280000300800 */
[----:B------:R1:W-:Y:S04]  /*278c0*/  STL [R1+0x324], R15 ;  /* 0x0003240f01007387 */ /* 0x0003e80000100800 */
[----:B------:R-:W5:Y:S01]  /*278d0*/  LDL.LU R8, [R1+0x4a8] ;  /* 0x0004a80001087983 */ /* 0x000f620000300800 */
[----:B---3--:R-:W-:-:S03]  /*278e0*/  IMAD.MOV.U32 R5, RZ, RZ, R15 ;  /* 0x000000ffff057224 */ /* 0x008fc600078e000f */
[----:B-1----:R-:W3:Y:S01]  /*278f0*/  LDL.LU R15, [R1+0x464] ;  /* 0x00046400010f7983 */ /* 0x002ee20000300800 */
[----:B------:R-:W-:-:S03]  /*27900*/  IMAD.MOV.U32 R4, RZ, RZ, R10 ;  /* 0x000000ffff047224 */ /* 0x000fc600078e000a */
[----:B------:R-:W3:Y:S04]  /*27910*/  LDL.LU R10, [R1+0x4a4] ;  /* 0x0004a400010a7983 */ /* 0x000ee80000300800 */
[----:B------:R1:W-:Y:S01]  /*27920*/  LDGSTS.E [R6+0xf00], desc[UR22][R4.64], P2 ;  /* 0x00f0000004067fae */ /* 0x0003e200091a1016 */
[-C--:B------:R-:W-:Y:S02]  /*27930*/  IADD3 R9, P4, PT, R9, R134.reuse, RZ ;  /* 0x0000008609097210 */ /* 0x080fe40007f9e0ff */
[----:B------:R-:W-:-:S03]  /*27940*/  IADD3 R7, P5, PT, R7, R134, RZ ;  /* 0x0000008607077210 */ /* 0x000fc60007fbe0ff */
[----:B------:R1:W-:Y:S01]  /*27950*/  STL [R1+0x368], R9 ;  /* 0x0003680901007387 */ /* 0x0003e20000100800 */
[--C-:B--2---:R-:W-:Y:S02]  /*27960*/  IMAD.X R16, R16, 0x1, R135.reuse, P4 ;  /* 0x0000000110107824 */ /* 0x104fe400020e0687 */
[----:B------:R-:W-:-:S03]  /*27970*/  IMAD.X R11, R11, 0x1, R135, P5 ;  /* 0x000000010b0b7824 */ /* 0x000fc600028e0687 */
[----:B------:R-:W-:Y:S04]  /*27980*/  STL [R1+0x364], R16 ;  /* 0x0003641001007387 */ /* 0x000fe80000100800 */
[----:B------:R-:W-:Y:S01]  /*27990*/  STL [R1+0x3a8], R7 ;  /* 0x0003a80701007387 */ /* 0x000fe20000100800 */
[----:B-1----:R-:W-:-:S03]  /*279a0*/  IMAD.MOV.U32 R4, RZ, RZ, R9 ;  /* 0x000000ffff047224 */ /* 0x002fc600078e0009 */
[----:B------:R-:W2:Y:S01]  /*279b0*/  LDL.LU R19, [R1+0x4e8] ;  /* 0x0004e80001137983 */ /* 0x000ea20000300800 */
[----:B------:R-:W-:-:S03]  /*279c0*/  IMAD.MOV.U32 R5, RZ, RZ, R16 ;  /* 0x000000ffff057224 */ /* 0x000fc600078e0010 */
[----:B------:R1:W-:Y:S04]  /*279d0*/  STL [R1+0x3a4], R11 ;  /* 0x0003a40b01007387 */ /* 0x0003e80000100800 */
[----:B------:R-:W2:Y:S04]  /*279e0*/  LDL.LU R9, [R1+0x528] ;  /* 0x0005280001097983 */ /* 0x000ea80000300800 */
[----:B------:R-:W2:Y:S04]  /*279f0*/  LDL.LU R20, [R1+0x4e4] ;  /* 0x0004e40001147983 */ /* 0x000ea80000300800 */
[----:B------:R1:W-:Y:S02]  /*27a00*/  LDGSTS.E [R6+0x1300], desc[UR22][R4.64], P2 ;  /* 0x0130000004067fae */ /* 0x0003e400091a1016 */
[----:B-1----:R-:W-:-:S02]  /*27a10*/  IMAD.MOV.U32 R5, RZ, RZ, R11 ;  /* 0x000000ffff057224 */ /* 0x002fc400078e000b */
[----:B------:R-:W2:Y:S01]  /*27a20*/  LDL.LU R11, [R1+0x524] ;  /* 0x00052400010b7983 */ /* 0x000ea20000300800 */
[----:B------:R-:W-:-:S03]  /*27a30*/  IMAD.MOV.U32 R4, RZ, RZ, R7 ;  /* 0x000000ffff047224 */ /* 0x000fc600078e0007 */
[----:B------:R-:W2:Y:S04]  /*27a40*/  LDL.LU R7, [R1+0x568] ;  /* 0x0005680001077983 */ /* 0x000ea80000300800 */
[----:B------:R-:W2:Y:S04]  /*27a50*/  LDL.LU R16, [R1+0x5a8] ;  /* 0x0005a80001107983 */ /* 0x000ea80000300800 */
        /* <DEDUP_REMOVED lines=9> */
[----:B------:R-:W2:Y:S01]  /*27af0*/  LDL.LU R17, [R1+0x564] ;  /* 0x0005640001117983 */ /* 0x000ea20000300800 */
[----:B------:R-:W-:-:S03]  /*27b00*/  MOV R5, R18 ;  /* 0x0000001200057202 */ /* 0x000fc60000000f00 */
[----:B------:R1:W-:Y:S04]  /*27b10*/  STL [R1+0x424], R13 ;  /* 0x0004240d01007387 */ /* 0x0003e80000100800 */
[----:B-1----:R-:W2:Y:S04]  /*27b20*/  LDL.LU R18, [R1+0x5a4] ;  /* 0x0005a40001127983 */ /* 0x002ea80000300800 */
[----:B------:R1:W-:Y:S02]  /*27b30*/  LDGSTS.E [R6+0x1b00], desc[UR22][R4.64], P2 ;  /* 0x01b0000004067fae */ /* 0x0003e400091a1016 */
[----:B-1----:R-:W-:-:S02]  /*27b40*/  IMAD.MOV.U32 R4, RZ, RZ, R12 ;  /* 0x000000ffff047224 */ /* 0x002fc400078e000c */
[----:B------:R-:W-:Y:S01]  /*27b50*/  IMAD.MOV.U32 R5, RZ, RZ, R13 ;  /* 0x000000ffff057224 */ /* 0x000fe200078e000d */
[----:B------:R-:W2:Y:S04]  /*27b60*/  LDL.LU R12, [R1+0x5e8] ;  /* 0x0005e800010c7983 */ /* 0x000ea80000300800 */
[----:B------:R-:W2:Y:S04]  /*27b70*/  LDL.LU R13, [R1+0x628] ;  /* 0x00062800010d7983 */ /* 0x000ea80000300800 */
[----:B------:R1:W-:Y:S01]  /*27b80*/  LDGSTS.E [R6+0x1f00], desc[UR22][R4.64], P2 ;  /* 0x01f0000004067fae */ /* 0x0003e200091a1016 */
[----:B----4-:R-:W-:-:S05]  /*27b90*/  IADD3 R14, P4, PT, R14, R134, RZ ;  /* 0x000000860e0e7210 */ /* 0x010fca0007f9e0ff */
[----:B------:R4:W-:Y:S01]  /*27ba0*/  STL [R1+0x468], R14 ;  /* 0x0004680e01007387 */ /* 0x0009e20000100800 */
[----:B-----5:R-:W-:Y:S01]  /*27bb0*/  IADD3 R8, P5, PT, R8, R134, RZ ;  /* 0x0000008608087210 */ /* 0x020fe20007fbe0ff */
[--C-:B---3--:R-:W-:Y:S02]  /*27bc0*/  IMAD.X R15, R15, 0x1, R135.reuse, P4 ;  /* 0x000000010f0f7824 */ /* 0x108fe400020e0687 */
[----:B-1----:R-:W-:Y:S02]  /*27bd0*/  IMAD.MOV.U32 R4, RZ, RZ, R14 ;  /* 0x000000ffff047224 */ /* 0x002fe400078e000e */
[----:B------:R-:W-:Y:S01]  /*27be0*/  IMAD.X R10, R10, 0x1, R135, P5 ;  /* 0x000000010a0a7824 */ /* 0x000fe200028e0687 */
[----:B------:R1:W-:Y:S01]  /*27bf0*/  STL [R1+0x464], R15 ;  /* 0x0004640f01007387 */ /* 0x0003e20000100800 */
[----:B------:R-:W-:-:S03]  /*27c00*/  IMAD.MOV.U32 R5, RZ, RZ, R15 ;  /* 0x000000ffff057224 */ /* 0x000fc600078e000f */
[----:B------:R-:W-:Y:S04]  /*27c10*/  STL [R1+0x4a8], R8 ;  /* 0x0004a80801007387 */ /* 0x000fe80000100800 */
[----:B----4-:R-:W3:Y:S04]  /*27c20*/  LDL.LU R14, [R1+0x5e4] ;  /* 0x0005e400010e7983 */ /* 0x010ee80000300800 */
[----:B------:R4:W-:Y:S04]  /*27c30*/  STL [R1+0x4a4], R10 ;  /* 0x0004a40a01007387 */ /* 0x0009e80000100800 */
[----:B-1----:R-:W5:Y:S04]  /*27c40*/  LDL.LU R15, [R1+0x624] ;  /* 0x00062400010f7983 */ /* 0x002f680000300800 */
[----:B------:R1:W-:Y:S02]  /*27c50*/  LDGSTS.E [R6+0x2300], desc[UR22][R4.64], P2 ;  /* 0x0230000004067fae */ /* 0x0003e400091a1016 */
[----:B-1----:R-:W-:-:S02]  /*27c60*/  IMAD.MOV.U32 R4, RZ, RZ, R8 ;  /* 0x000000ffff047224 */ /* 0x002fc400078e0008 */
[----:B------:R-:W-:Y:S02]  /*27c70*/  IMAD.MOV.U32 R5, RZ, RZ, R10 ;  /* 0x000000ffff057224 */ /* 0x000fe400078e000a */
[----:B----4-:R-:W4:Y:S01]  /*27c80*/  LDL.LU R10, [R1+0x270] ;  /* 0x00027000010a7983 */ /* 0x010f220000300800 */
[----:B--2---:R-:W-:-:S03]  /*27c90*/  IADD3 R19, P4, PT, R19, R134, RZ ;  /* 0x0000008613137210 */ /* 0x004fc60007f9e0ff */
[----:B------:R1:W-:Y:S04]  /*27ca0*/  LDGSTS.E [R6+0x2700], desc[UR22][R4.64], P2 ;  /* 0x0270000004067fae */ /* 0x0003e800091a1016 */
[----:B------:R-:W2:Y:S01]  /*27cb0*/  LDL.LU R8, [R1+0x2b0] ;  /* 0x0002b00001087983 */ /* 0x000ea20000300800 */
[----:B------:R-:W-:Y:S01]  /*27cc0*/  IADD3 R9, P5, PT, R9, R134, RZ ;  /* 0x0000008609097210 */ /* 0x000fe20007fbe0ff */
[----:B------:R-:W-:Y:S02]  /*27cd0*/  IMAD.X R20, R20, 0x1, R135, P4 ;  /* 0x0000000114147824 */ /* 0x000fe400020e0687 */
[----:B-1----:R-:W-:-:S03]  /*27ce0*/  IMAD.MOV.U32 R4, RZ, RZ, R19 ;  /* 0x000000ffff047224 */ /* 0x002fc600078e0013 */
[----:B------:R-:W-:Y:S01]  /*27cf0*/  MOV R5, R20 ;  /* 0x0000001400057202 */ /* 0x000fe20000000f00 */
[----:B------:R-:W-:Y:S04]  /*27d00*/  STL [R1+0x4e8], R19 ;  /* 0x0004e81301007387 */ /* 0x000fe80000100800 */
[----:B------:R-:W-:Y:S04]  /*27d10*/  STL [R1+0x4e4], R20 ;  /* 0x0004e41401007387 */ /* 0x000fe80000100800 */
[----:B------:R-:W-:Y:S01]  /*27d20*/  STL [R1+0x528], R9 ;  /* 0x0005280901007387 */ /* 0x000fe20000100800 */
[----:B------:R-:W-:-:S03]  /*27d30*/  IMAD.X R11, R11, 0x1, R135, P5 ;  /* 0x000000010b0b7824 */ /* 0x000fc600028e0687 */
[----:B------:R1:W-:Y:S04]  /*27d40*/  LDGSTS.E [R6+0x2b00], desc[UR22][R4.64], P2 ;  /* 0x02b0000004067fae */ /* 0x0003e800091a1016 */
[----:B------:R1:W-:Y:S01]  /*27d50*/  STL [R1+0x524], R11 ;  /* 0x0005240b01007387 */ /* 0x0003e20000100800 */
[----:B------:R-:W-:Y:S01]  /*27d60*/  IADD3 R7, P4, PT, R7, R134, RZ ;  /* 0x0000008607077210 */ /* 0x000fe20007f9e0ff */
[----:B-1----:R-:W-:Y:S02]  /*27d70*/  IMAD.MOV.U32 R5, RZ, RZ, R11 ;  /* 0x000000ffff057224 */ /* 0x002fe400078e000b */
[----:B------:R-:W2:Y:S01]  /*27d80*/  LDL.LU R11, [R1+0x26c] ;  /* 0x00026c00010b7983 */ /* 0x000ea20000300800 */
[----:B------:R-:W-:-:S03]  /*27d90*/  IMAD.MOV.U32 R4, RZ, RZ, R9 ;  /* 0x000000ffff047224 */ /* 0x000fc600078e0009 */
[----:B------:R-:W2:Y:S01]  /*27da0*/  LDL.LU R9, [R1+0x2ac] ;  /* 0x0002ac0001097983 */ /* 0x000ea20000300800 */
        /* <DEDUP_REMOVED lines=10> */
[----:B-1----:R-:W2:Y:S04]  /*27e50*/  LDL.LU R17, [R1+0x2f0] ;  /* 0x0002f00001117983 */ /* 0x002ea80000300800 */
[----:B------:R1:W-:Y:S04]  /*27e60*/  STL [R1+0x5a4], R18 ;  /* 0x0005a41201007387 */ /* 0x0003e80000100800 */
[----:B------:R-:W2:Y:S01]  /*27e70*/  LDL.LU R7, [R1+0x330] ;  /* 0x0003300001077983 */ /* 0x000ea20000300800 */
[----:B------:R-:W-:-:S02]  /*27e80*/  IMAD.MOV.U32 R5, RZ, RZ, R18 ;  /* 0x000000ffff057224 */ /* 0x000fc400078e0012 */
[----:B------:R-:W-:Y:S01]  /*27e90*/  IMAD.MOV.U32 R4, RZ, RZ, R16 ;  /* 0x000000ffff047224 */ /* 0x000fe200078e0010 */
[----:B-1----:R-:W2:Y:S04]  /*27ea0*/  LDL.LU R18, [R1+0x2ec] ;  /* 0x0002ec0001127983 */ /* 0x002ea80000300800 */
[----:B------:R-:W2:Y:S01]  /*27eb0*/  LDL.LU R16, [R1+0x32c] ;  /* 0x00032c0001107983 */ /* 0x000ea20000300800 */
[-C--:B------:R-:W-:Y:S02]  /*27ec0*/  IADD3 R12, P4, PT, R12, R134.reuse, RZ ;  /* 0x000000860c0c7210 */ /* 0x080fe40007f9e0ff */
[----:B------:R-:W-:Y:S01]  /*27ed0*/  IADD3 R13, P5, PT, R13, R134, RZ ;  /* 0x000000860d0d7210 */ /* 0x000fe20007fbe0ff */
[----:B------:R1:W-:Y:S04]  /*27ee0*/  LDGSTS.E [R6+0x3700], desc[UR22][R4.64], P2 ;  /* 0x0370000004067fae */ /* 0x0003e800091a1016 */
[----:B------:R-:W-:Y:S01]  /*27ef0*/  STL [R1+0x5e8], R12 ;  /* 0x0005e80c01007387 */ /* 0x000fe20000100800 */
[----:B-1----:R-:W-:-:S02]  /*27f00*/  IMAD.MOV.U32 R4, RZ, RZ, R12 ;  /* 0x000000ffff047224 */ /* 0x002fc400078e000c */
[----:B---3--:R-:W-:-:S05]  /*27f10*/  IMAD.X R14, R14, 0x1, R135, P4 ;  /* 0x000000010e0e7824 */ /* 0x008fca00020e0687 */
[----:B------:R1:W-:Y:S01]  /*27f20*/  STL [R1+0x5e4], R14 ;  /* 0x0005e40e01007387 */ /* 0x0003e20000100800 */
[----:B------:R-:W-:Y:S01]  /*27f30*/  MOV R5, R14 ;  /* 0x0000000e00057202 */ /* 0x000fe20000000f00 */
[----:B-----5:R-:W-:Y:S02]  /*27f40*/  IMAD.X R15, R15, 0x1, R135, P5 ;  /* 0x000000010f0f7824 */ /* 0x020fe400028e0687 */
[----:B------:R-:W-:Y:S04]  /*27f50*/  STL [R1+0x628], R13 ;  /* 0x0006280d01007387 */ /* 0x000fe80000100800 */
[----:B------:R3:W-:Y:S04]  /*27f60*/  LDGSTS.E [R6+0x3b00], desc[UR22][R4.64], P2 ;  /* 0x03b0000004067fae */ /* 0x0007e800091a1016 */
[----:B-1----:R-:W5:Y:S04]  /*27f70*/  LDL.LU R14, [R1+0x370] ;  /* 0x00037000010e7983 */ /* 0x002f680000300800 */
[----:B------:R1:W-:Y:S04]  /*27f80*/  STL [R1+0x624], R15 ;  /* 0x0006240f01007387 */ /* 0x0003e80000100800 */
[----:B------:R-:W5:Y:S01]  /*27f90*/  LDL.LU R12, [R1+0x3b0] ;  /* 0x0003b000010c7983 */ /* 0x000f620000300800 */
[----:B---3--:R-:W-:-:S02]  /*27fa0*/  IMAD.MOV.U32 R5, RZ, RZ, R15 ;  /* 0x000000ffff057224 */ /* 0x008fc400078e000f */
[----:B------:R-:W-:Y:S01]  /*27fb0*/  IMAD.MOV.U32 R4, RZ, RZ, R13 ;  /* 0x000000ffff047224 */ /* 0x000fe200078e000d */
[----:B-1----:R-:W3:Y:S01]  /*27fc0*/  LDL.LU R15, [R1+0x36c] ;  /* 0x00036c00010f7983 */ /* 0x002ee20000300800 */
[----:B----4-:R-:W-:-:S03]  /*27fd0*/  IADD3 R10, P4, PT, R10, R134, RZ ;  /* 0x000000860a0a7210 */ /* 0x010fc60007f9e0ff */
[----:B------:R-:W4:Y:S01]  /*27fe0*/  LDL.LU R13, [R1+0x3ac] ;  /* 0x0003ac00010d7983 */ /* 0x000f220000300800 */
[----:B--2---:R-:W-:-:S03]  /*27ff0*/  IADD3 R8, P5, PT, R8, R134, RZ ;  /* 0x0000008608087210 */ /* 0x004fc60007fbe0ff */
[----:B------:R1:W-:Y:S04]  /*28000*/  LDGSTS.E [R6+0x3f00], desc[UR22][R4.64], P2 ;  /* 0x03f0000004067fae */ /* 0x0003e800091a1016 */
[----:B------:R2:W-:Y:S01]  /*28010*/  STL [R1+0x270], R10 ;  /* 0x0002700a01007387 */ /* 0x0005e20000100800 */
[----:B-1----:R-:W-:Y:S01]  /*28020*/  LOP3.LUT R6, R3, 0x70, RZ, 0x3c, !PT ;  /* 0x0000007003067812 */ /* 0x002fe200078e3cff */
[----:B------:R-:W-:Y:S02]  /*28030*/  IMAD.MOV.U32 R4, RZ, RZ, R10 ;  /* 0x000000ffff047224 */ /* 0x000fe400078e000a */
[----:B------:R1:W-:Y:S02]  /*28040*/  STL [R1+0x2b0], R8 ;  /* 0x0002b00801007387 */ /* 0x0003e40000100800 */
[----:B------:R-:W-:-:S02]  /*28050*/  VIADD R6, R6, UR5 ;  /* 0x0000000506067c36 */ /* 0x000fc40008000000 */
[--C-:B------:R-:W-:Y:S02]  /*28060*/  IMAD.X R11, R11, 0x1, R135.reuse, P4 ;  /* 0x000000010b0b7824 */ /* 0x100fe400020e0687 */
[----:B------:R-:W-:Y:S02]  /*28070*/  IMAD.X R9, R9, 0x1, R135, P5 ;  /* 0x0000000109097824 */ /* 0x000fe400028e0687 */
[----:B------:R-:W-:Y:S01]  /*28080*/  IMAD.MOV.U32 R5, RZ, RZ, R11 ;  /* 0x000000ffff057224 */ /* 0x000fe200078e000b */
[----:B------:R1:W-:Y:S04]  /*28090*/  STL [R1+0x26c], R11 ;  /* 0x00026c0b01007387 */ /* 0x0003e80000100800 */
[----:B------:R1:W-:Y:S04]  /*280a0*/  LDGSTS.E [R6+0x380], desc[UR22][R4.64], P2 ;  /* 0x0038000004067fae */ /* 0x0003e800091a1016 */
[----:B------:R2:W-:Y:S04]  /*280b0*/  STL [R1+0x2ac], R9 ;  /* 0x0002ac0901007387 */ /* 0x0005e80000100800 */
[----:B--2---:R-:W2:Y:S01]  /*280c0*/  LDL.LU R10, [R1+0x3ec] ;  /* 0x0003ec00010a7983 */ /* 0x004ea20000300800 */
[----:B-1----:R-:W-:-:S03]  /*280d0*/  IMAD.MOV.U32 R4, RZ, RZ, R8 ;  /* 0x000000ffff047224 */ /* 0x002fc600078e0008 */
[----:B------:R-:W2:Y:S01]  /*280e0*/  LDL.LU R8, [R1+0x3f0] ;  /* 0x0003f00001087983 */ /* 0x000ea20000300800 */
[----:B------:R-:W-:-:S03]  /*280f0*/  IMAD.MOV.U32 R5, RZ, RZ, R9 ;  /* 0x000000ffff057224 */ /* 0x000fc600078e0009 */
[----:B------:R-:W2:Y:S04]  /*28100*/  LDL.LU R11, [R1+0x42c] ;  /* 0x00042c00010b7983 */ /* 0x000ea80000300800 */
[----:B------:R-:W2:Y:S04]  /*28110*/  LDL.LU R9, [R1+0x430] ;  /* 0x0004300001097983 */ /* 0x000ea80000300800 */
[----:B------:R1:W-:Y:S01]  /*28120*/  LDGSTS.E [R6+0x780], desc[UR22][R4.64], P2 ;  /* 0x0078000004067fae */ /* 0x0003e200091a1016 */
[-C--:B------:R-:W-:Y:S02]  /*28130*/  IADD3 R17, P4, PT, R17, R134.reuse, RZ ;  /* 0x0000008611117210 */ /* 0x080fe40007f9e0ff */
[----:B------:R-:W-:-:S02]  /*28140*/  IADD3 R7, P5, PT, R7, R134, RZ ;  /* 0x0000008607077210 */ /* 0x000fc40007fbe0ff */
[----:B-1----:R-:W-:Y:S01]  /*28150*/  MOV R4, R17 ;  /* 0x0000001100047202 */ /* 0x002fe20000000f00 */
[--C-:B------:R-:W-:Y:S01]  /*28160*/  IMAD.X R18, R18, 0x1, R135.reuse, P4 ;  /* 0x0000000112127824 */ /* 0x100fe200020e0687 */
[----:B------:R-:W-:Y:S01]  /*28170*/  STL [R1+0x2f0], R17 ;  /* 0x0002f01101007387 */ /* 0x000fe20000100800 */
[----:B------:R-:W-:Y:S02]  /*28180*/  IMAD.X R16, R16, 0x1, R135, P5 ;  /* 0x0000000110107824 */ /* 0x000fe400028e0687 */
[----:B------:R-:W-:Y:S01]  /*28190*/  IMAD.MOV.U32 R5, RZ, RZ, R18 ;  /* 0x000000ffff057224 */ /* 0x000fe200078e0012 */
[----:B------:R-:W-:Y:S04]  /*281a0*/  STL [R1+0x2ec], R18 ;  /* 0x0002ec1201007387 */ /* 0x000fe80000100800 */
[----:B------:R1:W-:Y:S04]  /*281b0*/  STL [R1+0x330], R7 ;  /* 0x0003300701007387 */ /* 0x0003e80000100800 */
[----:B------:R1:W-:Y:S04]  /*281c0*/  LDGSTS.E [R6+0xb80], desc[UR22][R4.64], P2 ;  /* 0x00b8000004067fae */ /* 0x0003e800091a1016 */
[----:B------:R3:W-:Y:S04]  /*281d0*/  STL [R1+0x32c], R16 ;  /* 0x00032c1001007387 */ /* 0x0007e80000100800 */
[----:B------:R-:W2:Y:S01]  /*281e0*/  LDL.LU R22, [R1+0x46c] ;  /* 0x00046c0001167983 */ /* 0x000ea20000300800 */
[----:B-1----:R-:W-:-:S03]  /*281f0*/  IMAD.MOV.U32 R4, RZ, RZ, R7 ;  /* 0x000000ffff047224 */ /* 0x002fc600078e0007 */
[----:B------:R-:W2:Y:S04]  /*28200*/  LDL.LU R7, [R1+0x470] ;  /* 0x0004700001077983 */ /* 0x000ea80000300800 */
[----:B------:R-:W2:Y:S04]  /*28210*/  LDL.LU R21, [R1+0x4ac] ;  /* 0x0004ac0001157983 */ /* 0x000ea80000300800 */
[----:B------:R-:W2:Y:S01]  /*28220*/  LDL.LU R20, [R1+0x4b0] ;  /* 0x0004b00001147983 */ /* 0x000ea20000300800 */
[----:B------:R-:W-:-:S05]  /*28230*/  IMAD.MOV.U32 R5, RZ, RZ, R16 ;  /* 0x000000ffff057224 */ /* 0x000fca00078e0010 */
[----:B------:R1:W-:Y:S01]  /*28240*/  LDGSTS.E [R6+0xf80], desc[UR22][R4.64], P2 ;  /* 0x00f8000004067fae */ /* 0x0003e200091a1016 */
[-C--:B-----5:R-:W-:Y:S02]  /*28250*/  IADD3 R14, P4, PT, R14, R134.reuse, RZ ;  /* 0x000000860e0e7210 */ /* 0x0a0fe40007f9e0ff */
[----:B------:R-:W-:-:S03]  /*28260*/  IADD3 R12, P5, PT, R12, R134, RZ ;  /* 0x000000860c0c7210 */ /* 0x000fc60007fbe0ff */
[----:B------:R-:W-:Y:S01]  /*28270*/  STL [R1+0x370], R14 ;  /* 0x0003700e01007387 */ /* 0x000fe20000100800 */
[--C-:B---3--:R-:W-:Y:S02]  /*28280*/  IMAD.X R15, R15, 0x1, R135.reuse, P4 ;  /* 0x000000010f0f7824 */ /* 0x108fe400020e0687 */
[----:B----4-:R-:W-:-:S03]  /*28290*/  IMAD.X R13, R13, 0x1, R135, P5 ;  /* 0x000000010d0d7824 */ /* 0x010fc600028e0687 */
[----:B------:R3:W-:Y:S04]  /*282a0*/  STL [R1+0x36c], R15 ;  /* 0x00036c0f01007387 */ /* 0x0007e80000100800 */
[----:B------:R-:W-:Y:S04]  /*282b0*/  STL [R1+0x3b0], R12 ;  /* 0x0003b00c01007387 */ /* 0x000fe80000100800 */
[----:B------:R-:W4:Y:S04]  /*282c0*/  LDL.LU R18, [R1+0x4f0] ;  /* 0x0004f00001127983 */ /* 0x000f280000300800 */
[----:B------:R5:W-:Y:S04]  /*282d0*/  STL [R1+0x3ac], R13 ;  /* 0x0003ac0d01007387 */ /* 0x000be80000100800 */
[----:B------:R-:W4:Y:S04]  /*282e0*/  LDL.LU R16, [R1+0x530] ;  /* 0x0005300001107983 */ /* 0x000f280000300800 */
[----:B------:R-:W4:Y:S01]  /*282f0*/  LDL.LU R19, [R1+0x4ec] ;  /* 0x0004ec0001137983 */ /* 0x000f220000300800 */
[----:B-1----:R-:W-:-:S02]  /*28300*/  IMAD.MOV.U32 R4, RZ, RZ, R14 ;  /* 0x000000ffff047224 */ /* 0x002fc400078e000e */
[----:B------:R-:W-:Y:S01]  /*28310*/  IMAD.MOV.U32 R5, RZ, RZ, R15 ;  /* 0x000000ffff057224 */ /* 0x000fe200078e000f */
[----:B------:R-:W4:Y:S04]  /*28320*/  LDL.LU R17, [R1+0x52c] ;  /* 0x00052c0001117983 */ /* 0x000f280000300800 */
[----:B---3--:R-:W3:Y:S04]  /*28330*/  LDL.LU R15, [R1+0x56c] ;  /* 0x00056c00010f7983 */ /* 0x008ee80000300800 */
[----:B------:R-:W3:Y:S04]  /*28340*/  LDL.LU R14, [R1+0x570] ;  /* 0x00057000010e7983 */ /* 0x000ee80000300800 */
[----:B------:R1:W-:Y:S02]  /*28350*/  LDGSTS.E [R6+0x1380], desc[UR22][R4.64], P2 ;  /* 0x0138000004067fae */ /* 0x0003e400091a1016 */
[----:B-1----:R-:W-:-:S02]  /*28360*/  IMAD.MOV.U32 R4, RZ, RZ, R12 ;  /* 0x000000ffff047224 */ /* 0x002fc400078e000c */
[----:B------:R-:W-:Y:S02]  /*28370*/  IMAD.MOV.U32 R5, RZ, RZ, R13 ;  /* 0x000000ffff057224 */ /* 0x000fe400078e000d */
[----:B-----5:R-:W5:Y:S04]  /*28380*/  LDL.LU R13, [R1+0x5ac] ;  /* 0x0005ac00010d7983 */ /* 0x020f680000300800 */
[----:B------:R-:W5:Y:S04]  /*28390*/  LDL.LU R12, [R1+0x5b0] ;  /* 0x0005b000010c7983 */ /* 0x000f680000300800 */
[----:B------:R1:W-:Y:S01]  /*283a0*/  LDGSTS.E [R6+0x1780], desc[UR22][R4.64], P2 ;  /* 0x0178000004067fae */ /* 0x0003e200091a1016 */
[----:B--2---:R-:W-:-:S05]  /*283b0*/  IADD3 R8, P4, PT, R8, R134, RZ ;  /* 0x0000008608087210 */ /* 0x004fca0007f9e0ff */
[--C-:B------:R-:W-:Y:S01]  /*283c0*/  IMAD.X R10, R10, 0x1, R135.reuse, P4 ;  /* 0x000000010a0a7824 */ /* 0x100fe200020e0687 */
[----:B------:R-:W-:Y:S01]  /*283d0*/  IADD3 R9, P5, PT, R9, R134, RZ ;  /* 0x0000008609097210 */ /* 0x000fe20007fbe0ff */
[----:B------:R-:W-:Y:S01]  /*283e0*/  STL [R1+0x3f0], R8 ;  /* 0x0003f00801007387 */ /* 0x000fe20000100800 */
[----:B-1----:R-:W-:Y:S01]  /*283f0*/  MOV R4, R8 ;  /* 0x0000000800047202 */ /* 0x002fe20000000f00 */
[----:B------:R-:W-:Y:S02]  /*28400*/  IMAD.MOV.U32 R5, RZ, RZ, R10 ;  /* 0x000000ffff057224 */ /* 0x000fe400078e000a */
[----:B------:R-:W-:Y:S01]  /*28410*/  IMAD.X R11, R11, 0x1, R135, P5 ;  /* 0x000000010b0b7824 */ /* 0x000fe200028e0687 */
[----:B------:R1:W-:Y:S04]  /*28420*/  STL [R1+0x3ec], R10 ;  /* 0x0003ec0a01007387 */ /* 0x0003e80000100800 */
[----:B------:R-:W-:Y:S04]  /*28430*/  STL [R1+0x430], R9 ;  /* 0x0004300901007387 */ /* 0x000fe80000100800 */
[----:B------:R2:W-:Y:S04]  /*28440*/  LDGSTS.E [R6+0x1b80], desc[UR22][R4.64], P2 ;  /* 0x01b8000004067fae */ /* 0x0005e800091a1016 */
[----:B-1----:R-:W5:Y:S04]  /*28450*/  LDL.LU R10, [R1+0x5f0] ;  /* 0x0005f000010a7983 */ /* 0x002f680000300800 */
[----:B------:R1:W-:Y:S04]  /*28460*/  STL [R1+0x42c], R11 ;  /* 0x00042c0b01007387 */ /* 0x0003e80000100800 */
[----:B------:R-:W5:Y:S01]  /*28470*/  LDL.LU R8, [R1+0x630] ;  /* 0x0006300001087983 */ /* 0x000f620000300800 */
[----:B--2---:R-:W-:-:S03]  /*28480*/  IMAD.MOV.U32 R5, RZ, RZ, R11 ;  /* 0x000000ffff057224 */ /* 0x004fc600078e000b */
[----:B-1----:R-:W2:Y:S01]  /*28490*/  LDL.LU R11, [R1+0x5ec] ;  /* 0x0005ec00010b7983 */ /* 0x002ea20000300800 */
[----:B------:R-:W-:-:S03]  /*284a0*/  IMAD.MOV.U32 R4, RZ, RZ, R9 ;  /* 0x000000ffff047224 */ /* 0x000fc600078e0009 */
[----:B------:R-:W2:Y:S04]  /*284b0*/  LDL.LU R9, [R1+0x62c] ;  /* 0x00062c0001097983 */ /* 0x000ea80000300800 */
[----:B------:R1:W-:Y:S01]  /*284c0*/  LDGSTS.E [R6+0x1f80], desc[UR22][R4.64], P2 ;  /* 0x01f8000004067fae */ /* 0x0003e200091a1016 */
[----:B------:R-:W-:-:S05]  /*284d0*/  IADD3 R7, P4, PT, R7, R134, RZ ;  /* 0x0000008607077210 */ /* 0x000fca0007f9e0ff */
[----:B------:R-:W-:Y:S01]  /*284e0*/  IMAD.X R22, R22, 0x1, R135, P4 ;  /* 0x0000000116167824 */ /* 0x000fe200020e0687 */
[----:B------:R-:W-:Y:S01]  /*284f0*/  IADD3 R20, P5, PT, R20, R134, RZ ;  /* 0x0000008614147210 */ /* 0x000fe20007fbe0ff */
[----:B------:R1:W-:Y:S02]  /*28500*/  STL [R1+0x470], R7 ;  /* 0x0004700701007387 */ /* 0x0003e40000100800 */
[----:B-1----:R-:W-:Y:S02]  /*28510*/  IMAD.MOV.U32 R4, RZ, RZ, R7 ;  /* 0x000000ffff047224 */ /* 0x002fe400078e0007 */
[----:B------:R1:W-:Y:S04]  /*28520*/  STL [R1+0x46c], R22 ;  /* 0x00046c1601007387 */ /* 0x0003e80000100800 */
[----:B------:R1:W-:Y:S04]  /*28530*/  STL [R1+0x4b0], R20 ;  /* 0x0004b01401007387 */ /* 0x0003e80000100800 */
[----:B------:R-:W2:Y:S01]  /*28540*/  LDL R7, [R1+0x634] ;  /* 0x0006340001077983 */ /* 0x000ea20000100800 */
[----:B------:R-:W-:-:S02]  /*28550*/  IMAD.MOV.U32 R5, RZ, RZ, R22 ;  /* 0x000000ffff057224 */ /* 0x000fc400078e0016 */
[----:B------:R-:W-:-:S03]  /*28560*/  IMAD.X R21, R21, 0x1, R135, P5 ;  /* 0x0000000115157824 */ /* 0x000fc600028e0687 */
[----:B------:R1:W-:Y:S02]  /*28570*/  LDGSTS.E [R6+0x2380], desc[UR22][R4.64], P2 ;  /* 0x0238000004067fae */ /* 0x0003e400091a1016 */
[----:B-1----:R-:W-:Y:S02]  /*28580*/  IMAD.MOV.U32 R4, RZ, RZ, R20 ;  /* 0x000000ffff047224 */ /* 0x002fe400078e0014 */
[----:B------:R-:W-:-:S05]  /*28590*/  IMAD.MOV.U32 R5, RZ, RZ, R21 ;  /* 0x000000ffff057224 */ /* 0x000fca00078e0015 */
[----:B------:R1:W-:Y:S01]  /*285a0*/  LDGSTS.E [R6+0x2780], desc[UR22][R4.64], P2 ;  /* 0x0278000004067fae */ /* 0x0003e200091a1016 */
[----:B----4-:R-:W-:-:S04]  /*285b0*/  IADD3 R18, P4, PT, R18, R134, RZ ;  /* 0x0000008612127210 */ /* 0x010fc80007f9e0ff */
[----:B-1----:R-:W-:Y:S02]  /*285c0*/  MOV R4, R18 ;  /* 0x0000001200047202 */ /* 0x002fe40000000f00 */
[----:B------:R-:W-:Y:S01]  /*285d0*/  IADD3 R16, P5, PT, R16, R134, RZ ;  /* 0x0000008610107210 */ /* 0x000fe20007fbe0ff */
[----:B------:R-:W-:-:S04]  /*285e0*/  IMAD.X R19, R19, 0x1, R135, P4 ;  /* 0x0000000113137824 */ /* 0x000fc800020e0687 */
[----:B------:R-:W-:Y:S02]  /*285f0*/  IMAD.MOV.U32 R5, RZ, RZ, R19 ;  /* 0x000000ffff057224 */ /* 0x000fe400078e0013 */
[----:B------:R-:W-:-:S03]  /*28600*/  IMAD.X R17, R17, 0x1, R135, P5 ;  /* 0x0000000111117824 */ /* 0x000fc600028e0687 */
[----:B------:R1:W-:Y:S01]  /*28610*/  LDGSTS.E [R6+0x2b80], desc[UR22][R4.64], P2 ;  /* 0x02b8000004067fae */ /* 0x0003e200091a1016 */
[----:B---3--:R-:W-:-:S05]  /*28620*/  IADD3 R14, P4, PT, R14, R134, RZ ;  /* 0x000000860e0e7210 */ /* 0x008fca0007f9e0ff */
[----:B------:R-:W-:Y:S02]  /*28630*/  IMAD.X R15, R15, 0x1, R135, P4 ;  /* 0x000000010f0f7824 */ /* 0x000fe400020e0687 */
[----:B-1----:R-:W-:Y:S02]  /*28640*/  IMAD.MOV.U32 R4, RZ, RZ, R16 ;  /* 0x000000ffff047224 */ /* 0x002fe400078e0010 */
[----:B------:R-:W-:-:S05]  /*28650*/  IMAD.MOV.U32 R5, RZ, RZ, R17 ;  /* 0x000000ffff057224 */ /* 0x000fca00078e0011 */
[----:B------:R1:W-:Y:S01]  /*28660*/  LDGSTS.E [R6+0x2f80], desc[UR22][R4.64], P2 ;  /* 0x02f8000004067fae */ /* 0x0003e200091a1016 */
[----:B-----5:R-:W-:Y:S01]  /*28670*/  IADD3 R12, P5, PT, R12, R134, RZ ;  /* 0x000000860c0c7210 */ /* 0x020fe20007fbe0ff */
[----:B-1----:R-:W-:Y:S02]  /*28680*/  IMAD.MOV.U32 R4, RZ, RZ, R14 ;  /* 0x000000ffff047224 */ /* 0x002fe400078e000e */
[----:B------:R-:W-:Y:S02]  /*28690*/  IMAD.MOV.U32 R5, RZ, RZ, R15 ;  /* 0x000000ffff057224 */ /* 0x000fe400078e000f */
[----:B------:R-:W-:Y:S01]  /*286a0*/  IMAD.X R13, R13, 0x1, R135, P5 ;  /* 0x000000010d0d7824 */ /* 0x000fe200028e0687 */
[----:B------:R3:W-:Y:S04]  /*286b0*/  STL [R1+0x4ac], R21 ;  /* 0x0004ac1501007387 */ /* 0x0007e80000100800 */
[----:B------:R1:W-:Y:S04]  /*286c0*/  LDGSTS.E [R6+0x3380], desc[UR22][R4.64], P2 ;  /* 0x0338000004067fae */ /* 0x0003e800091a1016 */
[----:B------:R3:W-:Y:S04]  /*286d0*/  STL [R1+0x4f0], R18 ;  /* 0x0004f01201007387 */ /* 0x0007e80000100800 */
[----:B------:R3:W-:Y:S01]  /*286e0*/  STL [R1+0x4ec], R19 ;  /* 0x0004ec1301007387 */ /* 0x0007e20000100800 */
[----:B-1----:R-:W-:-:S02]  /*286f0*/  IMAD.MOV.U32 R4, RZ, RZ, R12 ;  /* 0x000000ffff047224 */ /* 0x002fc400078e000c */
[----:B------:R-:W-:Y:S01]  /*28700*/  IMAD.MOV.U32 R5, RZ, RZ, R13 ;  /* 0x000000ffff057224 */ /* 0x000fe200078e000d */
[-C--:B------:R-:W-:Y:S01]  /*28710*/  IADD3 R10, P4, PT, R10, R134.reuse, RZ ;  /* 0x000000860a0a7210 */ /* 0x080fe20007f9e0ff */
[----:B------:R3:W-:Y:S04]  /*28720*/  STL [R1+0x530], R16 ;  /* 0x0005301001007387 */ /* 0x0007e80000100800 */
[----:B------:R3:W-:Y:S01]  /*28730*/  STL [R1+0x52c], R17 ;  /* 0x00052c1101007387 */ /* 0x0007e20000100800 */
[----:B------:R-:W-:-:S03]  /*28740*/  IADD3 R8, P5, PT, R8, R134, RZ ;  /* 0x0000008608087210 */ /* 0x000fc60007fbe0ff */
[----:B------:R1:W-:Y:S01]  /*28750*/  LDGSTS.E [R6+0x3780], desc[UR22][R4.64], P2 ;  /* 0x0378000004067fae */ /* 0x0003e200091a1016 */
[----:B--2---:R-:W-:-:S03]  /*28760*/  IMAD.X R11, R11, 0x1, R135, P4 ;  /* 0x000000010b0b7824 */ /* 0x004fc600020e0687 */
[----:B------:R3:W-:Y:S01]  /*28770*/  STL [R1+0x570], R14 ;  /* 0x0005700e01007387 */ /* 0x0007e20000100800 */
[----:B------:R-:W-:-:S03]  /*28780*/  IMAD.X R9, R9, 0x1, R135, P5 ;  /* 0x0000000109097824 */ /* 0x000fc600028e0687 */
[----:B------:R3:W-:Y:S01]  /*28790*/  STL [R1+0x56c], R15 ;  /* 0x00056c0f01007387 */ /* 0x0007e20000100800 */
[----:B-1----:R-:W-:Y:S01]  /*287a0*/  MOV R4, R10 ;  /* 0x0000000a00047202 */ /* 0x002fe20000000f00 */
[----:B------:R-:W-:Y:S02]  /*287b0*/  IMAD.MOV.U32 R5, RZ, RZ, R11 ;  /* 0x000000ffff057224 */ /* 0x000fe400078e000b */
[----:B------:R3:W-:Y:S04]  /*287c0*/  STL [R1+0x5b0], R12 ;  /* 0x0005b00c01007387 */ /* 0x0007e80000100800 */
[----:B------:R3:W-:Y:S04]  /*287d0*/  STL [R1+0x5ac], R13 ;  /* 0x0005ac0d01007387 */ /* 0x0007e80000100800 */
[----:B------:R3:W-:Y:S04]  /*287e0*/  STL [R1+0x5f0], R10 ;  /* 0x0005f00a01007387 */ /* 0x0007e80000100800 */
[----:B------:R3:W-:Y:S04]  /*287f0*/  STL [R1+0x5ec], R11 ;  /* 0x0005ec0b01007387 */ /* 0x0007e80000100800 */
[----:B------:R1:W-:Y:S04]  /*28800*/  LDGSTS.E [R6+0x3b80], desc[UR22][R4.64], P2 ;  /* 0x03b8000004067fae */ /* 0x0003e800091a1016 */
[----:B------:R3:W-:Y:S04]  /*28810*/  STL [R1+0x630], R8 ;  /* 0x0006300801007387 */ /* 0x0007e80000100800 */
[----:B------:R3:W-:Y:S01]  /*28820*/  STL [R1+0x62c], R9 ;  /* 0x00062c0901007387 */ /* 0x0007e20000100800 */
[----:B-1----:R-:W-:-:S02]  /*28830*/  IMAD.MOV.U32 R4, RZ, RZ, R8 ;  /* 0x000000ffff047224 */ /* 0x002fc400078e0008 */
[----:B------:R-:W-:Y:S01]  /*28840*/  IMAD.MOV.U32 R5, RZ, RZ, R9 ;  /* 0x000000ffff057224 */ /* 0x000fe200078e0009 */
[----:B------:R-:W-:-:S04]  /*28850*/  UIADD3 UR13, UPT, UPT, UR13, 0x1, URZ ;  /* 0x000000010d0d7890 */ /* 0x000fc8000fffe0ff */
[----:B------:R1:W-:Y:S01]  /*28860*/  LDGSTS.E [R6+0x3f80], desc[UR22][R4.64], P2 ;  /* 0x03f8000004067fae */ /* 0x0003e200091a1016 */
[----:B------:R-:W-:-:S03]  /*28870*/  UISETP.GT.AND UP1, UPT, UR13, 0x1, UPT ;  /* 0x000000010d00788c */ /* 0x000fc6000bf24270 */
[----:B------:R-:W0:Y:S01]  /*28880*/  LDGDEPBAR ;  /* 0x00000000000079af */ /* 0x000e220000000000 */
[----:B------:R-:W-:Y:S02]  /*28890*/  USEL UR5, URZ, 0x1, !UP1 ;  /* 0x00000001ff057887 */ /* 0x000fe4000c800000 */
[----:B------:R-:W-:Y:S02]  /*288a0*/  USEL UR13, UR13, URZ, !UP1 ;  /* 0x000000ff0d0d7287 */ /* 0x000fe4000c800000 */
[----:B------:R-:W-:Y:S02]  /*288b0*/  ULOP3.LUT UR5, UR6, UR5, URZ, 0x3c, !UPT ;  /* 0x0000000506057292 */ /* 0x000fe4000f8e3cff */
[----:B-1----:R-:W-:Y:S01]  /*288c0*/  IMAD.U32 R4, RZ, RZ, UR6 ;  /* 0x00000006ff047e24 */ /* 0x002fe2000f8e00ff */
[C---:B------:R-:W-:Y:S01]  /*288d0*/  ISETP.NE.U32.AND P2, PT, R250.reuse, R7, PT ;  /* 0x00000007fa00720c */ /* 0x040fe20003f45070 */
[----:B------:R-:W-:-:S12]  /*288e0*/  VIADD R250, R250, 0x1 ;  /* 0x00000001fafa7836 */ /* 0x000fd80000000000 */
[----:B---3--:R-:W-:Y:S05]  /*288f0*/  @P2 BRA `(.L_x_11) ;  /* 0xffffff5000a42947 */ /* 0x008fea000383ffff */
.L_x_8:
[----:B------:R-:W2:Y:S01]  /*28900*/  LDL.LU R8, [R1+0x9e8] ;  /* 0x0009e80001087983 */ /* 0x000ea20000300800 */
[----:B------:R-:W1:Y:S03]  /*28910*/  LDCU UR5, c[0x0][0x3b8] ;  /* 0x00007700ff0577ac */ /* 0x000e660008000800 */
[----:B------:R-:W3:Y:S01]  /*28920*/  LDL.LU R7, [R1+0x9fc] ;  /* 0x0009fc0001077983 */ /* 0x000ee20000300800 */
[----:B------:R-:W2:Y:S03]  /*28930*/  LDCU.128 UR12, c[0x0][0x390] ;  /* 0x00007200ff0c77ac */ /* 0x000ea60008000c00 */
[----:B------:R-:W4:Y:S01]  /*28940*/  LDL.LU R6, [R1+0x9f8] ;  /* 0x0009f80001067983 */ /* 0x000f220000300800 */
[----:B------:R-:W5:Y:S01]  /*28950*/  LDCU UR7, c[0x0][0x3b4] ;  /* 0x00007680ff0777ac */ /* 0x000f620008000800 */
[----:B-1----:R-:W-:-:S04]  /*28960*/  IMAD R3, R132, UR5, RZ ;  /* 0x0000000584037c24 */ /* 0x002fc8000f8e02ff */
[----:B------:R-:W-:Y:S01]  /*28970*/  VIADD R5, R3, UR5 ;  /* 0x0000000503057c36 */ /* 0x000fe20008000000 */
[C---:B--2---:R-:W-:Y:S01]  /*28980*/  ISETP.GE.AND P2, PT, R8.reuse, UR14, PT ;  /* 0x0000000e08007c0c */ /* 0x044fe2000bf46270 */
[----:B-----5:R-:W-:-:S03]  /*28990*/  IMAD R174, R8, UR7, RZ ;  /* 0x0000000708ae7c24 */ /* 0x020fc6000f8e02ff */
[----:B---3--:R-:W-:Y:S01]  /*289a0*/  ISETP.LT.AND P5, PT, R7, UR15, !P2 ;  /* 0x0000000f07007c0c */ /* 0x008fe2000d7a1270 */
[----:B------:R-:W-:Y:S01]  /*289b0*/  VIADD R7, R5, UR5 ;  /* 0x0000000505077c36 */ /* 0x000fe20008000000 */
[----:B------:R-:W-:Y:S02]  /*289c0*/  ISETP.LT.AND P6, PT, R132, UR15, !P2 ;  /* 0x0000000f84007c0c */ /* 0x000fe4000d7c1270 */
[----:B----4-:R-:W-:Y:S01]  /*289d0*/  ISETP.LT.AND P0, PT, R6, UR15, !P2 ;  /* 0x0000000f06007c0c */ /* 0x010fe2000d701270 */
[----:B------:R-:W-:Y:S01]  /*289e0*/  VIADD R9, R7, UR5 ;  /* 0x0000000507097c36 */ /* 0x000fe20008000000 */
[----:B------:R-:W-:-:S03]  /*289f0*/  LEA R0, P4, R174, UR12, 0x2 ;  /* 0x0000000cae007c11 */ /* 0x000fc6000f8810ff */
[----:B------:R-:W-:Y:S01]  /*28a00*/  VIADD R11, R9, UR5 ;  /* 0x00000005090b7c36 */ /* 0x000fe20008000000 */
[----:B------:R-:W-:Y:S09]  /*28a10*/  @!P3 BRA `(.L_x_12) ;  /* 0x000000000010b947 */ /* 0x000ff20003800000 */
[----:B------:R-:W-:-:S06]  /*28a20*/  USHF.L.U32 UR6, UR6, 0x1f, URZ ;  /* 0x0000001f06067899 */ /* 0x000fcc00080006ff */
[----:B------:R-:W-:-:S04]  /*28a30*/  IMAD.U32 R2, RZ, RZ, UR6 ;  /* 0x00000006ff027e24 */ /* 0x000fc8000f8e00ff */
[----:B------:R-:W1:Y:S02]  /*28a40*/  SYNCS.PHASECHK.TRANS64.TRYWAIT P3, [UR4], R2 ;  /* 0x00000002ff0075a7 */ /* 0x000e640008061104 */
[----:B-1----:R-:W-:Y:S05]  /*28a50*/  @!P3 BRA `(.L_x_13) ;  /* 0x000000380078b947 */ /* 0x002fea0003800000 */
.L_x_12:
[----:B------:R-:W2:Y:S01]  /*28a60*/  LDL.LU R8, [R1+0x9f4] ;  /* 0x0009f40001087983 */ /* 0x000ea20000300800 */
[----:B------:R-:W-:-:S04]  /*28a70*/  DEPBAR.LE SB0, 0x0 ;  /* 0x000080000000791a */ /* 0x000fc80000000000 */
[----:B------:R-:W3:Y:S01]  /*28a80*/  LDL.LU R6, [R1+0x9f0] ;  /* 0x0009f00001067983 */ /* 0x000ee20000300800 */
[----:B------:R-:W-:Y:S01]  /*28a90*/  VIADD R13, R11, UR5 ;  /* 0x000000050b0d7c36 */ /* 0x000fe20008000000 */
[----:B------:R-:W-:Y:S01]  /*28aa0*/  LEA.HI.X.SX32 R174, R174, UR13, 0x2, P4 ;  /* 0x0000000daeae7c11 */ /* 0x000fe2000a0f16ff */
[----:B------:R-:W1:Y:S01]  /*28ab0*/  LDCU UR4, c[0x0][0x39c] ;  /* 0x00007380ff0477ac */ /* 0x000e620008000800 */
[----:B------:R-:W4:Y:S01]  /*28ac0*/  LDL.LU R4, [R1+0x9ec] ;  /* 0x0009ec0001047983 */ /* 0x000f220000300800 */
[----:B------:R-:W-:Y:S01]  /*28ad0*/  BAR.SYNC.DEFER_BLOCKING 0x0 ;  /* 0x0000000000007b1d */ /* 0x000fe20000010000 */
[----:B------:R-:W-:-:S05]  /*28ae0*/  LEA R2, P3, R3, R0, 0x2 ;  /* 0x0000000003027211 */ /* 0x000fca00078610ff */
[----:B------:R-:W5:Y:S01]  /*28af0*/  LDCU UR6, c[0x0][0x39c] ;  /* 0x00007380ff0677ac */ /* 0x000f620008000800 */
[----:B------:R-:W5:Y:S01]  /*28b00*/  LDL.LU R167, [R1+0xaa8] ;  /* 0x000aa80001a77983 */ /* 0x000f620000300800 */
[----:B------:R-:W1:Y:S03]  /*28b10*/  LDCU UR7, c[0x0][0x39c] ;  /* 0x00007380ff0777ac */ /* 0x000e660008000800 */
[----:B------:R-:W5:Y:S01]  /*28b20*/  LDL.LU R172, [R1+0xaac] ;  /* 0x000aac0001ac7983 */ /* 0x000f620000300800 */
[----:B------:R-:W-:Y:S01]  /*28b30*/  IADD3 R15, PT, PT, R13, UR5, RZ ;  /* 0x000000050d0f7c10 */ /* 0x000fe2000fffe0ff */
[----:B------:R-:W1:Y:S01]  /*28b40*/  LDCU UR8, c[0x0][0x39c] ;  /* 0x00007380ff0877ac */ /* 0x000e620008000800 */
[----:B------:R-:W1:Y:S02]  /*28b50*/  @!P1 SYNCS.CCTL.IV [UR9+0x50000] ;  /* 0x05000000ff0099b1 */ /* 0x000e640008000009 */
[----:B-1----:R-:W-:Y:S01]  /*28b60*/  BAR.SYNC.DEFER_BLOCKING 0x0 ;  /* 0x0000000000007b1d */ /* 0x002fe20000010000 */
[----:B------:R-:W-:Y:S01]  /*28b70*/  LEA R132, P4, R5, R0, 0x2 ;  /* 0x0000000005847211 */ /* 0x000fe200078810ff */
[----:B------:R-:W-:Y:S01]  /*28b80*/  VIADD R17, R15, UR5 ;  /* 0x000000050f117c36 */ /* 0x000fe20008000000 */
[----:B------:R-:W-:-:S02]  /*28b90*/  LEA.HI.X.SX32 R3, R3, R174, 0x2, P3 ;  /* 0x000000ae03037211 */ /* 0x000fc400018f16ff */
[----:B------:R-:W-:Y:S01]  /*28ba0*/  LEA.HI.X.SX32 R133, R5, R174, 0x2, P4 ;  /* 0x000000ae05857211 */ /* 0x000fe200020f16ff */
[----:B------:R-:W-:Y:S01]  /*28bb0*/  VIADD R5, R17, UR5 ;  /* 0x0000000511057c36 */ /* 0x000fe20008000000 */
[-C--:B------:R-:W-:Y:S01]  /*28bc0*/  LEA R134, P3, R7, R0.reuse, 0x2 ;  /* 0x0000000007867211 */ /* 0x080fe200078610ff */
[----:B------:R-:W5:Y:S01]  /*28bd0*/  LDL.LU R169, [R1+0xaa4] ;  /* 0x000aa40001a97983 */ /* 0x000f620000300800 */
[----:B------:R-:W-:Y:S02]  /*28be0*/  LEA R136, P4, R9, R0, 0x2 ;  /* 0x0000000009887211 */ /* 0x000fe400078810ff */
[-C--:B------:R-:W-:Y:S01]  /*28bf0*/  LEA.HI.X.SX32 R135, R7, R174.reuse, 0x2, P3 ;  /* 0x000000ae07877211 */ /* 0x080fe200018f16ff */
[----:B------:R-:W-:Y:S01]  /*28c00*/  VIADD R7, R5, UR5 ;  /* 0x0000000505077c36 */ /* 0x000fe20008000000 */
[----:B------:R-:W-:Y:S01]  /*28c10*/  LEA.HI.X.SX32 R137, R9, R174, 0x2, P4 ;  /* 0x000000ae09897211 */ /* 0x000fe200020f16ff */
[----:B------:R-:W5:Y:S01]  /*28c20*/  LDL.LU R170, [R1+0xab0] ;  /* 0x000ab00001aa7983 */ /* 0x000f620000300800 */
[----:B------:R-:W-:Y:S01]  /*28c30*/  LEA R138, P3, R11, R0, 0x2 ;  /* 0x000000000b8a7211 */ /* 0x000fe200078610ff */
[----:B------:R-:W-:-:S02]  /*28c40*/  VIADD R9, R7, UR5 ;  /* 0x0000000507097c36 */ /* 0x000fc40008000000 */
[----:B------:R-:W5:Y:S01]  /*28c50*/  LDL.LU R171, [R1+0xaa0] ;  /* 0x000aa00001ab7983 */ /* 0x000f620000300800 */
[----:B------:R-:W-:Y:S01]  /*28c60*/  LEA.HI.X.SX32 R139, R11, R174, 0x2, P3 ;  /* 0x000000ae0b8b7211 */ /* 0x000fe200018f16ff */
[----:B------:R-:W-:Y:S01]  /*28c70*/  VIADD R11, R9, UR5 ;  /* 0x00000005090b7c36 */ /* 0x000fe20008000000 */
[-C--:B------:R-:W-:Y:S01]  /*28c80*/  LEA R142, P3, R15, R0.reuse, 0x2 ;  /* 0x000000000f8e7211 */ /* 0x080fe200078610ff */
[----:B------:R-:W1:Y:S01]  /*28c90*/  @!P1 SYNCS.CCTL.IV [UR9+0x50008] ;  /* 0x05000800ff0099b1 */ /* 0x000e620008000009 */
[----:B------:R-:W-:Y:S02]  /*28ca0*/  LEA R140, P1, R13, R0, 0x2 ;  /* 0x000000000d8c7211 */ /* 0x000fe400078210ff */
[-C--:B------:R-:W-:Y:S02]  /*28cb0*/  LEA.HI.X.SX32 R143, R15, R174.reuse, 0x2, P3 ;  /* 0x000000ae0f8f7211 */ /* 0x080fe400018f16ff */
[----:B------:R-:W-:Y:S01]  /*28cc0*/  LEA.HI.X.SX32 R141, R13, R174, 0x2, P1 ;  /* 0x000000ae0d8d7211 */ /* 0x000fe200008f16ff */
[----:B------:R-:W-:Y:S01]  /*28cd0*/  VIADD R13, R11, UR5 ;  /* 0x000000050b0d7c36 */ /* 0x000fe20008000000 */
[----:B------:R-:W-:-:S02]  /*28ce0*/  LEA R144, P1, R17, R0, 0x2 ;  /* 0x0000000011907211 */ /* 0x000fc400078210ff */
[----:B------:R-:W-:Y:S01]  /*28cf0*/  LEA R146, P3, R5, R0, 0x2 ;  /* 0x0000000005927211 */ /* 0x000fe200078610ff */
[----:B------:R-:W-:Y:S01]  /*28d00*/  VIADD R15, R13, UR5 ;  /* 0x000000050d0f7c36 */ /* 0x000fe20008000000 */
[----:B------:R-:W-:Y:S02]  /*28d10*/  LEA.HI.X.SX32 R145, R17, R174, 0x2, P1 ;  /* 0x000000ae11917211 */ /* 0x000fe400008f16ff */
[----:B------:R-:W-:Y:S02]  /*28d20*/  LEA R148, P1, R7, R0, 0x2 ;  /* 0x0000000007947211 */ /* 0x000fe400078210ff */
[-C--:B------:R-:W-:Y:S01]  /*28d30*/  LEA.HI.X.SX32 R147, R5, R174.reuse, 0x2, P3 ;  /* 0x000000ae05937211 */ /* 0x080fe200018f16ff */
[----:B------:R-:W-:Y:S01]  /*28d40*/  VIADD R5, R15, UR5 ;  /* 0x000000050f057c36 */ /* 0x000fe20008000000 */
[----:B------:R-:W-:Y:S02]  /*28d50*/  LEA.HI.X.SX32 R149, R7, R174, 0x2, P1 ;  /* 0x000000ae07957211 */ /* 0x000fe400008f16ff */
[-C--:B------:R-:W-:Y:S01]  /*28d60*/  LEA R150, P3, R9, R0.reuse, 0x2 ;  /* 0x0000000009967211 */ /* 0x080fe200078610ff */
[----:B------:R-:W-:Y:S01]  /*28d70*/  VIADD R7, R5, UR5 ;  /* 0x0000000505077c36 */ /* 0x000fe20008000000 */
[----:B------:R-:W-:-:S02]  /*28d80*/  LEA R152, P1, R11, R0, 0x2 ;  /* 0x000000000b987211 */ /* 0x000fc400078210ff */
[-C--:B------:R-:W-:Y:S01]  /*28d90*/  LEA.HI.X.SX32 R151, R9, R174.reuse, 0x2, P3 ;  /* 0x000000ae09977211 */ /* 0x080fe200018f16ff */
[----:B------:R-:W-:Y:S01]  /*28da0*/  VIADD R9, R7, UR5 ;  /* 0x0000000507097c36 */ /* 0x000fe20008000000 */
[----:B------:R-:W-:Y:S02]  /*28db0*/  LEA.HI.X.SX32 R153, R11, R174, 0x2, P1 ;  /* 0x000000ae0b997211 */ /* 0x000fe400008f16ff */
[-C--:B------:R-:W-:Y:S01]  /*28dc0*/  LEA R154, P3, R13, R0.reuse, 0x2 ;  /* 0x000000000d9a7211 */ /* 0x080fe200078610ff */
[----:B------:R-:W-:Y:S01]  /*28dd0*/  VIADD R166, R9, UR5 ;  /* 0x0000000509a67c36 */ /* 0x000fe20008000000 */
[----:B------:R-:W-:Y:S02]  /*28de0*/  LEA R156, P1, R15, R0, 0x2 ;  /* 0x000000000f9c7211 */ /* 0x000fe400078210ff */
[-C--:B------:R-:W-:Y:S02]  /*28df0*/  LEA.HI.X.SX32 R155, R13, R174.reuse, 0x2, P3 ;  /* 0x000000ae0d9b7211 */ /* 0x080fe400018f16ff */
[----:B------:R-:W-:-:S02]  /*28e00*/  LEA.HI.X.SX32 R157, R15, R174, 0x2, P1 ;  /* 0x000000ae0f9d7211 */ /* 0x000fc400008f16ff */
[-C--:B------:R-:W-:Y:S02]  /*28e10*/  LEA R158, P3, R5, R0.reuse, 0x2 ;  /* 0x00000000059e7211 */ /* 0x080fe400078610ff */
[----:B------:R-:W-:Y:S02]  /*28e20*/  LEA R160, P1, R7, R0, 0x2 ;  /* 0x0000000007a07211 */ /* 0x000fe400078210ff */
[-C--:B------:R-:W-:Y:S02]  /*28e30*/  LEA.HI.X.SX32 R159, R5, R174.reuse, 0x2, P3 ;  /* 0x000000ae059f7211 */ /* 0x080fe400018f16ff */
[----:B------:R-:W-:Y:S02]  /*28e40*/  LEA.HI.X.SX32 R161, R7, R174, 0x2, P1 ;  /* 0x000000ae07a17211 */ /* 0x000fe400008f16ff */
[-C--:B------:R-:W-:Y:S02]  /*28e50*/  LEA R162, P3, R9, R0.reuse, 0x2 ;  /* 0x0000000009a27211 */ /* 0x080fe400078610ff */
[----:B------:R-:W-:-:S02]  /*28e60*/  LEA R164, P1, R166, R0, 0x2 ;  /* 0x00000000a6a47211 */ /* 0x000fc400078210ff */
[-C--:B------:R-:W-:Y:S02]  /*28e70*/  LEA.HI.X.SX32 R163, R9, R174.reuse, 0x2, P3 ;  /* 0x000000ae09a37211 */ /* 0x080fe400018f16ff */
[----:B------:R-:W-:Y:S02]  /*28e80*/  LEA.HI.X.SX32 R165, R166, R174, 0x2, P1 ;  /* 0x000000aea6a57211 */ /* 0x000fe400008f16ff */
[----:B--2---:R-:W-:Y:S02]  /*28e90*/  ISETP.LT.AND P4, PT, R8, UR15, !P2 ;  /* 0x0000000f08007c0c */ /* 0x004fe4000d781270 */
[----:B---3--:R-:W-:Y:S02]  /*28ea0*/  ISETP.LT.AND P3, PT, R6, UR15, !P2 ;  /* 0x0000000f06007c0c */ /* 0x008fe4000d761270 */
[----:B----4-:R-:W-:Y:S02]  /*28eb0*/  ISETP.LT.AND P1, PT, R4, UR15, !P2 ;  /* 0x0000000f04007c0c */ /* 0x010fe4000d721270 */
[----:B------:R-:W2:Y:S01]  /*28ec0*/  LDTM.x128 R4, tmem[UR11] ;  /* 0x0000000b000479ee */ /* 0x000ea200083c0000 */
[----:B------:R-:W-:Y:S01]  /*28ed0*/  NOP ;  /* 0x0000000000007918 */ /* 0x000fe20000000000 */
[----:B--2---:R2:W-:Y:S04]  /*28ee0*/  @P6 STG.E desc[UR22][R2.64], R4 ;  /* 0x0000000402006986 */ /* 0x0045e8000c101916 */
[----:B------:R3:W-:Y:S01]  /*28ef0*/  @P5 STG.E desc[UR22][R132.64], R5 ;  /* 0x0000000584005986 */ /* 0x0007e2000c101916 */
[----:B-----5:R-:W-:-:S03]  /*28f00*/  ISETP.LT.AND P5, PT, R172, UR15, !P2 ;  /* 0x0000000fac007c0c */ /* 0x020fc6000d7a1270 */
[----:B------:R-:W4:Y:S04]  /*28f10*/  LDL.LU R172, [R1+0xab4] ;  /* 0x000ab40001ac7983 */ /* 0x000f280000300800 */
[----:B------:R-:W5:Y:S04]  /*28f20*/  LDL.LU R173, [R1+0xa9c] ;  /* 0x000a9c0001ad7983 */ /* 0x000f680000300800 */
[----:B------:R-:W5:Y:S01]  /*28f30*/  LDL.LU R184, [R1+0xb94] ;  /* 0x000b940001b87983 */ /* 0x000f620000300800 */
[----:B------:R-:W-:Y:S02]  /*28f40*/  ISETP.LT.AND P6, PT, R167, UR15, !P2 ;  /* 0x0000000fa7007c0c */ /* 0x000fe4000d7c1270 */
[----:B------:R-:W-:Y:S01]  /*28f50*/  IADD3 R166, PT, PT, R166, UR5, RZ ;  /* 0x00000005a6a67c10 */ /* 0x000fe2000fffe0ff */
[----:B------:R-:W5:Y:S01]  /*28f60*/  LDL.LU R183, [R1+0xb90] ;  /* 0x000b900001b77983 */ /* 0x000f620000300800 */
[----:B--2---:R-:W-:-:S02]  /*28f70*/  P2R R4, PR, RZ, 0x40 ;  /* 0x00000040ff047803 */ /* 0x004fc40000000000 */
[C---:B------:R-:W-:Y:S01]  /*28f80*/  LEA R2, P6, R166.reuse, R0, 0x2 ;  /* 0x00000000a6027211 */ /* 0x040fe200078c10ff */
[C---:B------:R-:W-:Y:S01]  /*28f90*/  VIADD R168, R166.reuse, UR5 ;  /* 0x00000005a6a87c36 */ /* 0x040fe20008000000 */
[----:B------:R-:W-:Y:S01]  /*28fa0*/  P2R R175, PR, RZ, 0x20 ;  /* 0x00000020ffaf7803 */ /* 0x000fe20000000000 */
[----:B------:R-:W2:Y:S01]  /*28fb0*/  LDL.LU R182, [R1+0xb8c] ;  /* 0x000b8c0001b67983 */ /* 0x000ea20000300800 */
[----:B------:R-:W-:Y:S02]  /*28fc0*/  LEA.HI.X.SX32 R3, R166, R174, 0x2, P6 ;  /* 0x000000aea6037211 */ /* 0x000fe400030f16ff */
[C---:B------:R-:W-:Y:S01]  /*28fd0*/  LEA R166, P6, R168.reuse, R0, 0x2 ;  /* 0x00000000a8a67211 */ /* 0x040fe200078c10ff */
[----:B------:R1:W-:Y:S03]  /*28fe0*/  @P0 STG.E desc[UR22][R134.64], R6 ;  /* 0x0000000686000986 */ /* 0x0003e6000c101916 */
[C---:B------:R-:W-:Y:S01]  /*28ff0*/  LEA.HI.X.SX32 R167, R168.reuse, R174, 0x2, P6 ;  /* 0x000000aea8a77211 */ /* 0x040fe200030f16ff */
[----:B------:R-:W-:Y:S01]  /*29000*/  VIADD R168, R168, UR5 ;  /* 0x00000005a8a87c36 */ /* 0x000fe20008000000 */
[----:B------:R-:W2:Y:S04]  /*29010*/  LDL.LU R181, [R1+0xb88] ;  /* 0x000b880001b57983 */ /* 0x000ea80000300800 */
[C---:B---3--:R-:W-:Y:S01]  /*29020*/  LEA R132, P5, R168.reuse, R0, 0x2 ;  /* 0x00000000a8847211 */ /* 0x048fe200078a10ff */
[----:B------:R-:W3:Y:S03]  /*29030*/  LDL.LU R180, [R1+0xb84] ;  /* 0x000b840001b47983 */ /* 0x000ee60000300800 */
[C---:B------:R-:W-:Y:S01]  /*29040*/  LEA.HI.X.SX32 R133, R168.reuse, R174, 0x2, P5 ;  /* 0x000000aea8857211 */ /* 0x040fe200028f16ff */
[----:B------:R-:W-:Y:S01]  /*29050*/  VIADD R168, R168, UR5 ;  /* 0x00000005a8a87c36 */ /* 0x000fe20008000000 */
[----:B------:R-:W-:Y:S01]  /*29060*/  ISETP.NE.AND P6, PT, R4, RZ, PT ;  /* 0x000000ff0400720c */ /* 0x000fe20003fc5270 */
[----:B------:R-:W2:Y:S02]  /*29070*/  LDL.LU R179, [R1+0xa00] ;  /* 0x000a000001b37983 */ /* 0x000ea40000300800 */
[C---:B-1----:R-:W-:Y:S01]  /*29080*/  VIADD R6, R168.reuse, UR5 ;  /* 0x00000005a8067c36 */ /* 0x042fe20008000000 */
[C---:B------:R-:W-:Y:S01]  /*29090*/  LEA R4, P5, R168.reuse, R0, 0x2 ;  /* 0x00000000a8047211 */ /* 0x040fe200078a10ff */
[----:B------:R-:W2:Y:S03]  /*290a0*/  LDL.LU R178, [R1+0xb80] ;  /* 0x000b800001b27983 */ /* 0x000ea60000300800 */
[----:B------:R-:W-:-:S02]  /*290b0*/  LEA.HI.X.SX32 R5, R168, R174, 0x2, P5 ;  /* 0x000000aea8057211 */ /* 0x000fc400028f16ff */
[----:B------:R-:W-:Y:S01]  /*290c0*/  ISETP.LT.AND P0, PT, R169, UR15, !P2 ;  /* 0x0000000fa9007c0c */ /* 0x000fe2000d701270 */
[----:B------:R-:W-:Y:S01]  /*290d0*/  @P4 STG.E desc[UR22][R136.64], R7 ;  /* 0x0000000788004986 */ /* 0x000fe2000c101916 */
[----:B------:R-:W-:-:S03]  /*290e0*/  LEA R134, P5, R6, R0, 0x2 ;  /* 0x0000000006867211 */ /* 0x000fc600078a10ff */
[----:B------:R-:W2:Y:S01]  /*290f0*/  LDL.LU R177, [R1+0xb7c] ;  /* 0x000b7c0001b17983 */ /* 0x000ea20000300800 */
[C---:B------:R-:W-:Y:S01]  /*29100*/  LEA.HI.X.SX32 R135, R6.reuse, R174, 0x2, P5 ;  /* 0x000000ae06877211 */ /* 0x040fe200028f16ff */
[----:B------:R-:W-:Y:S01]  /*29110*/  VIADD R6, R6, UR5 ;  /* 0x0000000506067c36 */ /* 0x000fe20008000000 */
[----:B------:R-:W-:Y:S01]  /*29120*/  ISETP.LT.AND P4, PT, R170, UR15, !P2 ;  /* 0x0000000faa007c0c */ /* 0x000fe2000d781270 */
[----:B------:R1:W-:Y:S03]  /*29130*/  @P3 STG.E desc[UR22][R138.64], R8 ;  /* 0x000000088a003986 */ /* 0x0003e6000c101916 */
[C---:B------:R-:W-:Y:S01]  /*29140*/  LEA R168, P5, R6.reuse, R0, 0x2 ;  /* 0x0000000006a87211 */ /* 0x040fe200078a10ff */
[----:B------:R-:W2:Y:S03]  /*29150*/  LDL.LU R176, [R1+0xb78] ;  /* 0x000b780001b07983 */ /* 0x000ea60000300800 */
[C---:B------:R-:W-:Y:S01]  /*29160*/  LEA.HI.X.SX32 R169, R6.reuse, R174, 0x2, P5 ;  /* 0x000000ae06a97211 */ /* 0x040fe200028f16ff */
[----:B------:R-:W-:-:S04]  /*29170*/  VIADD R6, R6, UR5 ;  /* 0x0000000506067c36 */ /* 0x000fc80008000000 */
[----:B------:R-:W-:-:S04]  /*29180*/  VIADD R170, R6, UR5 ;  /* 0x0000000506aa7c36 */ /* 0x000fc80008000000 */
[----:B-1----:R-:W-:Y:S01]  /*29190*/  VIADD R8, R170, UR5 ;  /* 0x00000005aa087c36 */ /* 0x002fe20008000000 */
[----:B------:R-:W-:-:S04]  /*291a0*/  LEA R136, P5, R6, R0, 0x2 ;  /* 0x0000000006887211 */ /* 0x000fc800078a10ff */
[----:B------:R-:W-:Y:S02]  /*291b0*/  LEA R138, P3, R8, R0, 0x2 ;  /* 0x00000000088a7211 */ /* 0x000fe400078610ff */
[-C--:B------:R-:W-:Y:S02]  /*291c0*/  LEA.HI.X.SX32 R137, R6, R174.reuse, 0x2, P5 ;  /* 0x000000ae06897211 */ /* 0x080fe400028f16ff */
[C---:B------:R-:W-:Y:S01]  /*291d0*/  LEA.HI.X.SX32 R139, R8.reuse, R174, 0x2, P3 ;  /* 0x000000ae088b7211 */ /* 0x040fe200018f16ff */
[----:B------:R-:W-:Y:S01]  /*291e0*/  VIADD R8, R8, UR5 ;  /* 0x0000000508087c36 */ /* 0x000fe20008000000 */
[----:B------:R-:W-:-:S04]  /*291f0*/  LEA R6, P5, R170, R0, 0x2 ;  /* 0x00000000aa067211 */ /* 0x000fc800078a10ff */
[----:B------:R-:W-:Y:S02]  /*29200*/  LEA.HI.X.SX32 R7, R170, R174, 0x2, P5 ;  /* 0x000000aeaa077211 */ /* 0x000fe400028f16ff */
[C---:B------:R-:W-:Y:S02]  /*29210*/  LEA R170, P3, R8.reuse, R0, 0x2 ;  /* 0x0000000008aa7211 */ /* 0x040fe400078610ff */
[----:B------:R-:W-:Y:S02]  /*29220*/  ISETP.LT.AND P5, PT, R171, UR15, !P2 ;  /* 0x0000000fab007c0c */ /* 0x000fe4000d7a1270 */
[C---:B------:R-:W-:Y:S01]  /*29230*/  LEA.HI.X.SX32 R171, R8.reuse, R174, 0x2, P3 ;  /* 0x000000ae08ab7211 */ /* 0x040fe200018f16ff */
[----:B------:R-:W-:Y:S01]  /*29240*/  VIADD R8, R8, UR5 ;  /* 0x0000000508087c36 */ /* 0x000fe20008000000 */
[----:B------:R1:W-:Y:S04]  /*29250*/  @P1 STG.E desc[UR22][R140.64], R9 ;  /* 0x000000098c001986 */ /* 0x0003e8000c101916 */
[----:B------:R4:W-:Y:S01]  /*29260*/  @P6 STG.E desc[UR22][R142.64], R10 ;  /* 0x0000000a8e006986 */ /* 0x0009e2000c101916 */
[----:B-1----:R-:W-:-:S04]  /*29270*/  LEA R140, P3, R8, R0, 0x2 ;  /* 0x00000000088c7211 */ /* 0x002fc800078610ff */
[----:B------:R-:W-:Y:S02]  /*29280*/  LEA.HI.X.SX32 R141, R8, R174, 0x2, P3 ;  /* 0x000000ae088d7211 */ /* 0x000fe400018f16ff */
[----:B----4-:R-:W-:Y:S01]  /*29290*/  ISETP.LT.AND P1, PT, R172, UR15, !P2 ;  /* 0x0000000fac007c0c */ /* 0x010fe2000d721270 */
[----:B------:R-:W-:-:S05]  /*292a0*/  VIADD R172, R8, UR5 ;  /* 0x0000000508ac7c36 */ /* 0x000fca0008000000 */
[----:B------:R-:W-:-:S04]  /*292b0*/  IADD3 R10, PT, PT, R172, UR5, RZ ;  /* 0x00000005ac0a7c10 */ /* 0x000fc8000fffe0ff */
[-C--:B------:R-:W-:Y:S02]  /*292c0*/  LEA R142, P6, R10, R0.reuse, 0x2 ;  /* 0x000000000a8e7211 */ /* 0x080fe400078c10ff */
[----:B------:R-:W-:Y:S02]  /*292d0*/  LEA R8, P3, R172, R0, 0x2 ;  /* 0x00000000ac087211 */ /* 0x000fe400078610ff */
[CC--:B------:R-:W-:Y:S01]  /*292e0*/  LEA.HI.X.SX32 R143, R10.reuse, R174.reuse, 0x2, P6 ;  /* 0x000000ae0a8f7211 */ /* 0x0c0fe200030f16ff */
[----:B------:R-:W-:Y:S01]  /*292f0*/  VIADD R10, R10, UR5 ;  /* 0x000000050a0a7c36 */ /* 0x000fe20008000000 */
[----:B------:R-:W-:-:S04]  /*29300*/  LEA.HI.X.SX32 R9, R172, R174, 0x2, P3 ;  /* 0x000000aeac097211 */ /* 0x000fc800018f16ff */
[C---:B------:R-:W-:Y:S02]  /*29310*/  LEA R172, P6, R10.reuse, R0, 0x2 ;  /* 0x000000000aac7211 */ /* 0x040fe400078c10ff */
[----:B-----5:R-:W-:Y:S02]  /*29320*/  ISETP.LT.AND P3, PT, R173, UR15, !P2 ;  /* 0x0000000fad007c0c */ /* 0x020fe4000d761270 */
[----:B------:R-:W-:Y:S02]  /*29330*/  LEA.HI.X.SX32 R173, R10, R174, 0x2, P6 ;  /* 0x000000ae0aad7211 */ /* 0x000fe400030f16ff */
[----:B------:R-:W-:Y:S02]  /*29340*/  ISETP.NE.AND P6, PT, R175, RZ, PT ;  /* 0x000000ffaf00720c */ /* 0x000fe40003fc5270 */
[----:B------:R-:W4:Y:S11]  /*29350*/  LDL.LU R175, [R1+0xb74] ;  /* 0x000b740001af7983 */ /* 0x000f360000300800 */
[----:B------:R-:W-:Y:S04]  /*29360*/  @P6 STG.E desc[UR22][R144.64], R11 ;  /* 0x0000000b90006986 */ /* 0x000fe8000c101916 */
[----:B------:R1:W-:Y:S04]  /*29370*/  @P0 STG.E desc[UR22][R146.64], R12 ;  /* 0x0000000c92000986 */ /* 0x0003e8000c101916 */
[----:B-1----:R-:W5:Y:S04]  /*29380*/  LDL.LU R12, [R1+0xb70] ;  /* 0x000b7000010c7983 */ /* 0x002f680000300800 */
[----:B------:R-:W5:Y:S04]  /*29390*/  LDL.LU R145, [R1+0xb6c] ;  /* 0x000b6c0001917983 */ /* 0x000f680000300800 */
[----:B------:R-:W5:Y:S04]  /*293a0*/  LDL.LU R11, [R1+0xb68] ;  /* 0x000b6800010b7983 */ /* 0x000f680000300800 */
[----:B------:R-:W5:Y:S01]  /*293b0*/  LDL.LU R144, [R1+0xb64] ;  /* 0x000b640001907983 */ /* 0x000f620000300800 */
[----:B------:R-:W-:-:S03]  /*293c0*/  ISETP.LT.AND P6, PT, R184, UR15, !P2 ;  /* 0x0000000fb8007c0c */ /* 0x000fc6000d7c1270 */
[----:B------:R-:W-:Y:S04]  /*293d0*/  @P4 STG.E desc[UR22][R148.64], R13 ;  /* 0x0000000d94004986 */ /* 0x000fe8000c101916 */
[----:B------:R-:W-:Y:S04]  /*293e0*/  @P5 STG.E desc[UR22][R150.64], R14 ;  /* 0x0000000e96005986 */ /* 0x000fe8000c101916 */
[----:B------:R-:W-:Y:S04]  /*293f0*/  @P1 STG.E desc[UR22][R152.64], R15 ;  /* 0x0000000f98001986 */ /* 0x000fe8000c101916 */
[----:B------:R-:W-:Y:S04]  /*29400*/  @P3 STG.E desc[UR22][R154.64], R16 ;  /* 0x000000109a003986 */ /* 0x000fe8000c101916 */
[----:B------:R1:W-:Y:S04]  /*29410*/  @P6 STG.E desc[UR22][R156.64], R17 ;  /* 0x000000119c006986 */ /* 0x0003e8000c101916 */
[----:B-1----:R-:W5:Y:S04]  /*29420*/  LDL.LU R17, [R1+0xb60] ;  /* 0x000b600001117983 */ /* 0x002f680000300800 */
[----:B------:R-:W5:Y:S04]  /*29430*/  LDL.LU R16, [R1+0xb5c] ;  /* 0x000b5c0001107983 */ /* 0x000f680000300800 */
[----:B------:R-:W5:Y:S04]  /*29440*/  LDL.LU R15, [R1+0xb58] ;  /* 0x000b5800010f7983 */ /* 0x000f680000300800 */
[----:B------:R-:W5:Y:S01]  /*29450*/  LDL.LU R14, [R1+0xb54] ;  /* 0x000b5400010e7983 */ /* 0x000f620000300800 */
[----:B--2---:R-:W-:Y:S01]  /*29460*/  ISETP.LT.AND P3, PT, R179, UR4, !P2 ;  /* 0x00000004b3007c0c */ /* 0x004fe2000d761270 */
[----:B------:R-:W1:Y:S01]  /*29470*/  LDCU UR4, c[0x0][0x39c] ;  /* 0x00007380ff0477ac */ /* 0x000e620008000800 */
[----:B------:R-:W-:Y:S01]  /*29480*/  ISETP.LT.AND P0, PT, R183, UR15, !P2 ;  /* 0x0000000fb7007c0c */ /* 0x000fe2000d701270 */
[----:B------:R-:W2:Y:S01]  /*29490*/  LDL.LU R13, [R1+0xb50] ;  /* 0x000b5000010d7983 */ /* 0x000ea20000300800 */
[----:B-1----:R-:W-:Y:S01]  /*294a0*/  ISETP.LT.AND P6, PT, R178, UR4, !P2 ;  /* 0x00000004b2007c0c */ /* 0x002fe2000d7c1270 */
[----:B------:R-:W1:Y:S10]  /*294b0*/  LDCU UR4, c[0x0][0x39c] ;  /* 0x00007380ff0477ac */ /* 0x000e740008000800 */
[----:B------:R-:W-:Y:S01]  /*294c0*/  @P0 STG.E desc[UR22][R158.64], R18 ;  /* 0x000000129e000986 */ /* 0x000fe2000c101916 */
[----:B------:R-:W-:-:S02]  /*294d0*/  ISETP.LT.AND P4, PT, R182, UR15, !P2 ;  /* 0x0000000fb6007c0c */ /* 0x000fc4000d781270 */
[----:B-1----:R-:W-:Y:S01]  /*294e0*/  ISETP.LT.AND P0, PT, R177, UR4, !P2 ;  /* 0x00000004b1007c0c */ /* 0x002fe2000d701270 */
[----:B------:R-:W1:Y:S10]  /*294f0*/  LDCU UR4, c[0x0][0x39c] ;  /* 0x00007380ff0477ac */ /* 0x000e740008000800 */
[----:B------:R-:W-:Y:S01]  /*29500*/  @P4 STG.E desc[UR22][R160.64], R19 ;  /* 0x00000013a0004986 */ /* 0x000fe2000c101916 */
[----:B------:R-:W-:-:S02]  /*29510*/  ISETP.LT.AND P5, PT, R181, UR15, !P2 ;  /* 0x0000000fb5007c0c */ /* 0x000fc4000d7a1270 */
[----:B-1----:R-:W-:Y:S01]  /*29520*/  ISETP.LT.AND P4, PT, R176, UR4, !P2 ;  /* 0x00000004b0007c0c */ /* 0x002fe2000d781270 */
[----:B------:R-:W4:Y:S10]  /*29530*/  LDCU UR4, c[0x0][0x39c] ;  /* 0x00007380ff0477ac */ /* 0x000f340008000800 */
[----:B------:R-:W-:Y:S01]  /*29540*/  @P5 STG.E desc[UR22][R162.64], R20 ;  /* 0x00000014a2005986 */ /* 0x000fe2000c101916 */
[----:B---3--:R-:W-:-:S13]  /*29550*/  ISETP.LT.AND P1, PT, R180, UR15, !P2 ;  /* 0x0000000fb4007c0c */ /* 0x008fda000d721270 */
[----:B------:R-:W-:Y:S04]  /*29560*/  @P1 STG.E desc[UR22][R164.64], R21 ;  /* 0x00000015a4001986 */ /* 0x000fe8000c101916 */
[----:B------:R1:W-:Y:S04]  /*29570*/  @P6 STG.E desc[UR22][R2.64], R22 ;  /* 0x0000001602006986 */ /* 0x0003e8000c101916 */
[----:B------:R-:W-:Y:S04]  /*29580*/  @P0 STG.E desc[UR22][R166.64], R23 ;  /* 0x00000017a6000986 */ /* 0x000fe8000c101916 */
[----:B------:R-:W-:Y:S01]  /*29590*/  @P4 STG.E desc[UR22][R132.64], R24 ;  /* 0x0000001884004986 */ /* 0x000fe2000c101916 */
[----:B----4-:R-:W-:Y:S01]  /*295a0*/  ISETP.LT.AND P5, PT, R175, UR4, !P2 ;  /* 0x00000004af007c0c */ /* 0x010fe2000d7a1270 */
[----:B------:R-:W5:Y:S02]  /*295b0*/  LDCU UR4, c[0x0][0x39c] ;  /* 0x00007380ff0477ac */ /* 0x000f640008000800 */
[----:B-----5:R-:W-:Y:S01]  /*295c0*/  ISETP.LT.AND P1, PT, R12, UR4, !P2 ;  /* 0x000000040c007c0c */ /* 0x020fe2000d721270 */
[----:B------:R-:W3:Y:S09]  /*295d0*/  LDCU UR4, c[0x0][0x39c] ;  /* 0x00007380ff0477ac */ /* 0x000ef20008000800 */
[----:B------:R4:W-:Y:S04]  /*295e0*/  @P5 STG.E desc[UR22][R4.64], R25 ;  /* 0x0000001904005986 */ /* 0x0009e8000c101916 */
[----:B------:R-:W5:Y:S01]  /*295f0*/  LDL.LU R12, [R1+0xb4c] ;  /* 0x000b4c00010c7983 */ /* 0x000f620000300800 */
[----:B---3--:R-:W-:Y:S01]  /*29600*/  ISETP.LT.AND P6, PT, R145, UR4, !P2 ;  /* 0x0000000491007c0c */ /* 0x008fe2000d7c1270 */
[----:B------:R-:W3:Y:S02]  /*29610*/  LDCU UR4, c[0x0][0x39c] ;  /* 0x00007380ff0477ac */ /* 0x000ee40008000800 */
[----:B---3--:R-:W-:Y:S01]  /*29620*/  ISETP.LT.AND P0, PT, R11, UR4, !P2 ;  /* 0x000000040b007c0c */ /* 0x008fe2000d701270 */
[----:B------:R-:W3:Y:S01]  /*29630*/  LDCU UR4, c[0x0][0x39c] ;  /* 0x00007380ff0477ac */ /* 0x000ee20008000800 */
[----:B------:R-:W-:Y:S04]  /*29640*/  @P1 STG.E desc[UR22][R134.64], R26 ;  /* 0x0000001a86001986 */ /* 0x000fe8000c101916 */
[----:B------:R-:W5:Y:S04]  /*29650*/  LDL.LU R11, [R1+0xb48] ;  /* 0x000b4800010b7983 */ /* 0x000f680000300800 */
[----:B-1----:R-:W5:Y:S01]  /*29660*/  LDL.LU R3, [R1+0xb44] ;  /* 0x000b440001037983 */ /* 0x002f620000300800 */
[----:B---3--:R-:W-:Y:S01]  /*29670*/  ISETP.LT.AND P4, PT, R144, UR4, !P2 ;  /* 0x0000000490007c0c */ /* 0x008fe2000d781270 */
[----:B------:R-:W1:Y:S02]  /*29680*/  LDCU UR4, c[0x0][0x39c] ;  /* 0x00007380ff0477ac */ /* 0x000e640008000800 */
[----:B------:R-:W-:Y:S04]  /*29690*/  @P6 STG.E desc[UR22][R168.64], R27 ;  /* 0x0000001ba8006986 */ /* 0x000fe8000c101916 */
[----:B------:R-:W3:Y:S04]  /*296a0*/  LDL.LU R2, [R1+0xb40] ;  /* 0x000b400001027983 */ /* 0x000ee80000300800 */
[----:B----4-:R-:W4:Y:S01]  /*296b0*/  LDL.LU R4, [R1+0xb9c] ;  /* 0x000b9c0001047983 */ /* 0x010f220000300800 */
[----:B-1----:R-:W-:Y:S01]  /*296c0*/  ISETP.LT.AND P5, PT, R17, UR4, !P2 ;  /* 0x0000000411007c0c */ /* 0x002fe2000d7a1270 */
[----:B------:R-:W1:Y:S02]  /*296d0*/  LDCU UR4, c[0x0][0x39c] ;  /* 0x00007380ff0477ac */ /* 0x000e640008000800 */
[----:B-1----:R-:W-:Y:S01]  /*296e0*/  ISETP.LT.AND P1, PT, R16, UR4, !P2 ;  /* 0x0000000410007c0c */ /* 0x002fe2000d721270 */
[----:B------:R-:W1:Y:S02]  /*296f0*/  LDCU UR4, c[0x0][0x39c] ;  /* 0x00007380ff0477ac */ /* 0x000e640008000800 */
[----:B-1----:R-:W-:Y:S01]  /*29700*/  ISETP.LT.AND P6, PT, R15, UR4, !P2 ;  /* 0x000000040f007c0c */ /* 0x002fe2000d7c1270 */
[----:B------:R-:W1:Y:S01]  /*29710*/  LDCU UR4, c[0x0][0x39c] ;  /* 0x00007380ff0477ac */ /* 0x000e620008000800 */
[----:B------:R-:W-:Y:S04]  /*29720*/  @P0 STG.E desc[UR22][R136.64], R28 ;  /* 0x0000001c88000986 */ /* 0x000fe8000c101916 */
[----:B------:R1:W-:Y:S02]  /*29730*/  @P4 STG.E desc[UR22][R6.64], R29 ;  /* 0x0000001d06004986 */ /* 0x0003e4000c101916 */
[----:B-1----:R-:W-:Y:S01]  /*29740*/  ISETP.LT.AND P0, PT, R14, UR4, !P2 ;  /* 0x000000040e007c0c */ /* 0x002fe2000d701270 */
[----:B------:R-:W2:Y:S01]  /*29750*/  LDCU UR4, c[0x0][0x39c] ;  /* 0x00007380ff0477ac */ /* 0x000ea20008000800 */
[----:B------:R-:W4:Y:S04]  /*29760*/  LDL.LU R14, [R1+0xba0] ;  /* 0x000ba000010e7983 */ /* 0x000f280000300800 */
[----:B------:R-:W4:Y:S01]  /*29770*/  LDL.LU R6, [R1+0xba8] ;  /* 0x000ba80001067983 */ /* 0x000f220000300800 */
[----:B--2---:R-:W-:Y:S01]  /*29780*/  ISETP.LT.AND P4, PT, R13, UR4, !P2 ;  /* 0x000000040d007c0c */ /* 0x004fe2000d781270 */
[----:B------:R-:W5:Y:S02]  /*29790*/  LDCU UR4, c[0x0][0x39c] ;  /* 0x00007380ff0477ac */ /* 0x000f640008000800 */
[----:B------:R-:W-:Y:S04]  /*297a0*/  @P5 STG.E desc[UR22][R138.64], R30 ;  /* 0x0000001e8a005986 */ /* 0x000fe8000c101916 */
[----:B------:R-:W-:Y:S04]  /*297b0*/  @P1 STG.E desc[UR22][R170.64], R31 ;  /* 0x0000001faa001986 */ /* 0x000fe8000c101916 */
[----:B------:R-:W-:Y:S04]  /*297c0*/  @P6 STG.E desc[UR22][R140.64], R32 ;  /* 0x000000208c006986 */ /* 0x000fe8000c101916 */
[----:B------:R-:W2:Y:S04]  /*297d0*/  LDL.LU R13, [R1+0xbac] ;  /* 0x000bac00010d7983 */ /* 0x000ea80000300800 */
[----:B------:R-:W-:Y:S04]  /*297e0*/  @P0 STG.E desc[UR22][R8.64], R33 ;  /* 0x0000002108000986 */ /* 0x000fe8000c101916 */
[----:B------:R-:W-:Y:S01]  /*297f0*/  @P4 STG.E desc[UR22][R142.64], R34 ;  /* 0x000000228e004986 */ /* 0x000fe2000c101916 */
[----:B-----5:R-:W-:Y:S01]  /*29800*/  ISETP.LT.AND P5, PT, R12, UR4, !P2 ;  /* 0x000000040c007c0c */ /* 0x020fe2000d7a1270 */
[----:B------:R-:W1:Y:S02]  /*29810*/  LDCU UR4, c[0x0][0x39c] ;  /* 0x00007380ff0477ac */ /* 0x000e640008000800 */
[----:B------:R-:W5:Y:S10]  /*29820*/  LDL.LU R12, [R1+0xbb4] ;  /* 0x000bb400010c7983 */ /* 0x000f740000300800 */
[----:B------:R-:W-:Y:S01]  /*29830*/  @P5 STG.E desc[UR22][R172.64], R35 ;  /* 0x00000023ac005986 */ /* 0x000fe2000c101916 */
[----:B-1----:R-:W-:Y:S01]  /*29840*/  ISETP.LT.AND P1, PT, R11, UR4, !P2 ;  /* 0x000000040b007c0c */ /* 0x002fe2000d721270 */
[----:B------:R-:W1:Y:S02]  /*29850*/  LDCU UR4, c[0x0][0x39c] ;  /* 0x00007380ff0477ac */ /* 0x000e640008000800 */
[----:B------:R-:W5:Y:S01]  /*29860*/  LDL.LU R11, [R1+0xbb8] ;  /* 0x000bb800010b7983 */ /* 0x000f620000300800 */
[----:B------:R-:W-:Y:S01]  /*29870*/  ISETP.LT.AND P6, PT, R3, UR6, !P2 ;  /* 0x0000000603007c0c */ /* 0x000fe2000d7c1270 */
[----:B------:R-:W-:Y:S01]  /*29880*/  VIADD R3, R10, UR5 ;  /* 0x000000050a037c36 */ /* 0x000fe20008000000 */
[----:B------:R-:W1:Y:S01]  /*29890*/  LDCU UR6, c[0x0][0x39c] ;  /* 0x00007380ff0677ac */ /* 0x000e620008000800 */
[----:B------:R-:W5:Y:S02]  /*298a0*/  LDL.LU R10, [R1+0xbc0] ;  /* 0x000bc000010a7983 */ /* 0x000f640000300800 */
[----:B------:R-:W-:Y:S01]  /*298b0*/  VIADD R5, R3, UR5 ;  /* 0x0000000503057c36 */ /* 0x000fe20008000000 */
[----:B---3--:R-:W-:-:S03]  /*298c0*/  ISETP.LT.AND P0, PT, R2, UR7, !P2 ;  /* 0x0000000702007c0c */ /* 0x008fc6000d701270 */
[----:B------:R-:W-:Y:S01]  /*298d0*/  VIADD R7, R5, UR5 ;  /* 0x0000000505077c36 */ /* 0x000fe20008000000 */
[C---:B------:R-:W-:Y:S01]  /*298e0*/  LEA R2, P4, R3.reuse, R0, 0x2 ;  /* 0x0000000003027211 */ /* 0x040fe200078810ff */
[----:B------:R-:W2:Y:S03]  /*298f0*/  LDCU UR7, c[0x0][0x39c] ;  /* 0x00007380ff0777ac */ /* 0x000ea60008000800 */
[----:B------:R-:W-:Y:S02]  /*29900*/  LEA.HI.X.SX32 R3, R3, R174, 0x2, P4 ;  /* 0x000000ae03037211 */ /* 0x000fe400020f16ff */
[----:B----4-:R-:W-:Y:S02]  /*29910*/  ISETP.LT.AND P4, PT, R4, UR8, !P2 ;  /* 0x0000000804007c0c */ /* 0x010fe4000d781270 */
[C---:B------:R-:W-:Y:S01]  /*29920*/  LEA R4, P5, R5.reuse, R0, 0x2 ;  /* 0x0000000005047211 */ /* 0x040fe200078a10ff */
[----:B------:R3:W-:Y:S03]  /*29930*/  @P1 STG.E desc[UR22][R2.64], R36 ;  /* 0x0000002402001986 */ /* 0x0007e6000c101916 */
[----:B------:R-:W-:-:S02]  /*29940*/  LEA.HI.X.SX32 R5, R5, R174, 0x2, P5 ;  /* 0x000000ae05057211 */ /* 0x000fc400028f16ff */
[----:B---3--:R-:W-:-:S04]  /*29950*/  LEA R2, P5, R7, R0, 0x2 ;  /* 0x0000000007027211 */ /* 0x008fc800078a10ff */
[C---:B------:R-:W-:Y:S02]  /*29960*/  LEA.HI.X.SX32 R3, R7.reuse, R174, 0x2, P5 ;  /* 0x000000ae07037211 */ /* 0x040fe400028f16ff */
[----:B-1----:R-:W-:Y:S02]  /*29970*/  ISETP.LT.AND P5, PT, R6, UR6, !P2 ;  /* 0x0000000606007c0c */ /* 0x002fe4000d7a1270 */
[----:B------:R-:W-:Y:S01]  /*29980*/  ISETP.LT.AND P1, PT, R14, UR4, !P2 ;  /* 0x000000040e007c0c */ /* 0x000fe2000d721270 */
[----:B------:R-:W3:Y:S01]  /*29990*/  LDL.LU R6, [R1+0xbc4] ;  /* 0x000bc40001067983 */ /* 0x000ee20000300800 */
[----:B------:R-:W5:Y:S03]  /*299a0*/  LDCU UR4, c[0x0][0x39c] ;  /* 0x00007380ff0477ac */ /* 0x000f660008000800 */
[----:B------:R-:W4:Y:S01]  /*299b0*/  LDL.LU R8, [R1+0xbcc] ;  /* 0x000bcc0001087983 */ /* 0x000f220000300800 */
[----:B------:R-:W-:Y:S01]  /*299c0*/  VIADD R9, R7, UR5 ;  /* 0x0000000507097c36 */ /* 0x000fe20008000000 */
[----:B------:R-:W1:Y:S02]  /*299d0*/  LDCU UR6, c[0x0][0x39c] ;  /* 0x00007380ff0677ac */ /* 0x000e640008000800 */
[----:B------:R1:W-:Y:S01]  /*299e0*/  @P6 STG.E desc[UR22][R4.64], R37 ;  /* 0x0000002504006986 */ /* 0x0003e2000c101916 */
[----:B------:R-:W-:-:S03]  /*299f0*/  VIADD R7, R9, UR5 ;  /* 0x0000000509077c36 */ /* 0x000fc60008000000 */
[----:B------:R1:W-:Y:S02]  /*29a00*/  @P0 STG.E desc[UR22][R2.64], R38 ;  /* 0x0000002602000986 */ /* 0x0003e4000c101916 */
[----:B-1----:R-:W-:-:S04]  /*29a10*/  LEA R4, P6, R9, R0, 0x2 ;  /* 0x0000000009047211 */ /* 0x002fc800078c10ff */
[----:B------:R-:W-:Y:S01]  /*29a20*/  LEA.HI.X.SX32 R5, R9, R174, 0x2, P6 ;  /* 0x000000ae09057211 */ /* 0x000fe200030f16ff */
[C---:B------:R-:W-:Y:S01]  /*29a30*/  VIADD R9, R7.reuse, UR5 ;  /* 0x0000000507097c36 */ /* 0x040fe20008000000 */
[----:B------:R-:W-:Y:S02]  /*29a40*/  LEA R2, P6, R7, R0, 0x2 ;  /* 0x0000000007027211 */ /* 0x000fe400078c10ff */
[----:B--2---:R-:W-:Y:S01]  /*29a50*/  ISETP.LT.AND P0, PT, R13, UR7, !P2 ;  /* 0x000000070d007c0c */ /* 0x004fe2000d701270 */
[----:B------:R1:W-:Y:S01]  /*29a60*/  @P4 STG.E desc[UR22][R4.64], R39 ;  /* 0x0000002704004986 */ /* 0x0003e2000c101916 */
[----:B------:R-:W2:Y:S01]  /*29a70*/  LDCU UR7, c[0x0][0x39c] ;  /* 0x00007380ff0777ac */ /* 0x000ea20008000800 */
[----:B------:R-:W-:Y:S01]  /*29a80*/  LEA.HI.X.SX32 R3, R7, R174, 0x2, P6 ;  /* 0x000000ae07037211 */ /* 0x000fe200030f16ff */
[----:B------:R-:W-:-:S04]  /*29a90*/  VIADD R7, R9, UR5 ;  /* 0x0000000509077c36 */ /* 0x000fc80008000000 */
[----:B------:R2:W-:Y:S01]  /*29aa0*/  @P1 STG.E desc[UR22][R2.64], R40 ;  /* 0x0000002802001986 */ /* 0x0005e2000c101916 */
[----:B-1----:R-:W-:-:S04]  /*29ab0*/  LEA R4, P6, R9, R0, 0x2 ;  /* 0x0000000009047211 */ /* 0x002fc800078c10ff */
[----:B------:R-:W-:Y:S02]  /*29ac0*/  LEA.HI.X.SX32 R5, R9, R174, 0x2, P6 ;  /* 0x000000ae09057211 */ /* 0x000fe400030f16ff */
[C---:B--2---:R-:W-:Y:S01]  /*29ad0*/  LEA R2, P6, R7.reuse, R0, 0x2 ;  /* 0x0000000007027211 */ /* 0x044fe200078c10ff */
[----:B------:R-:W-:-:S03]  /*29ae0*/  VIADD R9, R7, UR5 ;  /* 0x0000000507097c36 */ /* 0x000fc60008000000 */
[----:B------:R-:W-:Y:S01]  /*29af0*/  LEA.HI.X.SX32 R3, R7, R174, 0x2, P6 ;  /* 0x000000ae07037211 */ /* 0x000fe200030f16ff */
[----:B------:R1:W-:Y:S04]  /*29b00*/  @P5 STG.E desc[UR22][R4.64], R41 ;  /* 0x0000002904005986 */ /* 0x0003e8000c101916 */
[----:B------:R2:W-:Y:S01]  /*29b10*/  @P0 STG.E desc[UR22][R2.64], R42 ;  /* 0x0000002a02000986 */ /* 0x0005e2000c101916 */
[----:B-1----:R-:W-:-:S04]  /*29b20*/  LEA R4, P6, R9, R0, 0x2 ;  /* 0x0000000009047211 */ /* 0x002fc800078c10ff */
[----:B------:R-:W-:Y:S02]  /*29b30*/  LEA.HI.X.SX32 R5, R9, R174, 0x2, P6 ;  /* 0x000000ae09057211 */ /* 0x000fe400030f16ff */
[----:B-----5:R-:W-:Y:S01]  /*29b40*/  ISETP.LT.AND P4, PT, R12, UR4, !P2 ;  /* 0x000000040c007c0c */ /* 0x020fe2000d781270 */
[----:B------:R-:W3:Y:S01]  /*29b50*/  LDCU UR4, c[0x0][0x39c] ;  /* 0x00007380ff0477ac */ /* 0x000ee20008000800 */
[----:B------:R-:W5:Y:S11]  /*29b60*/  LDL.LU R12, [R1+0xbd0] ;  /* 0x000bd000010c7983 */ /* 0x000f760000300800 */
[----:B------:R1:W-:Y:S01]  /*29b70*/  @P4 STG.E desc[UR22][R4.64], R43 ;  /* 0x0000002b04004986 */ /* 0x0003e2000c101916 */
[----:B------:R-:W-:Y:S01]  /*29b80*/  ISETP.LT.AND P1, PT, R11, UR6, !P2 ;  /* 0x000000060b007c0c */ /* 0x000fe2000d721270 */
[----:B------:R-:W4:Y:S02]  /*29b90*/  LDCU UR6, c[0x0][0x39c] ;  /* 0x00007380ff0677ac */ /* 0x000f240008000800 */
[----:B------:R-:W5:Y:S01]  /*29ba0*/  LDL.LU R11, [R1+0xbd8] ;  /* 0x000bd800010b7983 */ /* 0x000f620000300800 */
[----:B------:R-:W-:Y:S01]  /*29bb0*/  ISETP.LT.AND P5, PT, R10, UR7, !P2 ;  /* 0x000000070a007c0c */ /* 0x000fe2000d7a1270 */
[----:B------:R-:W5:Y:S02]  /*29bc0*/  LDCU UR7, c[0x0][0x39c] ;  /* 0x00007380ff0777ac */ /* 0x000f640008000800 */
[----:B------:R-:W5:Y:S01]  /*29bd0*/  LDL.LU R10, [R1+0xbdc] ;  /* 0x000bdc00010a7983 */ /* 0x000f620000300800 */
[----:B---3--:R-:W-:Y:S01]  /*29be0*/  ISETP.LT.AND P0, PT, R6, UR4, !P2 ;  /* 0x0000000406007c0c */ /* 0x008fe2000d701270 */
[----:B------:R-:W-:-:S02]  /*29bf0*/  VIADD R7, R9, UR5 ;  /* 0x0000000509077c36 */ /* 0x000fc40008000000 */
[----:B------:R-:W3:Y:S01]  /*29c00*/  LDL.LU R6, [R1+0xbe4] ;  /* 0x000be40001067983 */ /* 0x000ee20000300800 */
[----:B------:R-:W5:Y:S01]  /*29c10*/  LDCU UR4, c[0x0][0x39c] ;  /* 0x00007380ff0477ac */ /* 0x000f620008000800 */
[----:B----4-:R-:W-:Y:S02]  /*29c20*/  ISETP.LT.AND P4, PT, R8, UR6, !P2 ;  /* 0x0000000608007c0c */ /* 0x010fe4000d781270 */
[----:B------:R-:W4:Y:S01]  /*29c30*/  LDL.LU R8, [R1+0xbe0] ;  /* 0x000be00001087983 */ /* 0x000f220000300800 */
[C---:B--2---:R-:W-:Y:S01]  /*29c40*/  LEA R2, P6, R7.reuse, R0, 0x2 ;  /* 0x0000000007027211 */ /* 0x044fe200078c10ff */
[C---:B------:R-:W-:Y:S01]  /*29c50*/  VIADD R9, R7.reuse, UR5 ;  /* 0x0000000507097c36 */ /* 0x040fe20008000000 */
[----:B------:R-:W2:Y:S01]  /*29c60*/  LDCU UR6, c[0x0][0x39c] ;  /* 0x00007380ff0677ac */ /* 0x000ea20008000800 */
[----:B------:R-:W4:Y:S04]  /*29c70*/  LDL.LU R15, [R1+0xbd4] ;  /* 0x000bd400010f7983 */ /* 0x000f280000300800 */
[----:B------:R-:W4:Y:S01]  /*29c80*/  LDL.LU R14, [R1+0xbc8] ;  /* 0x000bc800010e7983 */ /* 0x000f220000300800 */
[----:B------:R-:W-:-:S02]  /*29c90*/  LEA.HI.X.SX32 R3, R7, R174, 0x2, P6 ;  /* 0x000000ae07037211 */ /* 0x000fc400030f16ff */
[C---:B-1----:R-:W-:Y:S01]  /*29ca0*/  LEA R4, P6, R9.reuse, R0, 0x2 ;  /* 0x0000000009047211 */ /* 0x042fe200078c10ff */
[----:B------:R-:W4:Y:S01]  /*29cb0*/  LDL.LU R13, [R1+0xbbc] ;  /* 0x000bbc00010d7983 */ /* 0x000f220000300800 */
[----:B------:R-:W-:-:S03]  /*29cc0*/  IADD3 R7, PT, PT, R9, UR5, RZ ;  /* 0x0000000509077c10 */ /* 0x000fc6000fffe0ff */
[----:B------:R1:W-:Y:S01]  /*29cd0*/  @P1 STG.E desc[UR22][R2.64], R44 ;  /* 0x0000002c02001986 */ /* 0x0003e2000c101916 */
        /* <DEDUP_REMOVED lines=8> */
[----:B------:R1:W-:Y:S01]  /*29d60*/  @P0 STG.E desc[UR22][R2.64], R46 ;  /* 0x0000002e02000986 */ /* 0x0003e2000c101916 */
[----:B------:R-:W-:-:S03]  /*29d70*/  VIADD R9, R7, UR5 ;  /* 0x0000000507097c36 */ /* 0x000fc60008000000 */
[----:B------:R2:W-:Y:S01]  /*29d80*/  @P4 STG.E desc[UR22][R4.64], R47 ;  /* 0x0000002f04004986 */ /* 0x0005e2000c101916 */
[----:B-1----:R-:W-:-:S04]  /*29d90*/  LEA R2, P6, R7, R0, 0x2 ;  /* 0x0000000007027211 */ /* 0x002fc800078c10ff */
[----:B------:R-:W-:Y:S02]  /*29da0*/  LEA.HI.X.SX32 R3, R7, R174, 0x2, P6 ;  /* 0x000000ae07037211 */ /* 0x000fe400030f16ff */
[----:B-----5:R-:W-:Y:S01]  /*29db0*/  ISETP.LT.AND P1, PT, R12, UR7, !P2 ;  /* 0x000000070c007c0c */ /* 0x020fe2000d721270 */
[----:B------:R-:W3:Y:S01]  /*29dc0*/  LDCU UR7, c[0x0][0x39c] ;  /* 0x00007380ff0777ac */ /* 0x000ee20008000800 */
[----:B------:R-:W5:Y:S11]  /*29dd0*/  LDL.LU R12, [R1+0xbb0] ;  /* 0x000bb000010c7983 */ /* 0x000f760000300800 */
[----:B------:R-:W-:Y:S01]  /*29de0*/  @P1 STG.E desc[UR22][R2.64], R48 ;  /* 0x0000003002001986 */ /* 0x000fe2000c101916 */
[----:B------:R-:W-:Y:S01]  /*29df0*/  ISETP.LT.AND P5, PT, R11, UR4, !P2 ;  /* 0x000000040b007c0c */ /* 0x000fe2000d7a1270 */
[----:B------:R-:W4:Y:S01]  /*29e00*/  LDCU UR4, c[0x0][0x39c] ;  /* 0x00007380ff0477ac */ /* 0x000f220008000800 */
[----:B------:R-:W-:Y:S01]  /*29e10*/  ISETP.LT.AND P0, PT, R10, UR6, !P2 ;  /* 0x000000060a007c0c */ /* 0x000fe2000d701270 */
[----:B------:R-:W1:Y:S01]  /*29e20*/  LDCU UR6, c[0x0][0x39c] ;  /* 0x00007380ff0677ac */ /* 0x000e620008000800 */
[----:B------:R-:W5:Y:S01]  /*29e30*/  LDL.LU R10, [R1+0xba4] ;  /* 0x000ba400010a7983 */ /* 0x000f620000300800 */
[C---:B------:R-:W-:Y:S01]  /*29e40*/  VIADD R11, R9.reuse, UR5 ;  /* 0x00000005090b7c36 */ /* 0x040fe20008000000 */
[----:B---3--:R-:W-:Y:S01]  /*29e50*/  ISETP.LT.AND P4, PT, R6, UR7, !P2 ;  /* 0x0000000706007c0c */ /* 0x008fe2000d781270 */
[----:B------:R-:W3:Y:S01]  /*29e60*/  LDCU UR7, c[0x0][0x39c] ;  /* 0x00007380ff0777ac */ /* 0x000ee20008000800 */
[----:B------:R-:W-:-:S02]  /*29e70*/  LEA R6, P6, R9, R0, 0x2 ;  /* 0x0000000009067211 */ /* 0x000fc400078c10ff */
[----:B----4-:R-:W-:Y:S01]  /*29e80*/  ISETP.LT.AND P1, PT, R8, UR4, !P2 ;  /* 0x0000000408007c0c */ /* 0x010fe2000d721270 */
[----:B------:R-:W4:Y:S01]  /*29e90*/  LDCU UR4, c[0x0][0x39c] ;  /* 0x00007380ff0477ac */ /* 0x000f220008000800 */
[----:B------:R-:W-:Y:S02]  /*29ea0*/  LEA.HI.X.SX32 R7, R9, R174, 0x2, P6 ;  /* 0x000000ae09077211 */ /* 0x000fe400030f16ff */
[----:B------:R-:W-:-:S04]  /*29eb0*/  LEA R8, P6, R11, R0, 0x2 ;  /* 0x000000000b087211 */ /* 0x000fc800078c10ff */
[----:B------:R-:W-:Y:S01]  /*29ec0*/  LEA.HI.X.SX32 R9, R11, R174, 0x2, P6 ;  /* 0x000000ae0b097211 */ /* 0x000fe200030f16ff */
[----:B------:R4:W-:Y:S01]  /*29ed0*/  @P5 STG.E desc[UR22][R6.64], R49 ;  /* 0x0000003106005986 */ /* 0x0009e2000c101916 */
[----:B-1----:R-:W-:Y:S01]  /*29ee0*/  ISETP.LT.AND P5, PT, R15, UR6, !P2 ;  /* 0x000000060f007c0c */ /* 0x002fe2000d7a1270 */
[----:B--2---:R-:W-:Y:S01]  /*29ef0*/  VIADD R5, R11, UR5 ;  /* 0x000000050b057c36 */ /* 0x004fe20008000000 */
[----:B------:R-:W5:Y:S01]  /*29f00*/  LDCU UR6, c[0x0][0x39c] ;  /* 0x00007380ff0677ac */ /* 0x000f620008000800 */
[----:B------:R1:W-:Y:S01]  /*29f10*/  @P0 STG.E desc[UR22][R8.64], R50 ;  /* 0x0000003208000986 */ /* 0x0003e2000c101916 */
[----:B---3--:R-:W-:-:S03]  /*29f20*/  ISETP.LT.AND P0, PT, R14, UR7, !P2 ;  /* 0x000000070e007c0c */ /* 0x008fc6000d701270 */
[----:B------:R-:W2:Y:S01]  /*29f30*/  LDL.LU R15, [R1+0xb98] ;  /* 0x000b9800010f7983 */ /* 0x000ea20000300800 */
[C---:B------:R-:W-:Y:S01]  /*29f40*/  LEA R4, P6, R5.reuse, R0, 0x2 ;  /* 0x0000000005047211 */ /* 0x040fe200078c10ff */
[C---:B------:R-:W-:Y:S01]  /*29f50*/  VIADD R11, R5.reuse, UR5 ;  /* 0x00000005050b7c36 */ /* 0x040fe20008000000 */
[----:B------:R-:W3:Y:S01]  /*29f60*/  LDCU UR7, c[0x0][0x39c] ;  /* 0x00007380ff0777ac */ /* 0x000ee20008000800 */
[----:B------:R-:W2:Y:S01]  /*29f70*/  LDL.LU R14, [R1+0xb3c] ;  /* 0x000b3c00010e7983 */ /* 0x000ea20000300800 */
[----:B------:R-:W-:Y:S01]  /*29f80*/  LEA.HI.X.SX32 R5, R5, R174, 0x2, P6 ;  /* 0x000000ae05057211 */ /* 0x000fe200030f16ff */
[----:B----4-:R-:W-:-:S04]  /*29f90*/  VIADD R7, R11, UR5 ;  /* 0x000000050b077c36 */ /* 0x010fc80008000000 */
[----:B------:R4:W-:Y:S01]  /*29fa0*/  @P4 STG.E desc[UR22][R4.64], R51 ;  /* 0x0000003304004986 */ /* 0x0009e2000c101916 */
[----:B------:R-:W-:Y:S02]  /*29fb0*/  ISETP.LT.AND P4, PT, R13, UR4, !P2 ;  /* 0x000000040d007c0c */ /* 0x000fe4000d781270 */
[----:B------:R-:W-:Y:S01]  /*29fc0*/  LEA R2, P6, R11, R0, 0x2 ;  /* 0x000000000b027211 */ /* 0x000fe200078c10ff */
[----:B------:R-:W2:Y:S01]  /*29fd0*/  LDL.LU R13, [R1+0xb38] ;  /* 0x000b3800010d7983 */ /* 0x000ea20000300800 */
[----:B-1----:R-:W-:Y:S01]  /*29fe0*/  VIADD R9, R7, UR5 ;  /* 0x0000000507097c36 */ /* 0x002fe20008000000 */
[----:B------:R-:W2:Y:S01]  /*29ff0*/  LDCU UR4, c[0x0][0x39c] ;  /* 0x00007380ff0477ac */ /* 0x000ea20008000800 */
[----:B------:R-:W-:Y:S02]  /*2a000*/  LEA.HI.X.SX32 R3, R11, R174, 0x2, P6 ;  /* 0x000000ae0b037211 */ /* 0x000fe400030f16ff */
[----:B------:R-:W-:-:S04]  /*2a010*/  LEA R6, P6, R7, R0, 0x2 ;  /* 0x0000000007067211 */ /* 0x000fc800078c10ff */
[----:B------:R-:W-:Y:S01]  /*2a020*/  LEA.HI.X.SX32 R7, R7, R174, 0x2, P6 ;  /* 0x000000ae07077211 */ /* 0x000fe200030f16ff */
[----:B------:R1:W-:Y:S01]  /*2a030*/  @P1 STG.E desc[UR22][R2.64], R52 ;  /* 0x0000003402001986 */ /* 0x0003e2000c101916 */
[----:B------:R-:W-:-:S03]  /*2a040*/  LEA R8, P6, R9, R0, 0x2 ;  /* 0x0000000009087211 */ /* 0x000fc600078c10ff */
[----:B------:R1:W-:Y:S01]  /*2a050*/  @P5 STG.E desc[UR22][R6.64], R53 ;  /* 0x0000003506005986 */ /* 0x0003e2000c101916 */
[C---:B------:R-:W-:Y:S01]  /*2a060*/  VIADD R11, R9.reuse, UR5 ;  /* 0x00000005090b7c36 */ /* 0x040fe20008000000 */
[----:B------:R-:W-:-:S04]  /*2a070*/  LEA.HI.X.SX32 R9, R9, R174, 0x2, P6 ;  /* 0x000000ae09097211 */ /* 0x000fc800030f16ff */
[----:B----4-:R-:W-:-:S04]  /*2a080*/  LEA R4, P6, R11, R0, 0x2 ;  /* 0x000000000b047211 */ /* 0x010fc800078c10ff */
[----:B------:R-:W-:Y:S01]  /*2a090*/  LEA.HI.X.SX32 R5, R11, R174, 0x2, P6 ;  /* 0x000000ae0b057211 */ /* 0x000fe200030f16ff */
[----:B------:R4:W-:Y:S04]  /*2a0a0*/  @P0 STG.E desc[UR22][R8.64], R54 ;  /* 0x0000003608000986 */ /* 0x0009e8000c101916 */
[----:B------:R1:W-:Y:S01]  /*2a0b0*/  @P4 STG.E desc[UR22][R4.64], R55 ;  /* 0x0000003704004986 */ /* 0x0003e2000c101916 */
[----:B-----5:R-:W-:Y:S01]  /*2a0c0*/  ISETP.LT.AND P1, PT, R12, UR6, !P2 ;  /* 0x000000060c007c0c */ /* 0x020fe2000d721270 */
[----:B------:R-:W5:Y:S02]  /*2a0d0*/  LDCU UR6, c[0x0][0x39c] ;  /* 0x00007380ff0677ac */ /* 0x000f640008000800 */
[----:B------:R-:W4:Y:S01]  /*2a0e0*/  LDL.LU R12, [R1+0xb34] ;  /* 0x000b3400010c7983 */ /* 0x000f220000300800 */
[----:B---3--:R-:W-:Y:S01]  /*2a0f0*/  ISETP.LT.AND P5, PT, R10, UR7, !P2 ;  /* 0x000000070a007c0c */ /* 0x008fe2000d7a1270 */
[----:B------:R-:W3:Y:S02]  /*2a100*/  LDCU UR7, c[0x0][0x39c] ;  /* 0x00007380ff0777ac */ /* 0x000ee40008000800 */
[----:B------:R-:W4:Y:S01]  /*2a110*/  LDL.LU R10, [R1+0xb30] ;  /* 0x000b3000010a7983 */ /* 0x000f220000300800 */
[----:B--2---:R-:W-:Y:S01]  /*2a120*/  ISETP.LT.AND P0, PT, R15, UR4, !P2 ;  /* 0x000000040f007c0c */ /* 0x004fe2000d701270 */
[----:B-1----:R-:W-:-:S02]  /*2a130*/  VIADD R3, R11, UR5 ;  /* 0x000000050b037c36 */ /* 0x002fc40008000000 */
[----:B------:R-:W2:Y:S01]  /*2a140*/  LDL.LU R15, [R1+0xb2c] ;  /* 0x000b2c00010f7983 */ /* 0x000ea20000300800 */
[----:B------:R-:W1:Y:S01]  /*2a150*/  LDCU UR4, c[0x0][0x39c] ;  /* 0x00007380ff0477ac */ /* 0x000e620008000800 */
[----:B-----5:R-:W-:Y:S02]  /*2a160*/  ISETP.LT.AND P4, PT, R14, UR6, !P2 ;  /* 0x000000060e007c0c */ /* 0x020fe4000d781270 */
[----:B------:R-:W5:Y:S01]  /*2a170*/  LDL.LU R14, [R1+0xb28] ;  /* 0x000b2800010e7983 */ /* 0x000f620000300800 */
[C---:B------:R-:W-:Y:S01]  /*2a180*/  LEA R2, P6, R3.reuse, R0, 0x2 ;  /* 0x0000000003027211 */ /* 0x040fe200078c10ff */
[C---:B------:R-:W-:Y:S01]  /*2a190*/  VIADD R7, R3.reuse, UR5 ;  /* 0x0000000503077c36 */ /* 0x040fe20008000000 */
[----:B------:R-:W1:Y:S02]  /*2a1a0*/  LDCU UR6, c[0x0][0x39c] ;  /* 0x00007380ff0677ac */ /* 0x000e640008000800 */
[----:B------:R-:W-:-:S05]  /*2a1b0*/  LEA.HI.X.SX32 R3, R3, R174, 0x2, P6 ;  /* 0x000000ae03037211 */ /* 0x000fca00030f16ff */
[----:B------:R1:W-:Y:S01]  /*2a1c0*/  @P1 STG.E desc[UR22][R2.64], R56 ;  /* 0x0000003802001986 */ /* 0x0003e2000c101916 */
[----:B---3--:R-:W-:Y:S01]  /*2a1d0*/  ISETP.LT.AND P1, PT, R13, UR7, !P2 ;  /* 0x000000070d007c0c */ /* 0x008fe2000d721270 */
[----:B------:R-:W2:Y:S02]  /*2a1e0*/  LDCU UR7, c[0x0][0x39c] ;  /* 0x00007380ff0777ac */ /* 0x000ea40008000800 */
[----:B------:R-:W3:Y:S01]  /*2a1f0*/  LDL.LU R13, [R1+0xb24] ;  /* 0x000b2400010d7983 */ /* 0x000ee20000300800 */
[C---:B------:R-:W-:Y:S02]  /*2a200*/  LEA R6, P6, R7.reuse, R0, 0x2 ;  /* 0x0000000007067211 */ /* 0x040fe400078c10ff */
[C---:B------:R-:W-:Y:S02]  /*2a210*/  IADD3 R11, PT, PT, R7.reuse, UR5, RZ ;  /* 0x00000005070b7c10 */ /* 0x040fe4000fffe0ff */
[----:B------:R-:W-:Y:S02]  /*2a220*/  LEA.HI.X.SX32 R7, R7, R174, 0x2, P6 ;  /* 0x000000ae07077211 */ /* 0x000fe400030f16ff */
[C---:B----4-:R-:W-:Y:S01]  /*2a230*/  LEA R8, P6, R11.reuse, R0, 0x2 ;  /* 0x000000000b087211 */ /* 0x050fe200078c10ff */
[----:B------:R-:W-:-:S03]  /*2a240*/  VIADD R5, R11, UR5 ;  /* 0x000000050b057c36 */ /* 0x000fc60008000000 */
[----:B------:R-:W-:Y:S01]  /*2a250*/  LEA.HI.X.SX32 R9, R11, R174, 0x2, P6 ;  /* 0x000000ae0b097211 */ /* 0x000fe200030f16ff */
[----:B------:R-:W-:Y:S01]  /*2a260*/  @P5 STG.E desc[UR22][R6.64], R57 ;  /* 0x0000003906005986 */ /* 0x000fe2000c101916 */
[----:B------:R-:W-:-:S03]  /*2a270*/  LEA R4, P6, R5, R0, 0x2 ;  /* 0x0000000005047211 */ /* 0x000fc600078c10ff */
[----:B------:R4:W-:Y:S01]  /*2a280*/  @P0 STG.E desc[UR22][R8.64], R58 ;  /* 0x0000003a08000986 */ /* 0x0009e2000c101916 */
[C---:B-1----:R-:W-:Y:S01]  /*2a290*/  VIADD R3, R5.reuse, UR5 ;  /* 0x0000000505037c36 */ /* 0x042fe20008000000 */
[----:B------:R-:W-:-:S04]  /*2a2a0*/  LEA.HI.X.SX32 R5, R5, R174, 0x2, P6 ;  /* 0x000000ae05057211 */ /* 0x000fc800030f16ff */
[C---:B------:R-:W-:Y:S01]  /*2a2b0*/  LEA R2, P6, R3.reuse, R0, 0x2 ;  /* 0x0000000003027211 */ /* 0x040fe200078c10ff */
[----:B------:R-:W-:-:S03]  /*2a2c0*/  VIADD R11, R3, UR5 ;  /* 0x00000005030b7c36 */ /* 0x000fc60008000000 */
[----:B------:R-:W-:Y:S01]  /*2a2d0*/  LEA.HI.X.SX32 R3, R3, R174, 0x2, P6 ;  /* 0x000000ae03037211 */ /* 0x000fe200030f16ff */
[----:B------:R1:W-:Y:S04]  /*2a2e0*/  @P4 STG.E desc[UR22][R4.64], R59 ;  /* 0x0000003b04004986 */ /* 0x0003e8000c101916 */
[----:B------:R1:W-:Y:S01]  /*2a2f0*/  @P1 STG.E desc[UR22][R2.64], R60 ;  /* 0x0000003c02001986 */ /* 0x0003e2000c101916 */
[----:B------:R-:W-:Y:S01]  /*2a300*/  ISETP.LT.AND P5, PT, R12, UR4, !P2 ;  /* 0x000000040c007c0c */ /* 0x000fe2000d7a1270 */
[----:B------:R-:W5:Y:S02]  /*2a310*/  LDCU UR4, c[0x0][0x39c] ;  /* 0x00007380ff0477ac */ /* 0x000f640008000800 */
[----:B------:R-:W3:Y:S01]  /*2a320*/  LDL.LU R12, [R1+0xb20] ;  /* 0x000b2000010c7983 */ /* 0x000ee20000300800 */
[----:B------:R-:W-:Y:S01]  /*2a330*/  ISETP.LT.AND P0, PT, R10, UR6, !P2 ;  /* 0x000000060a007c0c */ /* 0x000fe2000d701270 */
[----:B------:R-:W3:Y:S02]  /*2a340*/  LDCU UR6, c[0x0][0x39c] ;  /* 0x00007380ff0677ac */ /* 0x000ee40008000800 */
[----:B------:R-:W3:Y:S01]  /*2a350*/  LDL.LU R10, [R1+0xb1c] ;  /* 0x000b1c00010a7983 */ /* 0x000ee20000300800 */
[----:B--2---:R-:W-:Y:S01]  /*2a360*/  ISETP.LT.AND P4, PT, R15, UR7, !P2 ;  /* 0x000000070f007c0c */ /* 0x004fe2000d781270 */
[----:B------:R-:W2:Y:S02]  /*2a370*/  LDCU UR7, c[0x0][0x39c] ;  /* 0x00007380ff0777ac */ /* 0x000ea40008000800 */
[----:B------:R-:W3:Y:S01]  /*2a380*/  LDL.LU R15, [R1+0xb18] ;  /* 0x000b1800010f7983 */ /* 0x000ee20000300800 */
[----:B-----5:R-:W-:Y:S01]  /*2a390*/  ISETP.LT.AND P1, PT, R14, UR4, !P2 ;  /* 0x000000040e007c0c */ /* 0x020fe2000d721270 */
[----:B----4-:R-:W-:-:S02]  /*2a3a0*/  VIADD R9, R11, UR5 ;  /* 0x000000050b097c36 */ /* 0x010fc40008000000 */
[----:B------:R-:W4:Y:S01]  /*2a3b0*/  LDL.LU R14, [R1+0xb14] ;  /* 0x000b1400010e7983 */ /* 0x000f220000300800 */
[C---:B------:R-:W-:Y:S01]  /*2a3c0*/  LEA R6, P6, R11.reuse, R0, 0x2 ;  /* 0x000000000b067211 */ /* 0x040fe200078c10ff */
[----:B------:R-:W5:Y:S03]  /*2a3d0*/  LDCU UR4, c[0x0][0x39c] ;  /* 0x00007380ff0477ac */ /* 0x000f660008000800 */
[----:B------:R-:W-:Y:S01]  /*2a3e0*/  LEA.HI.X.SX32 R7, R11, R174, 0x2, P6 ;  /* 0x000000ae0b077211 */ /* 0x000fe200030f16ff */
[----:B-1----:R-:W-:-:S04]  /*2a3f0*/  VIADD R5, R9, UR5 ;  /* 0x0000000509057c36 */ /* 0x002fc80008000000 */
[----:B------:R1:W-:Y:S01]  /*2a400*/  @P5 STG.E desc[UR22][R6.64], R61 ;  /* 0x0000003d06005986 */ /* 0x0003e2000c101916 */
[----:B---3--:R-:W-:Y:S02]  /*2a410*/  ISETP.LT.AND P5, PT, R13, UR6, !P2 ;  /* 0x000000060d007c0c */ /* 0x008fe4000d7a1270 */
[----:B------:R-:W-:Y:S01]  /*2a420*/  LEA R8, P6, R9, R0, 0x2 ;  /* 0x0000000009087211 */ /* 0x000fe200078c10ff */
[----:B------:R-:W3:Y:S01]  /*2a430*/  LDL.LU R13, [R1+0xb10] ;  /* 0x000b1000010d7983 */ /* 0x000ee20000300800 */
[----:B------:R-:W-:Y:S01]  /*2a440*/  VIADD R11, R5, UR5 ;  /* 0x00000005050b7c36 */ /* 0x000fe20008000000 */
[----:B------:R-:W2:Y:S01]  /*2a450*/  LDCU UR6, c[0x0][0x39c] ;  /* 0x00007380ff0677ac */ /* 0x000ea20008000800 */
[----:B------:R-:W-:Y:S02]  /*2a460*/  LEA.HI.X.SX32 R9, R9, R174, 0x2, P6 ;  /* 0x000000ae09097211 */ /* 0x000fe400030f16ff */
[----:B------:R-:W-:-:S04]  /*2a470*/  LEA R4, P6, R5, R0, 0x2 ;  /* 0x0000000005047211 */ /* 0x000fc800078c10ff */
[----:B------:R-:W-:Y:S01]  /*2a480*/  LEA.HI.X.SX32 R5, R5, R174, 0x2, P6 ;  /* 0x000000ae05057211 */ /* 0x000fe200030f16ff */
[----:B------:R2:W-:Y:S01]  /*2a490*/  @P0 STG.E desc[UR22][R8.64], R62 ;  /* 0x0000003e08000986 */ /* 0x0005e2000c101916 */
[----:B------:R-:W-:-:S03]  /*2a4a0*/  LEA R2, P6, R11, R0, 0x2 ;  /* 0x000000000b027211 */ /* 0x000fc600078c10ff */
[----:B------:R4:W-:Y:S01]  /*2a4b0*/  @P4 STG.E desc[UR22][R4.64], R63 ;  /* 0x0000003f04004986 */ /* 0x0009e2000c101916 */
[C---:B-1----:R-:W-:Y:S01]  /*2a4c0*/  VIADD R7, R11.reuse, UR5 ;  /* 0x000000050b077c36 */ /* 0x042fe20008000000 */
[----:B------:R-:W-:-:S04]  /*2a4d0*/  LEA.HI.X.SX32 R3, R11, R174, 0x2, P6 ;  /* 0x000000ae0b037211 */ /* 0x000fc800030f16ff */
[C---:B------:R-:W-:Y:S01]  /*2a4e0*/  LEA R6, P6, R7.reuse, R0, 0x2 ;  /* 0x0000000007067211 */ /* 0x040fe200078c10ff */
[----:B--2---:R-:W-:-:S03]  /*2a4f0*/  VIADD R9, R7, UR5 ;  /* 0x0000000507097c36 */ /* 0x004fc60008000000 */
[----:B------:R-:W-:Y:S01]  /*2a500*/  LEA.HI.X.SX32 R7, R7, R174, 0x2, P6 ;  /* 0x000000ae07077211 */ /* 0x000fe200030f16ff */
[----:B------:R1:W-:Y:S04]  /*2a510*/  @P1 STG.E desc[UR22][R2.64], R64 ;  /* 0x0000004002001986 */ /* 0x0003e8000c101916 */
[----:B------:R2:W-:Y:S01]  /*2a520*/  @P5 STG.E desc[UR22][R6.64], R65 ;  /* 0x0000004106005986 */ /* 0x0005e2000c101916 */
[----:B------:R-:W-:Y:S01]  /*2a530*/  ISETP.LT.AND P0, PT, R12, UR7, !P2 ;  /* 0x000000070c007c0c */ /* 0x000fe2000d701270 */
[----:B------:R-:W4:Y:S02]  /*2a540*/  LDCU UR7, c[0x0][0x39c] ;  /* 0x00007380ff0777ac */ /* 0x000f240008000800 */
[----:B------:R-:W2:Y:S01]  /*2a550*/  LDL.LU R12, [R1+0xb0c] ;  /* 0x000b0c00010c7983 */ /* 0x000ea20000300800 */
[----:B-----5:R-:W-:Y:S01]  /*2a560*/  ISETP.LT.AND P4, PT, R10, UR4, !P2 ;  /* 0x000000040a007c0c */ /* 0x020fe2000d781270 */
[----:B------:R-:W3:Y:S02]  /*2a570*/  LDCU UR4, c[0x0][0x39c] ;  /* 0x00007380ff0477ac */ /* 0x000ee40008000800 */
[----:B------:R-:W5:Y:S01]  /*2a580*/  LDL.LU R10, [R1+0xb08] ;  /* 0x000b0800010a7983 */ /* 0x000f620000300800 */
[----:B------:R-:W-:Y:S01]  /*2a590*/  ISETP.LT.AND P1, PT, R15, UR6, !P2 ;  /* 0x000000060f007c0c */ /* 0x000fe2000d721270 */
[----:B------:R-:W-:-:S02]  /*2a5a0*/  VIADD R11, R9, UR5 ;  /* 0x00000005090b7c36 */ /* 0x000fc40008000000 */
[----:B------:R-:W5:Y:S01]  /*2a5b0*/  LDL.LU R15, [R1+0xb04] ;  /* 0x000b0400010f7983 */ /* 0x000f620000300800 */
[C---:B------:R-:W-:Y:S01]  /*2a5c0*/  LEA R8, P6, R9.reuse, R0, 0x2 ;  /* 0x0000000009087211 */ /* 0x040fe200078c10ff */
[----:B------:R-:W2:Y:S01]  /*2a5d0*/  LDCU UR6, c[0x0][0x39c] ;  /* 0x00007380ff0677ac */ /* 0x000ea20008000800 */
[----:B----4-:R-:W-:Y:S02]  /*2a5e0*/  ISETP.LT.AND P5, PT, R14, UR7, !P2 ;  /* 0x000000070e007c0c */ /* 0x010fe4000d7a1270 */
[----:B------:R-:W4:Y:S01]  /*2a5f0*/  LDL.LU R14, [R1+0xb00] ;  /* 0x000b0000010e7983 */ /* 0x000f220000300800 */
[----:B------:R-:W-:Y:S01]  /*2a600*/  LEA.HI.X.SX32 R9, R9, R174, 0x2, P6 ;  /* 0x000000ae09097211 */ /* 0x000fe200030f16ff */
[----:B------:R-:W5:Y:S04]  /*2a610*/  LDCU UR7, c[0x0][0x39c] ;  /* 0x00007380ff0777ac */ /* 0x000f680008000800 */
[----:B------:R2:W-:Y:S01]  /*2a620*/  @P0 STG.E desc[UR22][R8.64], R66 ;  /* 0x0000004208000986 */ /* 0x0005e2000c101916 */
[C---:B------:R-:W-:Y:S01]  /*2a630*/  LEA R4, P6, R11.reuse, R0, 0x2 ;  /* 0x000000000b047211 */ /* 0x040fe200078c10ff */
[----:B-1----:R-:W-:Y:S01]  /*2a640*/  VIADD R3, R11, UR5 ;  /* 0x000000050b037c36 */ /* 0x002fe20008000000 */
[----:B---3--:R-:W-:-:S02]  /*2a650*/  ISETP.LT.AND P0, PT, R13, UR4, !P2 ;  /* 0x000000040d007c0c */ /* 0x008fc4000d701270 */
[----:B------:R-:W-:Y:S01]  /*2a660*/  LEA.HI.X.SX32 R5, R11, R174, 0x2, P6 ;  /* 0x000000ae0b057211 */ /* 0x000fe200030f16ff */
[----:B------:R-:W3:Y:S01]  /*2a670*/  LDL.LU R13, [R1+0xafc] ;  /* 0x000afc00010d7983 */ /* 0x000ee20000300800 */
[C---:B------:R-:W-:Y:S01]  /*2a680*/  LEA R2, P6, R3.reuse, R0, 0x2 ;  /* 0x0000000003027211 */ /* 0x040fe200078c10ff */
[C---:B--2---:R-:W-:Y:S01]  /*2a690*/  VIADD R7, R3.reuse, UR5 ;  /* 0x0000000503077c36 */ /* 0x044fe20008000000 */
[----:B------:R-:W1:Y:S02]  /*2a6a0*/  LDCU UR4, c[0x0][0x39c] ;  /* 0x00007380ff0477ac */ /* 0x000e640008000800 */
[----:B------:R-:W-:Y:S01]  /*2a6b0*/  LEA.HI.X.SX32 R3, R3, R174, 0x2, P6 ;  /* 0x000000ae03037211 */ /* 0x000fe200030f16ff */
[----:B------:R2:W-:Y:S01]  /*2a6c0*/  @P4 STG.E desc[UR22][R4.64], R67 ;  /* 0x0000004304004986 */ /* 0x0005e2000c101916 */
[----:B------:R-:W-:-:S03]  /*2a6d0*/  LEA R6, P6, R7, R0, 0x2 ;  /* 0x0000000007067211 */ /* 0x000fc600078c10ff */
[----:B------:R1:W-:Y:S01]  /*2a6e0*/  @P1 STG.E desc[UR22][R2.64], R68 ;  /* 0x0000004402001986 */ /* 0x0003e2000c101916 */
[C---:B------:R-:W-:Y:S02]  /*2a6f0*/  IADD3 R11, PT, PT, R7.reuse, UR5, RZ ;  /* 0x00000005070b7c10 */ /* 0x040fe4000fffe0ff */
[----:B------:R-:W-:Y:S02]  /*2a700*/  LEA.HI.X.SX32 R7, R7, R174, 0x2, P6 ;  /* 0x000000ae07077211 */ /* 0x000fe400030f16ff */
[----:B------:R-:W-:-:S04]  /*2a710*/  LEA R8, P6, R11, R0, 0x2 ;  /* 0x000000000b087211 */ /* 0x000fc800078c10ff */
[----:B------:R-:W-:Y:S01]  /*2a720*/  LEA.HI.X.SX32 R9, R11, R174, 0x2, P6 ;  /* 0x000000ae0b097211 */ /* 0x000fe200030f16ff */
[----:B------:R-:W-:Y:S04]  /*2a730*/  @P5 STG.E desc[UR22][R6.64], R69 ;  /* 0x0000004506005986 */ /* 0x000fe8000c101916 */
[----:B------:R1:W-:Y:S01]  /*2a740*/  @P0 STG.E desc[UR22][R8.64], R70 ;  /* 0x0000004608000986 */ /* 0x0003e2000c101916 */
[----:B------:R-:W-:Y:S01]  /*2a750*/  ISETP.LT.AND P4, PT, R12, UR6, !P2 ;  /* 0x000000060c007c0c */ /* 0x000fe2000d781270 */
[----:B------:R-:W4:Y:S02]  /*2a760*/  LDCU UR6, c[0x0][0x39c] ;  /* 0x00007380ff0677ac */ /* 0x000f240008000800 */
[----:B------:R-:W3:Y:S01]  /*2a770*/  LDL.LU R12, [R1+0xaf8] ;  /* 0x000af800010c7983 */ /* 0x000ee20000300800 */
[----:B-----5:R-:W-:Y:S01]  /*2a780*/  ISETP.LT.AND P1, PT, R10, UR7, !P2 ;  /* 0x000000070a007c0c */ /* 0x020fe2000d721270 */
[----:B------:R-:W3:Y:S02]  /*2a790*/  LDCU UR7, c[0x0][0x39c] ;  /* 0x00007380ff0777ac */ /* 0x000ee40008000800 */
[----:B------:R-:W5:Y:S01]  /*2a7a0*/  LDL.LU R10, [R1+0xaf4] ;  /* 0x000af400010a7983 */ /* 0x000f620000300800 */
[----:B-1----:R-:W-:Y:S01]  /*2a7b0*/  ISETP.LT.AND P5, PT, R15, UR4, !P2 ;  /* 0x000000040f007c0c */ /* 0x002fe2000d7a1270 */
[----:B--2---:R-:W-:-:S02]  /*2a7c0*/  VIADD R5, R11, UR5 ;  /* 0x000000050b057c36 */ /* 0x004fc40008000000 */
[----:B------:R-:W2:Y:S01]  /*2a7d0*/  LDL.LU R15, [R1+0xaf0] ;  /* 0x000af000010f7983 */ /* 0x000ea20000300800 */
[----:B------:R-:W1:Y:S01]  /*2a7e0*/  LDCU UR4, c[0x0][0x39c] ;  /* 0x00007380ff0477ac */ /* 0x000e620008000800 */
[----:B----4-:R-:W-:Y:S02]  /*2a7f0*/  ISETP.LT.AND P0, PT, R14, UR6, !P2 ;  /* 0x000000060e007c0c */ /* 0x010fe4000d701270 */
[----:B------:R-:W4:Y:S01]  /*2a800*/  LDL.LU R14, [R1+0xaec] ;  /* 0x000aec00010e7983 */ /* 0x000f220000300800 */
[C---:B------:R-:W-:Y:S01]  /*2a810*/  LEA R4, P6, R5.reuse, R0, 0x2 ;  /* 0x0000000005047211 */ /* 0x040fe200078c10ff */
[C---:B------:R-:W-:Y:S01]  /*2a820*/  VIADD R3, R5.reuse, UR5 ;  /* 0x0000000505037c36 */ /* 0x040fe20008000000 */
[----:B------:R-:W5:Y:S02]  /*2a830*/  LDCU UR6, c[0x0][0x39c] ;  /* 0x00007380ff0677ac */ /* 0x000f640008000800 */
[----:B------:R-:W-:Y:S01]  /*2a840*/  LEA.HI.X.SX32 R5, R5, R174, 0x2, P6 ;  /* 0x000000ae05057211 */ /* 0x000fe200030f16ff */
[----:B------:R-:W-:-:S04]  /*2a850*/  VIADD R11, R3, UR5 ;  /* 0x00000005030b7c36 */ /* 0x000fc80008000000 */
        /* <DEDUP_REMOVED lines=20> */
[----:B------:R-:W4:Y:S02]  /*2a9a0*/  LDCU UR4, c[0x0][0x39c] ;  /* 0x00007380ff0477ac */ /* 0x000f240008000800 */
[----:B------:R-:W3:Y:S01]  /*2a9b0*/  LDL.LU R12, [R1+0xae4] ;  /* 0x000ae400010c7983 */ /* 0x000ee20000300800 */
[----:B-----5:R-:W-:Y:S01]  /*2a9c0*/  ISETP.LT.AND P5, PT, R10, UR6, !P2 ;  /* 0x000000060a007c0c */ /* 0x020fe2000d7a1270 */
[----:B------:R-:W3:Y:S02]  /*2a9d0*/  LDCU UR6, c[0x0][0x39c] ;  /* 0x00007380ff0677ac */ /* 0x000ee40008000800 */
[----:B------:R-:W5:Y:S01]  /*2a9e0*/  LDL.LU R10, [R1+0xae0] ;  /* 0x000ae000010a7983 */ /* 0x000f620000300800 */
[----:B--2---:R-:W-:Y:S01]  /*2a9f0*/  ISETP.LT.AND P0, PT, R15, UR7, !P2 ;  /* 0x000000070f007c0c */ /* 0x004fe2000d701270 */
[----:B------:R-:W2:Y:S02]  /*2aa00*/  LDCU UR7, c[0x0][0x39c] ;  /* 0x00007380ff0777ac */ /* 0x000ea40008000800 */
[----:B------:R-:W5:Y:S01]  /*2aa10*/  LDL.LU R15, [R1+0xadc] ;  /* 0x000adc00010f7983 */ /* 0x000f620000300800 */
[----:B----4-:R-:W-:Y:S01]  /*2aa20*/  ISETP.LT.AND P4, PT, R14, UR4, !P2 ;  /* 0x000000040e007c0c */ /* 0x010fe2000d781270 */
[----:B------:R-:W-:-:S02]  /*2aa30*/  VIADD R7, R11, UR5 ;  /* 0x000000050b077c36 */ /* 0x000fc40008000000 */
[----:B------:R-:W4:Y:S01]  /*2aa40*/  LDL.LU R14, [R1+0xad8] ;  /* 0x000ad800010e7983 */ /* 0x000f220000300800 */
[C---:B------:R-:W-:Y:S01]  /*2aa50*/  LEA R2, P6, R11.reuse, R0, 0x2 ;  /* 0x000000000b027211 */ /* 0x040fe200078c10ff */
[----:B------:R-:W5:Y:S03]  /*2aa60*/  LDCU UR4, c[0x0][0x39c] ;  /* 0x00007380ff0477ac */ /* 0x000f660008000800 */
[----:B------:R-:W-:Y:S01]  /*2aa70*/  LEA.HI.X.SX32 R3, R11, R174, 0x2, P6 ;  /* 0x000000ae0b037211 */ /* 0x000fe200030f16ff */
[----:B-1----:R-:W-:-:S04]  /*2aa80*/  VIADD R9, R7, UR5 ;  /* 0x0000000507097c36 */ /* 0x002fc80008000000 */
[----:B------:R1:W-:Y:S01]  /*2aa90*/  @P1 STG.E desc[UR22][R2.64], R76 ;  /* 0x0000004c02001986 */ /* 0x0003e2000c101916 */
[----:B------:R-:W-:Y:S02]  /*2aaa0*/  LEA R6, P6, R7, R0, 0x2 ;  /* 0x0000000007067211 */ /* 0x000fe400078c10ff */
[----:B---3--:R-:W-:Y:S01]  /*2aab0*/  ISETP.LT.AND P1, PT, R13, UR6, !P2 ;  /* 0x000000060d007c0c */ /* 0x008fe2000d721270 */
[----:B------:R-:W-:Y:S01]  /*2aac0*/  VIADD R11, R9, UR5 ;  /* 0x00000005090b7c36 */ /* 0x000fe20008000000 */
[----:B------:R-:W3:Y:S01]  /*2aad0*/  LDL.LU R13, [R1+0xad4] ;  /* 0x000ad400010d7983 */ /* 0x000ee20000300800 */
[----:B------:R-:W-:Y:S01]  /*2aae0*/  LEA.HI.X.SX32 R7, R7, R174, 0x2, P6 ;  /* 0x000000ae07077211 */ /* 0x000fe200030f16ff */
[----:B------:R-:W2:Y:S01]  /*2aaf0*/  LDCU UR6, c[0x0][0x39c] ;  /* 0x00007380ff0677ac */ /* 0x000ea20008000800 */
        /* <DEDUP_REMOVED lines=19> */
[----:B------:R-:W1:Y:S02]  /*2ac30*/  LDCU UR6, c[0x0][0x39c] ;  /* 0x00007380ff0677ac */ /* 0x000e640008000800 */
[----:B------:R-:W5:Y:S01]  /*2ac40*/  LDL.LU R15, [R1+0xac8] ;  /* 0x000ac800010f7983 */ /* 0x000f620000300800 */
[----:B----4-:R-:W-:Y:S01]  /*2ac50*/  ISETP.LT.AND P1, PT, R14, UR7, !P2 ;  /* 0x000000070e007c0c */ /* 0x010fe2000d721270 */
[----:B------:R-:W5:Y:S02]  /*2ac60*/  LDCU UR7, c[0x0][0x39c] ;  /* 0x00007380ff0777ac */ /* 0x000f640008000800 */
[----:B------:R-:W4:Y:S01]  /*2ac70*/  LDL.LU R14, [R1+0xac4] ;  /* 0x000ac400010e7983 */ /* 0x000f220000300800 */
[----:B------:R-:W-:-:S02]  /*2ac80*/  LEA R6, P6, R7, R0, 0x2 ;  /* 0x0000000007067211 */ /* 0x000fc400078c10ff */
[C---:B------:R-:W-:Y:S02]  /*2ac90*/  IADD3 R11, PT, PT, R7.reuse, UR5, RZ ;  /* 0x00000005070b7c10 */ /* 0x040fe4000fffe0ff */
[----:B------:R-:W-:-:S05]  /*2aca0*/  LEA.HI.X.SX32 R7, R7, R174, 0x2, P6 ;  /* 0x000000ae07077211 */ /* 0x000fca00030f16ff */
[----:B------:R2:W-:Y:S01]  /*2acb0*/  @P5 STG.E desc[UR22][R6.64], R81 ;  /* 0x0000005106005986 */ /* 0x0005e2000c101916 */
[----:B------:R-:W-:Y:S02]  /*2acc0*/  LEA R8, P6, R11, R0, 0x2 ;  /* 0x000000000b087211 */ /* 0x000fe400078c10ff */
[----:B---3--:R-:W-:Y:S01]  /*2acd0*/  ISETP.LT.AND P5, PT, R13, UR4, !P2 ;  /* 0x000000040d007c0c */ /* 0x008fe2000d7a1270 */
[C---:B-1----:R-:W-:Y:S01]  /*2ace0*/  VIADD R5, R11.reuse, UR5 ;  /* 0x000000050b057c36 */ /* 0x042fe20008000000 */
[----:B------:R-:W3:Y:S01]  /*2acf0*/  LDL.LU R13, [R1+0xac0] ;  /* 0x000ac000010d7983 */ /* 0x000ee20000300800 */
[----:B------:R-:W-:Y:S01]  /*2ad00*/  LEA.HI.X.SX32 R9, R11, R174, 0x2, P6 ;  /* 0x000000ae0b097211 */ /* 0x000fe200030f16ff */
[----:B------:R-:W1:Y:S02]  /*2ad10*/  LDCU UR4, c[0x0][0x39c] ;  /* 0x00007380ff0477ac */ /* 0x000e640008000800 */
[C---:B------:R-:W-:Y:S01]  /*2ad20*/  LEA R4, P6, R5.reuse, R0, 0x2 ;  /* 0x0000000005047211 */ /* 0x040fe200078c10ff */
[----:B--2---:R-:W-:-:S03]  /*2ad30*/  VIADD R3, R5, UR5 ;  /* 0x0000000505037c36 */ /* 0x004fc60008000000 */
[----:B------:R-:W-:Y:S01]  /*2ad40*/  LEA.HI.X.SX32 R5, R5, R174, 0x2, P6 ;  /* 0x000000ae05057211 */ /* 0x000fe200030f16ff */
[----:B------:R2:W-:Y:S01]  /*2ad50*/  @P0 STG.E desc[UR22][R8.64], R82 ;  /* 0x0000005208000986 */ /* 0x0005e2000c101916 */
[----:B------:R-:W-:-:S03]  /*2ad60*/  LEA R2, P6, R3, R0, 0x2 ;  /* 0x0000000003027211 */ /* 0x000fc600078c10ff */
[----:B------:R1:W-:Y:S01]  /*2ad70*/  @P4 STG.E desc[UR22][R4.64], R83 ;  /* 0x0000005304004986 */ /* 0x0003e2000c101916 */
[C---:B------:R-:W-:Y:S01]  /*2ad80*/  VIADD R11, R3.reuse, UR5 ;  /* 0x00000005030b7c36 */ /* 0x040fe20008000000 */
[----:B------:R-:W-:-:S04]  /*2ad90*/  LEA.HI.X.SX32 R3, R3, R174, 0x2, P6 ;  /* 0x000000ae03037211 */ /* 0x000fc800030f16ff */
        /* <DEDUP_REMOVED lines=59> */
[----:B------:R-:W3:Y:S01]  /*2b150*/  LDCU UR6, c[0x0][0x39c] ;  /* 0x00007380ff0677ac */ /* 0x000ee20008000800 */
[----:B------:R-:W4:Y:S01]  /*2b160*/  LDL.LU R13, [R1+0xa7c] ;  /* 0x000a7c00010d7983 */ /* 0x000f220000300800 */
[----:B------:R-:W-:Y:S02]  /*2b170*/  LEA.HI.X.SX32 R3, R3, R174, 0x2, P6 ;  /* 0x000000ae03037211 */ /* 0x000fe400030f16ff */
[C---:B------:R-:W-:Y:S02]  /*2b180*/  LEA R6, P6, R7.reuse, R0, 0x2 ;  /* 0x0000000007067211 */ /* 0x040fe400078c10ff */
[----:B------:R-:W-:-:S02]  /*2b190*/  IADD3 R11, PT, PT, R7, UR5, RZ ;  /* 0x00000005070b7c10 */ /* 0x000fc4000fffe0ff */
        /* <DEDUP_REMOVED lines=15> */
[----:B------:R-:W5:Y:S02]  /*2b290*/  LDCU UR4, c[0x0][0x39c] ;  /* 0x00007380ff0477ac */ /* 0x000f640008000800 */
[----:B------:R-:W2:Y:S01]  /*2b2a0*/  LDL.LU R10, [R1+0xa74] ;  /* 0x000a7400010a7983 */ /* 0x000ea20000300800 */
[----:B---3--:R-:W-:Y:S01]  /*2b2b0*/  ISETP.LT.AND P0, PT, R15, UR6, !P2 ;  /* 0x000000060f007c0c */ /* 0x008fe2000d701270 */
[----:B------:R-:W-:-:S02]  /*2b2c0*/  VIADD R11, R3, UR5 ;  /* 0x00000005030b7c36 */ /* 0x000fc40008000000 */
[----:B------:R-:W3:Y:S01]  /*2b2d0*/  LDL.LU R15, [R1+0xa70] ;  /* 0x000a7000010f7983 */ /* 0x000ee20000300800 */
[C---:B------:R-:W-:Y:S01]  /*2b2e0*/  LEA R2, P6, R3.reuse, R0, 0x2 ;  /* 0x0000000003027211 */ /* 0x040fe200078c10ff */
[----:B------:R-:W2:Y:S01]  /*2b2f0*/  LDCU UR6, c[0x0][0x39c] ;  /* 0x00007380ff0677ac */ /* 0x000ea20008000800 */
[----:B----4-:R-:W-:Y:S02]  /*2b300*/  ISETP.LT.AND P4, PT, R14, UR7, !P2 ;  /* 0x000000070e007c0c */ /* 0x010fe4000d781270 */
[----:B------:R-:W4:Y:S01]  /*2b310*/  LDL.LU R14, [R1+0xa6c] ;  /* 0x000a6c00010e7983 */ /* 0x000f220000300800 */
[----:B------:R-:W-:Y:S01]  /*2b320*/  LEA.HI.X.SX32 R3, R3, R174, 0x2, P6 ;  /* 0x000000ae03037211 */ /* 0x000fe200030f16ff */
[----:B------:R-:W2:Y:S04]  /*2b330*/  LDCU UR7, c[0x0][0x39c] ;  /* 0x00007380ff0777ac */ /* 0x000ea80008000800 */
[----:B------:R2:W-:Y:S01]  /*2b340*/  @P1 STG.E desc[UR22][R2.64], R96 ;  /* 0x0000006002001986 */ /* 0x0005e2000c101916 */
[C---:B------:R-:W-:Y:S01]  /*2b350*/  LEA R6, P6, R11.reuse, R0, 0x2 ;  /* 0x000000000b067211 */ /* 0x040fe200078c10ff */
[----:B-1----:R-:W-:Y:S01]  /*2b360*/  VIADD R9, R11, UR5 ;  /* 0x000000050b097c36 */ /* 0x002fe20008000000 */
[----:B-----5:R-:W-:-:S02]  /*2b370*/  ISETP.LT.AND P1, PT, R13, UR4, !P2 ;  /* 0x000000040d007c0c */ /* 0x020fc4000d721270 */
[----:B------:R-:W-:Y:S01]  /*2b380*/  LEA.HI.X.SX32 R7, R11, R174, 0x2, P6 ;  /* 0x000000ae0b077211 */ /* 0x000fe200030f16ff */
[----:B------:R-:W5:Y:S01]  /*2b390*/  LDL.LU R13, [R1+0xa68] ;  /* 0x000a6800010d7983 */ /* 0x000f620000300800 */
[C---:B------:R-:W-:Y:S01]  /*2b3a0*/  LEA R8, P6, R9.reuse, R0, 0x2 ;  /* 0x0000000009087211 */ /* 0x040fe200078c10ff */
[C---:B--2---:R-:W-:Y:S01]  /*2b3b0*/  VIADD R5, R9.reuse, UR5 ;  /* 0x0000000509057c36 */ /* 0x044fe20008000000 */
[----:B------:R-:W3:Y:S02]  /*2b3c0*/  LDCU UR4, c[0x0][0x39c] ;  /* 0x00007380ff0477ac */ /* 0x000ee40008000800 */
        /* <DEDUP_REMOVED lines=17> */
[----:B-1----:R-:W-:-:S02]  /*2b4e0*/  VIADD R7, R11, UR5 ;  /* 0x000000050b077c36 */ /* 0x002fc40008000000 */
[----:B------:R-:W3:Y:S01]  /*2b4f0*/  LDL.LU R15, [R1+0xa5c] ;  /* 0x000a5c00010f7983 */ /* 0x000ee20000300800 */
[----:B------:R-:W1:Y:S01]  /*2b500*/  LDCU UR4, c[0x0][0x39c] ;  /* 0x00007380ff0477ac */ /* 0x000e620008000800 */
[----:B----4-:R-:W-:Y:S02]  /*2b510*/  ISETP.LT.AND P1, PT, R14, UR6, !P2 ;  /* 0x000000060e007c0c */ /* 0x010fe4000d721270 */
[----:B------:R-:W4:Y:S01]  /*2b520*/  LDL.LU R14, [R1+0xa58] ;  /* 0x000a5800010e7983 */ /* 0x000f220000300800 */
[C---:B------:R-:W-:Y:S01]  /*2b530*/  LEA R6, P6, R7.reuse, R0, 0x2 ;  /* 0x0000000007067211 */ /* 0x040fe200078c10ff */
[C---:B--2---:R-:W-:Y:S01]  /*2b540*/  VIADD R9, R7.reuse, UR5 ;  /* 0x0000000507097c36 */ /* 0x044fe20008000000 */
[----:B------:R-:W2:Y:S02]  /*2b550*/  LDCU UR6, c[0x0][0x39c] ;  /* 0x00007380ff0677ac */ /* 0x000ea40008000800 */
[----:B------:R-:W-:Y:S01]  /*2b560*/  LEA.HI.X.SX32 R7, R7, R174, 0x2, P6 ;  /* 0x000000ae07077211 */ /* 0x000fe200030f16ff */
[----:B------:R-:W-:-:S04]  /*2b570*/  VIADD R11, R9, UR5 ;  /* 0x00000005090b7c36 */ /* 0x000fc80008000000 */
[----:B------:R1:W-:Y:S01]  /*2b580*/  @P5 STG.E desc[UR22][R6.64], R101 ;  /* 0x0000006506005986 */ /* 0x0003e2000c101916 */
[----:B------:R-:W-:Y:S02]  /*2b590*/  LEA R8, P6, R9, R0, 0x2 ;  /* 0x0000000009087211 */ /* 0x000fe400078c10ff */
[----:B-----5:R-:W-:Y:S01]  /*2b5a0*/  ISETP.LT.AND P5, PT, R13, UR7, !P2 ;  /* 0x000000070d007c0c */ /* 0x020fe2000d7a1270 */
[----:B------:R-:W-:Y:S01]  /*2b5b0*/  VIADD R3, R11, UR5 ;  /* 0x000000050b037c36 */ /* 0x000fe20008000000 */
[----:B------:R-:W5:Y:S01]  /*2b5c0*/  LDL.LU R13, [R1+0xa54] ;  /* 0x000a5400010d7983 */ /* 0x000f620000300800 */
[----:B------:R-:W-:Y:S01]  /*2b5d0*/  LEA.HI.X.SX32 R9, R9, R174, 0x2, P6 ;  /* 0x000000ae09097211 */ /* 0x000fe200030f16ff */
[----:B------:R-:W3:Y:S01]  /*2b5e0*/  LDCU UR7, c[0x0][0x39c] ;  /* 0x00007380ff0777ac */ /* 0x000ee20008000800 */
[----:B------:R-:W-:-:S04]  /*2b5f0*/  LEA R4, P6, R11, R0, 0x2 ;  /* 0x000000000b047211 */ /* 0x000fc800078c10ff */
[----:B------:R-:W-:Y:S01]  /*2b600*/  LEA.HI.X.SX32 R5, R11, R174, 0x2, P6 ;  /* 0x000000ae0b057211 */ /* 0x000fe200030f16ff */
[----:B------:R-:W-:Y:S01]  /*2b610*/  @P0 STG.E desc[UR22][R8.64], R102 ;  /* 0x0000006608000986 */ /* 0x000fe2000c101916 */
[----:B------:R-:W-:-:S03]  /*2b620*/  LEA R2, P6, R3, R0, 0x2 ;  /* 0x0000000003027211 */ /* 0x000fc600078c10ff */
[----:B------:R2:W-:Y:S01]  /*2b630*/  @P4 STG.E desc[UR22][R4.64], R103 ;  /* 0x0000006704004986 */ /* 0x0005e2000c101916 */
[C---:B-1----:R-:W-:Y:S01]  /*2b640*/  VIADD R7, R3.reuse, UR5 ;  /* 0x0000000503077c36 */ /* 0x042fe20008000000 */
[----:B------:R-:W-:-:S04]  /*2b650*/  LEA.HI.X.SX32 R3, R3, R174, 0x2, P6 ;  /* 0x000000ae03037211 */ /* 0x000fc800030f16ff */
[C---:B------:R-:W-:Y:S02]  /*2b660*/  LEA R6, P6, R7.reuse, R0, 0x2 ;  /* 0x0000000007067211 */ /* 0x040fe400078c10ff */
[C---:B------:R-:W-:Y:S02]  /*2b670*/  IADD3 R11, PT, PT, R7.reuse, UR5, RZ ;  /* 0x00000005070b7c10 */ /* 0x040fe4000fffe0ff */
[----:B------:R-:W-:Y:S01]  /*2b680*/  LEA.HI.X.SX32 R7, R7, R174, 0x2, P6 ;  /* 0x000000ae07077211 */ /* 0x000fe200030f16ff */
[----:B------:R1:W-:Y:S04]  /*2b690*/  @P1 STG.E desc[UR22][R2.64], R104 ;  /* 0x0000006802001986 */ /* 0x0003e8000c101916 */
[----:B------:R1:W-:Y:S01]  /*2b6a0*/  @P5 STG.E desc[UR22][R6.64], R105 ;  /* 0x0000006906005986 */ /* 0x0003e2000c101916 */
[----:B------:R-:W-:Y:S01]  /*2b6b0*/  ISETP.LT.AND P0, PT, R12, UR4, !P2 ;  /* 0x000000040c007c0c */ /* 0x000fe2000d701270 */
[----:B------:R-:W4:Y:S02]  /*2b6c0*/  LDCU UR4, c[0x0][0x39c] ;  /* 0x00007380ff0477ac */ /* 0x000f240008000800 */
[----:B------:R-:W5:Y:S01]  /*2b6d0*/  LDL.LU R12, [R1+0xa50] ;  /* 0x000a5000010c7983 */ /* 0x000f620000300800 */
[----:B--2---:R-:W-:Y:S01]  /*2b6e0*/  ISETP.LT.AND P4, PT, R10, UR6, !P2 ;  /* 0x000000060a007c0c */ /* 0x004fe2000d781270 */
[----:B------:R-:W5:Y:S02]  /*2b6f0*/  LDCU UR6, c[0x0][0x39c] ;  /* 0x00007380ff0677ac */ /* 0x000f640008000800 */
[----:B------:R-:W2:Y:S01]  /*2b700*/  LDL.LU R10, [R1+0xa4c] ;  /* 0x000a4c00010a7983 */ /* 0x000ea20000300800 */
[----:B---3--:R-:W-:Y:S01]  /*2b710*/  ISETP.LT.AND P1, PT, R15, UR7, !P2 ;  /* 0x000000070f007c0c */ /* 0x008fe2000d721270 */
[----:B------:R-:W3:Y:S02]  /*2b720*/  LDCU UR7, c[0x0][0x39c] ;  /* 0x00007380ff0777ac */ /* 0x000ee40008000800 */
[----:B------:R-:W2:Y:S01]  /*2b730*/  LDL.LU R15, [R1+0xa48] ;  /* 0x000a4800010f7983 */ /* 0x000ea20000300800 */
[----:B----4-:R-:W-:Y:S01]  /*2b740*/  ISETP.LT.AND P5, PT, R14, UR4, !P2 ;  /* 0x000000040e007c0c */ /* 0x010fe2000d7a1270 */
[----:B------:R-:W-:-:S02]  /*2b750*/  VIADD R5, R11, UR5 ;  /* 0x000000050b057c36 */ /* 0x000fc40008000000 */
[----:B------:R-:W4:Y:S01]  /*2b760*/  LDL.LU R14, [R1+0xa44] ;  /* 0x000a4400010e7983 */ /* 0x000f220000300800 */
[C---:B------:R-:W-:Y:S01]  /*2b770*/  LEA R8, P6, R11.reuse, R0, 0x2 ;  /* 0x000000000b087211 */ /* 0x040fe200078c10ff */
[----:B------:R-:W2:Y:S03]  /*2b780*/  LDCU UR4, c[0x0][0x39c] ;  /* 0x00007380ff0477ac */ /* 0x000ea60008000800 */
[----:B------:R-:W-:Y:S01]  /*2b790*/  LEA.HI.X.SX32 R9, R11, R174, 0x2, P6 ;  /* 0x000000ae0b097211 */ /* 0x000fe200030f16ff */
[----:B-1----:R-:W-:-:S04]  /*2b7a0*/  VIADD R3, R5, UR5 ;  /* 0x0000000505037c36 */ /* 0x002fc80008000000 */
[----:B------:R1:W-:Y:S01]  /*2b7b0*/  @P0 STG.E desc[UR22][R8.64], R106 ;  /* 0x0000006a08000986 */ /* 0x0003e2000c101916 */
[----:B------:R-:W-:Y:S02]  /*2b7c0*/  LEA R4, P6, R5, R0, 0x2 ;  /* 0x0000000005047211 */ /* 0x000fe400078c10ff */
[----:B-----5:R-:W-:Y:S01]  /*2b7d0*/  ISETP.LT.AND P0, PT, R13, UR6, !P2 ;  /* 0x000000060d007c0c */ /* 0x020fe2000d701270 */
[----:B------:R-:W-:Y:S01]  /*2b7e0*/  VIADD R11, R3, UR5 ;  /* 0x00000005030b7c36 */ /* 0x000fe20008000000 */
[----:B------:R-:W5:Y:S01]  /*2b7f0*/  LDL.LU R13, [R1+0xa40] ;  /* 0x000a4000010d7983 */ /* 0x000f620000300800 */
        /* <DEDUP_REMOVED lines=10> */
[----:B---3--:R-:W-:-:S03]  /*2b8a0*/  VIADD R5, R9, UR5 ;  /* 0x0000000509057c36 */ /* 0x008fc60008000000 */
[----:B------:R-:W-:Y:S01]  /*2b8b0*/  LEA.HI.X.SX32 R9, R9, R174, 0x2, P6 ;  /* 0x000000ae09097211 */ /* 0x000fe200030f16ff */
[----:B------:R1:W-:Y:S04]  /*2b8c0*/  @P5 STG.E desc[UR22][R6.64], R109 ;  /* 0x0000006d06005986 */ /* 0x0003e8000c101916 */
[----:B------:R3:W-:Y:S01]  /*2b8d0*/  @P0 STG.E desc[UR22][R8.64], R110 ;  /* 0x0000006e08000986 */ /* 0x0007e2000c101916 */
[----:B------:R-:W-:Y:S01]  /*2b8e0*/  ISETP.LT.AND P4, PT, R12, UR7, !P2 ;  /* 0x000000070c007c0c */ /* 0x000fe2000d781270 */
[----:B------:R-:W4:Y:S02]  /*2b8f0*/  LDCU UR7, c[0x0][0x39c] ;  /* 0x00007380ff0777ac */ /* 0x000f240008000800 */
[----:B------:R-:W3:Y:S01]  /*2b900*/  LDL.LU R12, [R1+0xa3c] ;  /* 0x000a3c00010c7983 */ /* 0x000ee20000300800 */
[----:B--2---:R-:W-:Y:S01]  /*2b910*/  ISETP.LT.AND P1, PT, R10, UR4, !P2 ;  /* 0x000000040a007c0c */ /* 0x004fe2000d721270 */
[----:B------:R-:W5:Y:S02]  /*2b920*/  LDCU UR4, c[0x0][0x39c] ;  /* 0x00007380ff0477ac */ /* 0x000f640008000800 */
[----:B------:R-:W2:Y:S01]  /*2b930*/  LDL.LU R10, [R1+0xa38] ;  /* 0x000a3800010a7983 */ /* 0x000ea20000300800 */
[----:B------:R-:W-:Y:S01]  /*2b940*/  ISETP.LT.AND P5, PT, R15, UR6, !P2 ;  /* 0x000000060f007c0c */ /* 0x000fe2000d7a1270 */
[----:B------:R-:W-:-:S02]  /*2b950*/  VIADD R11, R5, UR5 ;  /* 0x00000005050b7c36 */ /* 0x000fc40008000000 */
[----:B------:R-:W2:Y:S01]  /*2b960*/  LDL.LU R15, [R1+0xa34] ;  /* 0x000a3400010f7983 */ /* 0x000ea20000300800 */
[C---:B------:R-:W-:Y:S01]  /*2b970*/  LEA R4, P6, R5.reuse, R0, 0x2 ;  /* 0x0000000005047211 */ /* 0x040fe200078c10ff */
[----:B------:R-:W3:Y:S01]  /*2b980*/  LDCU UR6, c[0x0][0x39c] ;  /* 0x00007380ff0677ac */ /* 0x000ee20008000800 */
        /* <DEDUP_REMOVED lines=11> */
[C---:B---3--:R-:W-:Y:S01]  /*2ba40*/  VIADD R9, R7.reuse, UR5 ;  /* 0x0000000507097c36 */ /* 0x048fe20008000000 */
[----:B------:R-:W1:Y:S02]  /*2ba50*/  LDCU UR4, c[0x0][0x39c] ;  /* 0x00007380ff0477ac */ /* 0x000e640008000800 */
        /* <DEDUP_REMOVED lines=16> */
[----:B-1----:R-:W-:Y:S01]  /*2bb60*/  ISETP.LT.AND P0, PT, R15, UR4, !P2 ;  /* 0x000000040f007c0c */ /* 0x002fe2000d701270 */
[----:B---3--:R-:W-:-:S02]  /*2bb70*/  VIADD R3, R11, UR5 ;  /* 0x000000050b037c36 */ /* 0x008fc40008000000 */
[----:B------:R-:W3:Y:S01]  /*2bb80*/  LDL.LU R15, [R1+0xa20] ;  /* 0x000a2000010f7983 */ /* 0x000ee20000300800 */
[----:B------:R-:W1:Y:S01]  /*2bb90*/  LDCU UR4, c[0x0][0x39c] ;  /* 0x00007380ff0477ac */ /* 0x000e620008000800 */
[----:B----4-:R-:W-:Y:S02]  /*2bba0*/  ISETP.LT.AND P4, PT, R14, UR6, !P2 ;  /* 0x000000060e007c0c */ /* 0x010fe4000d781270 */
[----:B------:R-:W4:Y:S01]  /*2bbb0*/  LDL.LU R14, [R1+0xa1c] ;  /* 0x000a1c00010e7983 */ /* 0x000f220000300800 */
[C---:B------:R-:W-:Y:S01]  /*2bbc0*/  LEA R2, P6, R3.reuse, R0, 0x2 ;  /* 0x0000000003027211 */ /* 0x040fe200078c10ff */
[C---:B------:R-:W-:Y:S01]  /*2bbd0*/  VIADD R7, R3.reuse, UR5 ;  /* 0x0000000503077c36 */ /* 0x040fe20008000000 */
[----:B------:R-:W2:Y:S02]  /*2bbe0*/  LDCU UR6, c[0x0][0x39c] ;  /* 0x00007380ff0677ac */ /* 0x000ea40008000800 */
[----:B------:R-:W-:-:S05]  /*2bbf0*/  LEA.HI.X.SX32 R3, R3, R174, 0x2, P6 ;  /* 0x000000ae03037211 */ /* 0x000fca00030f16ff */
[----:B------:R1:W-:Y:S01]  /*2bc00*/  @P1 STG.E desc[UR22][R2.64], R116 ;  /* 0x0000007402001986 */ /* 0x0003e2000c101916 */
[----:B------:R-:W-:Y:S02]  /*2bc10*/  LEA R6, P6, R7, R0, 0x2 ;  /* 0x0000000007067211 */ /* 0x000fe400078c10ff */
[----:B-----5:R-:W-:Y:S01]  /*2bc20*/  ISETP.LT.AND P1, PT, R13, UR7, !P2 ;  /* 0x000000070d007c0c */ /* 0x020fe2000d721270 */
[----:B------:R-:W3:Y:S01]  /*2bc30*/  LDCU UR7, c[0x0][0x39c] ;  /* 0x00007380ff0777ac */ /* 0x000ee20008000800 */
[----:B------:R-:W5:Y:S01]  /*2bc40*/  LDL.LU R13, [R1+0xa18] ;  /* 0x000a1800010d7983 */ /* 0x000f620000300800 */
[C---:B------:R-:W-:Y:S02]  /*2bc50*/  IADD3 R11, PT, PT, R7.reuse, UR5, RZ ;  /* 0x00000005070b7c10 */ /* 0x040fe4000fffe0ff */
[----:B------:R-:W-:Y:S02]  /*2bc60*/  LEA.HI.X.SX32 R7, R7, R174, 0x2, P6 ;  /* 0x000000ae07077211 */ /* 0x000fe400030f16ff */
[C---:B------:R-:W-:Y:S01]  /*2bc70*/  LEA R8, P6, R11.reuse, R0, 0x2 ;  /* 0x000000000b087211 */ /* 0x040fe200078c10ff */
        /* <DEDUP_REMOVED lines=18> */
[----:B----4-:R-:W-:Y:S01]  /*2bda0*/  ISETP.LT.AND P1, PT, R14, UR4, !P2 ;  /* 0x000000040e007c0c */ /* 0x010fe2000d721270 */
[----:B------:R-:W-:-:S02]  /*2bdb0*/  VIADD R9, R11, UR5 ;  /* 0x000000050b097c36 */ /* 0x000fc40008000000 */
[----:B------:R-:W4:Y:S01]  /*2bdc0*/  LDL.LU R14, [R1+0xa0c] ;  /* 0x000a0c00010e7983 */ /* 0x000f220000300800 */
[C---:B------:R-:W-:Y:S01]  /*2bdd0*/  LEA R6, P6, R11.reuse, R0, 0x2 ;  /* 0x000000000b067211 */ /* 0x040fe200078c10ff */
[----:B------:R-:W2:Y:S02]  /*2bde0*/  LDCU UR4, c[0x0][0x39c] ;  /* 0x00007380ff0477ac */ /* 0x000ea40008000800 */
[----:B------:R-:W4:Y:S04]  /*2bdf0*/  LDL.LU R18, [R1+0xa08] ;  /* 0x000a080001127983 */ /* 0x000f280000300800 */
[----:B------:R-:W4:Y:S01]  /*2be00*/  LDL.LU R16, [R1+0xa04] ;  /* 0x000a040001107983 */ /* 0x000f220000300800 */
[----:B------:R-:W-:Y:S01]  /*2be10*/  LEA.HI.X.SX32 R7, R11, R174, 0x2, P6 ;  /* 0x000000ae0b077211 */ /* 0x000fe200030f16ff */
[C---:B------:R-:W-:Y:S01]  /*2be20*/  VIADD R11, R9.reuse, UR5 ;  /* 0x00000005090b7c36 */ /* 0x040fe20008000000 */
[----:B------:R-:W-:-:S02]  /*2be30*/  LEA R8, P6, R9, R0, 0x2 ;  /* 0x0000000009087211 */ /* 0x000fc400078c10ff */
[----:B---3--:R-:W-:Y:S01]  /*2be40*/  ISETP.LT.AND P4, PT, R15, UR7, !P2 ;  /* 0x000000070f007c0c */ /* 0x008fe2000d781270 */
[----:B------:R-:W3:Y:S01]  /*2be50*/  LDCU UR7, c[0x0][0x39c] ;  /* 0x00007380ff0777ac */ /* 0x000ee20008000800 */
[----:B------:R-:W-:Y:S01]  /*2be60*/  LEA.HI.X.SX32 R9, R9, R174, 0x2, P6 ;  /* 0x000000ae09097211 */ /* 0x000fe200030f16ff */
[----:B------:R5:W-:Y:S02]  /*2be70*/  @P5 STG.E desc[UR22][R6.64], R121 ;  /* 0x0000007906005986 */ /* 0x000be4000c101916 */
[----:B-----5:R-:W-:Y:S01]  /*2be80*/  ISETP.LT.AND P5, PT, R13, UR6, !P2 ;  /* 0x000000060d007c0c */ /* 0x020fe2000d7a1270 */
[C---:B------:R-:W-:Y:S01]  /*2be90*/  VIADD R13, R11.reuse, UR5 ;  /* 0x000000050b0d7c36 */ /* 0x040fe20008000000 */
[C---:B-1----:R-:W-:Y:S01]  /*2bea0*/  LEA R4, P6, R11.reuse, R0, 0x2 ;  /* 0x000000000b047211 */ /* 0x042fe200078c10ff */
[----:B------:R1:W-:Y:S01]  /*2beb0*/  @P0 STG.E desc[UR22][R8.64], R122 ;  /* 0x0000007a08000986 */ /* 0x0003e2000c101916 */
[----:B------:R-:W4:Y:S02]  /*2bec0*/  LDCU UR6, c[0x0][0x39c] ;  /* 0x00007380ff0677ac */ /* 0x000f240008000800 */
[----:B------:R-:W-:Y:S01]  /*2bed0*/  LEA.HI.X.SX32 R5, R11, R174, 0x2, P6 ;  /* 0x000000ae0b057211 */ /* 0x000fe200030f16ff */
[C---:B------:R-:W-:Y:S01]  /*2bee0*/  VIADD R11, R13.reuse, UR5 ;  /* 0x000000050d0b7c36 */ /* 0x040fe20008000000 */
[----:B------:R-:W-:-:S03]  /*2bef0*/  LEA R2, P6, R13, R0, 0x2 ;  /* 0x000000000d027211 */ /* 0x000fc600078c10ff */
[----:B------:R-:W-:Y:S01]  /*2bf00*/  VIADD R15, R11, UR5 ;  /* 0x000000050b0f7c36 */ /* 0x000fe20008000000 */
[----:B------:R-:W-:Y:S02]  /*2bf10*/  LEA.HI.X.SX32 R3, R13, R174, 0x2, P6 ;  /* 0x000000ae0d037211 */ /* 0x000fe400030f16ff */
[----:B------:R-:W-:Y:S01]  /*2bf20*/  LEA R6, P6, R11, R0, 0x2 ;  /* 0x000000000b067211 */ /* 0x000fe200078c10ff */
[----:B-1----:R-:W-:Y:S01]  /*2bf30*/  VIADD R9, R15, UR5 ;  /* 0x000000050f097c36 */ /* 0x002fe20008000000 */
[----:B------:R1:W-:Y:S02]  /*2bf40*/  @P4 STG.E desc[UR22][R4.64], R123 ;  /* 0x0000007b04004986 */ /* 0x0003e4000c101916 */
[----:B------:R-:W-:Y:S01]  /*2bf50*/  LEA.HI.X.SX32 R7, R11, R174, 0x2, P6 ;  /* 0x000000ae0b077211 */ /* 0x000fe200030f16ff */
[----:B------:R-:W-:-:S04]  /*2bf60*/  VIADD R11, R9, UR5 ;  /* 0x00000005090b7c36 */ /* 0x000fc80008000000 */
[----:B------:R-:W-:Y:S01]  /*2bf70*/  VIADD R13, R11, UR5 ;  /* 0x000000050b0d7c36 */ /* 0x000fe20008000000 */
[----:B------:R5:W-:Y:S01]  /*2bf80*/  @P1 STG.E desc[UR22][R2.64], R124 ;  /* 0x0000007c02001986 */ /* 0x000be2000c101916 */
[-C--:B------:R-:W-:Y:S02]  /*2bf90*/  LEA R8, P6, R9, R0.reuse, 0x2 ;  /* 0x0000000009087211 */ /* 0x080fe400078c10ff */
[----:B-1----:R-:W-:Y:S02]  /*2bfa0*/  LEA R4, P1, R15, R0, 0x2 ;  /* 0x000000000f047211 */ /* 0x002fe400078210ff */
[----:B------:R-:W-:Y:S02]  /*2bfb0*/  IADD3 R17, PT, PT, R13, UR5, RZ ;  /* 0x000000050d117c10 */ /* 0x000fe4000fffe0ff */
[-C--:B------:R-:W-:Y:S02]  /*2bfc0*/  LEA.HI.X.SX32 R5, R15, R174.reuse, 0x2, P1 ;  /* 0x000000ae0f057211 */ /* 0x080fe400008f16ff */
[----:B------:R-:W-:Y:S01]  /*2bfd0*/  LEA.HI.X.SX32 R9, R9, R174, 0x2, P6 ;  /* 0x000000ae09097211 */ /* 0x000fe200030f16ff */
[----:B------:R-:W-:Y:S01]  /*2bfe0*/  VIADD R15, R17, UR5 ;  /* 0x00000005110f7c36 */ /* 0x000fe20008000000 */
[----:B------:R1:W-:Y:S01]  /*2bff0*/  @P5 STG.E desc[UR22][R6.64], R125 ;  /* 0x0000007d06005986 */ /* 0x0003e2000c101916 */
[----:B---3--:R-:W-:Y:S01]  /*2c000*/  ISETP.LT.AND P0, PT, R12, UR7, !P2 ;  /* 0x000000070c007c0c */ /* 0x008fe2000d701270 */
[----:B------:R-:W3:Y:S01]  /*2c010*/  LDCU UR7, c[0x0][0x39c] ;  /* 0x00007380ff0777ac */ /* 0x000ee20008000800 */
[----:B------:R-:W-:-:S04]  /*2c020*/  LEA R12, P1, R13, R0, 0x2 ;  /* 0x000000000d0c7211 */ /* 0x000fc800078210ff */
[----:B------:R-:W-:-:S07]  /*2c030*/  LEA.HI.X.SX32 R13, R13, R174, 0x2, P1 ;  /* 0x000000ae0d0d7211 */ /* 0x000fce00008f16ff */
[----:B------:R1:W-:Y:S01]  /*2c040*/  @P0 STG.E desc[UR22][R4.64], R126 ;  /* 0x0000007e04000986 */ /* 0x0003e2000c101916 */
[----:B--2---:R-:W-:Y:S01]  /*2c050*/  ISETP.LT.AND P4, PT, R10, UR4, !P2 ;  /* 0x000000040a007c0c */ /* 0x004fe2000d781270 */
[----:B------:R-:W2:Y:S01]  /*2c060*/  LDCU UR4, c[0x0][0x39c] ;  /* 0x00007380ff0477ac */ /* 0x000ea20008000800 */
[----:B------:R-:W-:-:S04]  /*2c070*/  LEA R10, P6, R11, R0, 0x2 ;  /* 0x000000000b0a7211 */ /* 0x000fc800078c10ff */
[----:B------:R-:W-:-:S07]  /*2c080*/  LEA.HI.X.SX32 R11, R11, R174, 0x2, P6 ;  /* 0x000000ae0b0b7211 */ /* 0x000fce00030f16ff */
[----:B------:R1:W-:Y:S01]  /*2c090*/  @P4 STG.E desc[UR22][R8.64], R127 ;  /* 0x0000007f08004986 */ /* 0x0003e2000c101916 */
[----:B----4-:R-:W-:Y:S02]  /*2c0a0*/  ISETP.LT.AND P5, PT, R14, UR6, !P2 ;  /* 0x000000060e007c0c */ /* 0x010fe4000d7a1270 */
[C---:B------:R-:W-:Y:S02]  /*2c0b0*/  LEA R14, P6, R15.reuse, R0, 0x2 ;  /* 0x000000000f0e7211 */ /* 0x040fe400078c10ff */
[----:B---3--:R-:W-:Y:S02]  /*2c0c0*/  ISETP.LT.AND P1, PT, R18, UR7, !P2 ;  /* 0x0000000712007c0c */ /* 0x008fe4000d721270 */
[----:B--2---:R-:W-:Y:S02]  /*2c0d0*/  ISETP.LT.AND P2, PT, R16, UR4, !P2 ;  /* 0x0000000410007c0c */ /* 0x004fe4000d741270 */
[----:B------:R-:W-:Y:S02]  /*2c0e0*/  LEA.HI.X.SX32 R15, R15, R174, 0x2, P6 ;  /* 0x000000ae0f0f7211 */ /* 0x000fe400030f16ff */
[----:B-----5:R-:W-:-:S03]  /*2c0f0*/  LEA R2, P6, R17, R0, 0x2 ;  /* 0x0000000011027211 */ /* 0x020fc600078c10ff */
[----:B------:R1:W-:Y:S01]  /*2c100*/  @P5 STG.E desc[UR22][R10.64], R128 ;  /* 0x000000800a005986 */ /* 0x0003e2000c101916 */
[----:B------:R-:W-:-:S03]  /*2c110*/  LEA.HI.X.SX32 R3, R17, R174, 0x2, P6 ;  /* 0x000000ae11037211 */ /* 0x000fc600030f16ff */
[----:B------:R1:W-:Y:S04]  /*2c120*/  @P1 STG.E desc[UR22][R12.64], R129 ;  /* 0x000000810c001986 */ /* 0x0003e8000c101916 */
[----:B------:R1:W-:Y:S04]  /*2c130*/  @P2 STG.E desc[UR22][R2.64], R130 ;  /* 0x0000008202002986 */ /* 0x0003e8000c101916 */
[----:B------:R1:W-:Y:S01]  /*2c140*/  @P3 STG.E desc[UR22][R14.64], R131 ;  /* 0x000000830e003986 */ /* 0x0003e2000c101916 */
[----:B------:R-:W-:Y:S06]  /*2c150*/  BAR.SYNC.DEFER_BLOCKING 0x0 ;  /* 0x0000000000007b1d */ /* 0x000fec0000010000 */
[----:B------:R-:W-:Y:S05]  /*2c160*/  BRA.U UP0, `(.L_x_14) ;  /* 0x0000000100a07547 */ /* 0x000fea000b800000 */
[----:B------:R-:W2:Y:S01]  /*2c170*/  S2UR UR5, SR_CgaCtaId ;  /* 0x00000000000579c3 */ /* 0x000ea20000008800 */
[----:B------:R-:W-:Y:S01]  /*2c180*/  NOP ;  /* 0x0000000000007918 */ /* 0x000fe20000000000 */
[----:B------:R-:W-:Y:S01]  /*2c190*/  UMOV UR4, 0x50 ;  /* 0x0000005000047882 */ /* 0x000fe20000000000 */
[----:B------:R-:W-:Y:S02]  /*2c1a0*/  IMAD.U32 R0, RZ, RZ, UR10 ;  /* 0x0000000aff007e24 */ /* 0x000fe4000f8e00ff */
[----:B-1----:R-:W-:Y:S02]  /*2c1b0*/  IMAD.MOV.U32 R3, RZ, RZ, 0xff ;  /* 0x000000ffff037424 */ /* 0x002fe400078e00ff */
[----:B------:R-:W-:Y:S01]  /*2c1c0*/  IMAD.MOV.U32 R7, RZ, RZ, 0x1 ;  /* 0x00000001ff077424 */ /* 0x000fe200078e00ff */
[----:B------:R-:W-:-:S04]  /*2c1d0*/  LOP3.LUT R0, R0, 0xffff, RZ, 0xc0, !PT ;  /* 0x0000ffff00007812 */ /* 0x000fc800078ec0ff */
[----:B------:R-:W-:-:S05]  /*2c1e0*/  SHF.R.U32.HI R0, RZ, 0x5, R0 ;  /* 0x00000005ff007819 */ /* 0x000fca0000011600 */
[----:B------:R-:W-:Y:S01]  /*2c1f0*/  VIADD R2, R0, 0x10 ;  /* 0x0000001000027836 */ /* 0x000fe20000000000 */
[----:B------:R-:W-:Y:S01]  /*2c200*/  SHF.L.U32 R0, R3, R0, RZ ;  /* 0x0000000003007219 */ /* 0x000fe200000006ff */
[----:B--2---:R-:W-:-:S03]  /*2c210*/  ULEA UR6, UR5, UR4, 0x18 ;  /* 0x0000000405067291 */ /* 0x004fc6000f8ec0ff */
[----:B------:R-:W-:-:S04]  /*2c220*/  SHF.L.U32 R3, R7, R2, RZ ;  /* 0x0000000207037219 */ /* 0x000fc800000006ff */
[----:B------:R-:W-:Y:S02]  /*2c230*/  LOP3.LUT R0, R3, R0, RZ, 0xfc, !PT ;  /* 0x0000000003007212 */ /* 0x000fe400078efcff */
[----:B------:R-:W1:Y:S02]  /*2c240*/  LDS R5, [UR6] ;  /* 0x00000006ff057984 */ /* 0x000e640008000800 */
[C---:B------:R-:W-:Y:S02]  /*2c250*/  LOP3.LUT R2, R0.reuse, 0xffff, RZ, 0xc0, !PT ;  /* 0x0000ffff00027812 */ /* 0x040fe400078ec0ff */
[----:B-1----:R-:W-:-:S04]  /*2c260*/  LOP3.LUT R3, R0, 0xffff, R5, 0x80, !PT ;  /* 0x0000ffff00037812 */ /* 0x002fc800078e8005 */
[----:B------:R-:W-:-:S13]  /*2c270*/  ISETP.NE.AND P0, PT, R3, R2, PT ;  /* 0x000000020300720c */ /* 0x000fda0003f05270 */
[----:B------:R-:W-:Y:S05]  /*2c280*/  @P0 BRA `(.L_x_15) ;  /* 0x0000000000500947 */ /* 0x000fea0003800000 */
[----:B------:R-:W-:Y:S02]  /*2c290*/  SHF.R.U32.HI R5, RZ, 0x10, R5 ;  /* 0x00000010ff057819 */ /* 0x000fe40000011605 */
[----:B------:R-:W-:-:S04]  /*2c2a0*/  SHF.R.U32.HI R2, RZ, 0x10, R0 ;  /* 0x00000010ff027819 */ /* 0x000fc80000011600 */
[----:B------:R-:W-:-:S04]  /*2c2b0*/  LOP3.LUT R5, R5, R2, RZ, 0xc0, !PT ;  /* 0x0000000205057212 */ /* 0x000fc800078ec0ff */
[----:B------:R-:W-:-:S13]  /*2c2c0*/  ISETP.NE.AND P0, PT, R5, R2, PT ;  /* 0x000000020500720c */ /* 0x000fda0003f05270 */
[----:B------:R-:W-:Y:S05]  /*2c2d0*/  @P0 BRA `(.L_x_16) ;  /* 0x0000000000300947 */ /* 0x000fea0003800000 */
[----:B------:R-:W-:Y:S01]  /*2c2e0*/  R2UR UR4, R0 ;  /* 0x00000000000472ca */ /* 0x000fe200000e0000 */
[----:B------:R-:W-:Y:S01]  /*2c2f0*/  VOTEU.ANY UR5, UPT, PT ;  /* 0x0000000000057886 */ /* 0x000fe200038e0100 */
[----:B------:R-:W1:Y:S01]  /*2c300*/  S2R R0, SR_LANEID ;  /* 0x0000000000007919 */ /* 0x000e620000000000 */
[----:B------:R-:W-:-:S10]  /*2c310*/  UFLO.U32 UR5, UR5 ;  /* 0x00000005000572bd */ /* 0x000fd400080e0000 */
[----:B------:R-:W-:-:S06]  /*2c320*/  ULOP3.LUT UR4, URZ, UR4, URZ, 0x33, !UPT ;  /* 0x00000004ff047292 */ /* 0x000fcc000f8e33ff */
[----:B------:R-:W-:-:S04]  /*2c330*/  IMAD.U32 R2, RZ, RZ, UR4 ;  /* 0x00000004ff027e24 */ /* 0x000fc8000f8e00ff */
[----:B------:R-:W2:Y:S02]  /*2c340*/  REDUX UR7, R2 ;  /* 0x00000000020773c4 */ /* 0x000ea40000000000 */
[----:B------:R3:W-:Y:S01]  /*2c350*/  UTCATOMSWS.AND URZ, UR4 ;  /* 0x0000000400ff79e3 */ /* 0x0007e20008000000 */
[----:B-1----:R-:W-:Y:S01]  /*2c360*/  ISETP.EQ.U32.AND P0, PT, R0, UR5, PT ;  /* 0x0000000500007c0c */ /* 0x002fe2000bf02070 */
[----:B--2---:R-:W-:-:S12]  /*2c370*/  IMAD.U32 R0, RZ, RZ, UR7 ;  /* 0x00000007ff007e24 */ /* 0x004fd8000f8e00ff */
[----:B------:R3:W-:Y:S01]  /*2c380*/  @P0 ATOMS.AND RZ, [UR6], R0 ;  /* 0x00000000ffff098c */ /* 0x0007e2000a800006 */
[----:B------:R-:W-:Y:S05]  /*2c390*/  BRA `(.L_x_14) ;  /* 0x0000000000147947 */ /* 0x000fea0003800000 */
.L_x_16:
[----:B------:R-:W-:-:S07]  /*2c3a0*/  MOV R2, 0x2c3c0 ;  /* 0x0002c3c000027802 */ /* 0x000fce0000000f00 */
[----:B------:R-:W-:Y:S05]  /*2c3b0*/  CALL.REL.NOINC `($__internal_0_$__cuda_sm10x_tcgen05_guardrail_trap_col_being_dealloced_not_returned_by_alloc) ;  /* 0x00000000002c7944 */ /* 0x000fea0003c00000 */
[----:B------:R-:W-:Y:S05]  /*2c3c0*/  BRA `(.L_x_14) ;  /* 0x0000000000087947 */ /* 0x000fea0003800000 */
.L_x_15:
[----:B------:R-:W-:-:S07]  /*2c3d0*/  MOV R2, 0x2c3f0 ;  /* 0x0002c3f000027802 */ /* 0x000fce0000000f00 */
[----:B------:R-:W-:Y:S05]  /*2c3e0*/  CALL.REL.NOINC `($__internal_2_$__cuda_sm10x_tcgen05_guardrail_trap_unallocated_columns_being_dealloced) ;  /* 0x0000000000387944 */ /* 0x000fea0003c00000 */
.L_x_14:
[----:B------:R-:W-:Y:S01]  /*2c3f0*/  NOP ;  /* 0x0000000000007918 */ /* 0x000fe20000000000 */
[----:B---3--:R-:W-:Y:S05]  /*2c400*/  EXIT ;  /* 0x000000000000794d */ /* 0x008fea0003800000 */
.L_x_9:
[----:B------:R-:W2:Y:S02]  /*2c410*/  SYNCS.PHASECHK.TRANS64.TRYWAIT P2, [UR4], R4 ;  /* 0x00000004ff0075a7 */ /* 0x000ea40008041104 */
[----:B--2---:R-:W-:Y:S05]  /*2c420*/  @!P2 BRA `(.L_x_9) ;  /* 0xfffffffc00f8a947 */ /* 0x004fea000383ffff */
[----:B------:R-:W-:Y:S05]  /*2c430*/  BRA `(.L_x_17) ;  /* 0xffffff1400f07947 */ /* 0x000fea000383ffff */
.L_x_13:
[----:B------:R-:W1:Y:S02]  /*2c440*/  SYNCS.PHASECHK.TRANS64.TRYWAIT P3, [UR4], R2 ;  /* 0x00000002ff0075a7 */ /* 0x000e640008061104 */
[----:B-1----:R-:W-:Y:S05]  /*2c450*/  @!P3 BRA `(.L_x_13) ;  /* 0xfffffffc00f8b947 */ /* 0x002fea000383ffff */
[----:B------:R-:W-:Y:S05]  /*2c460*/  BRA `(.L_x_12) ;  /* 0xffffffc4007c7947 */ /* 0x000fea000383ffff */
        .weak           $__internal_0_$__cuda_sm10x_tcgen05_guardrail_trap_col_being_dealloced_not_returned_by_alloc
        .type           $__internal_0_$__cuda_sm10x_tcgen05_guardrail_trap_col_being_dealloced_not_returned_by_alloc,@function
        .size           $__internal_0_$__cuda_sm10x_tcgen05_guardrail_trap_col_being_dealloced_not_returned_by_alloc,($__internal_1_$__cuda_sm10x_tcgen05_guardrail_trap_phase_invalid_during_alloc - $__internal_0_$__cuda_sm10x_tcgen05_guardrail_trap_col_being_dealloced_not_returned_by_alloc)
$__internal_0_$__cuda_sm10x_tcgen05_guardrail_trap_col_being_dealloced_not_returned_by_alloc:
[----:B------:R-:W-:Y:S05]  /*2c470*/  BPT.TRAP 0x1 ;  /* 0x000000040000795c */ /* 0x000fea0000300000 */
[----:B------:R-:W-:-:S04]  /*2c480*/  IMAD.MOV.U32 R3, RZ, RZ, 0x0 ;  /* 0x00000000ff037424 */ /* 0x000fc800078e00ff */
[----:B------:R-:W-:Y:S05]  /*2c490*/  RET.REL.NODEC R2 `(matmul_kernel) ;  /* 0xfffffd3802d87950 */ /* 0x000fea0003c3ffff */
        .weak           $__internal_1_$__cuda_sm10x_tcgen05_guardrail_trap_phase_invalid_during_alloc
        .type           $__internal_1_$__cuda_sm10x_tcgen05_guardrail_trap_phase_invalid_during_alloc,@function
        .size           $__internal_1_$__cuda_sm10x_tcgen05_guardrail_trap_phase_invalid_during_alloc,($__internal_2_$__cuda_sm10x_tcgen05_guardrail_trap_unallocated_columns_being_dealloced - $__internal_1_$__cuda_sm10x_tcgen05_guardrail_trap_phase_invalid_during_alloc)
$__internal_1_$__cuda_sm10x_tcgen05_guardrail_trap_phase_invalid_during_alloc:
[----:B------:R-:W-:Y:S05]  /*2c4a0*/  BPT.TRAP 0x1 ;  /* 0x000000040000795c */ /* 0x000fea0000300000 */
[----:B------:R-:W-:-:S04]  /*2c4b0*/  IMAD.MOV.U32 R3, RZ, RZ, 0x0 ;  /* 0x00000000ff037424 */ /* 0x000fc800078e00ff */
[----:B------:R-:W-:Y:S05]  /*2c4c0*/  RET.REL.NODEC R2 `(matmul_kernel) ;  /* 0xfffffd3802cc7950 */ /* 0x000fea0003c3ffff */
        .weak           $__internal_2_$__cuda_sm10x_tcgen05_guardrail_trap_unallocated_columns_being_dealloced
        .type           $__internal_2_$__cuda_sm10x_tcgen05_guardrail_trap_unallocated_columns_being_dealloced,@function
        .size           $__internal_2_$__cuda_sm10x_tcgen05_guardrail_trap_unallocated_columns_being_dealloced,(.L_x_21 - $__internal_2_$__cuda_sm10x_tcgen05_guardrail_trap_unallocated_columns_being_dealloced)
$__internal_2_$__cuda_sm10x_tcgen05_guardrail_trap_unallocated_columns_being_dealloced:
[----:B------:R-:W-:Y:S05]  /*2c4d0*/  BPT.TRAP 0x1 ;  /* 0x000000040000795c */ /* 0x000fea0000300000 */
[----:B------:R-:W-:-:S04]  /*2c4e0*/  IMAD.MOV.U32 R3, RZ, RZ, 0x0 ;  /* 0x00000000ff037424 */ /* 0x000fc800078e00ff */
[----:B------:R-:W-:Y:S05]  /*2c4f0*/  RET.REL.NODEC R2 `(matmul_kernel) ;  /* 0xfffffd3802c07950 */ /* 0x000fea0003c3ffff */
.L_x_18:
[----:B------:R-:W-:-:S00]  /*2c500*/  BRA `(.L_x_18) ;  /* 0xfffffffc00fc7947 */ /* 0x000fc0000383ffff */
[----:B------:R-:W-:-:S00]  /*2c510*/  NOP ;  /* 0x0000000000007918 */ /* 0x000fc00000000000 */
        /* <DEDUP_REMOVED lines=14> */
.L_x_21:


//--------------------- .nv.shared.matmul_kernel  --------------------------
	.section	.nv.shared.matmul_kernel,"aw",@nobits
	.sectionflags	@""
	.align	16
	.zero		1024


//--------------------- .nv.shared.reserved.0     --------------------------
	.section	.nv.shared.reserved.0,"aw",@nobits
	.align	8
	.weak		__nv_reservedSMEM_offset_0_alias
	.size		__nv_reservedSMEM_offset_0_alias, 0, 64
	.other		__nv_reservedSMEM_offset_0_alias,@"STO_CUDA_RESERVED_SHARED STV_DEFAULT"
__nv_reservedSMEM_offset_0_alias:
	.zero		0
.nv.shared.reserved.0:
	.zero		64
	.weak		__nv_reservedSMEM_allocation_phase
	.type		__nv_reservedSMEM_allocation_phase,@object
	.size		__nv_reservedSMEM_allocation_phase,(.L_0 - __nv_reservedSMEM_allocation_phase)
__nv_reservedSMEM_allocation_phase:
	.zero		1
.L_0:
	.zero		7
	.weak		__nv_reservedSMEM_devtool_atexit_pc
	.type		__nv_reservedSMEM_devtool_atexit_pc,@object
	.size		__nv_reservedSMEM_devtool_atexit_pc,(__nv_reservedSMEM_allocation_mask - __nv_reservedSMEM_devtool_atexit_pc)
__nv_reservedSMEM_devtool_atexit_pc:
	.zero		8
	.weak		__nv_reservedSMEM_allocation_mask
	.type		__nv_reservedSMEM_allocation_mask,@object
	.size		__nv_reservedSMEM_allocation_mask,(.L_2 - __nv_reservedSMEM_allocation_mask)
__nv_reservedSMEM_allocation_mask:
	.zero		4
.L_2:


//--------------------- .nv.constant0.matmul_kernel --------------------------
	.section	.nv.constant0.matmul_kernel,"a",@progbits
	.sectionflags	@""
	.align	4
.nv.constant0.matmul_kernel:
	.zero		976


//--------------------- SYMBOLS --------------------------

	.type		.nv.reservedSmem.offset0,@object
	.size		.nv.reservedSmem.offset0,0x4
	.type		.nv.reservedSmem.cap,@object
	.size		.nv.reservedSmem.cap,0x4
